def matmul_kernel(
    a_ptr,
    b_ptr,
    c_ptr,
    M,
    N,
    K,
    stride_am,
    stride_ak,
    stride_bk,
    stride_bn,
    stride_cm,
    stride_cn,
    BLOCK_M: tl.constexpr,
    BLOCK_N: tl.constexpr,
    BLOCK_K: tl.constexpr,
    GROUP_M: tl.constexpr,
):
    pid = tl.program_id(axis=0)
    num_pid_m = tl.cdiv(M, BLOCK_M)
    num_pid_n = tl.cdiv(N, BLOCK_N)
    num_pid_in_group = GROUP_M * num_pid_n
    group_id = pid // num_pid_in_group
    first_pid_m = group_id * GROUP_M
    group_size_m = min(num_pid_m - first_pid_m, GROUP_M)
    pid_m = first_pid_m + ((pid % num_pid_in_group) % group_size_m)
    pid_n = (pid % num_pid_in_group) // group_size_m

    offs_am = (pid_m * BLOCK_M + tl.arange(0, BLOCK_M)) % M
    offs_bn = (pid_n * BLOCK_N + tl.arange(0, BLOCK_N)) % N
    offs_k = tl.arange(0, BLOCK_K)
    a_ptrs = a_ptr + offs_am[:, None] * stride_am + offs_k[None, :] * stride_ak
    b_ptrs = b_ptr + offs_k[:, None] * stride_bk + offs_bn[None, :] * stride_bn

    acc = tl.zeros((BLOCK_M, BLOCK_N), dtype=tl.float32)
    for kk in range(0, tl.cdiv(K, BLOCK_K)):
        a = tl.load(a_ptrs, mask=offs_k[None, :] < K - kk * BLOCK_K, other=0.0)
        b = tl.load(b_ptrs, mask=offs_k[:, None] < K - kk * BLOCK_K, other=0.0)
        acc = tl.dot(a, b, acc)
        a_ptrs += BLOCK_K * stride_ak
        b_ptrs += BLOCK_K * stride_bk

    c = acc.to(c_ptr.dtype.element_ty)
    offs_cm = pid_m * BLOCK_M + tl.arange(0, BLOCK_M)
    offs_cn = pid_n * BLOCK_N + tl.arange(0, BLOCK_N)
    c_ptrs = c_ptr + offs_cm[:, None] * stride_cm + offs_cn[None, :] * stride_cn
    mask = (offs_cm[:, None] < M) & (offs_cn[None, :] < N)
    tl.store(c_ptrs, c, mask=mask)

# config = {"BLOCK_K": 128, "BLOCK_M": 256, "BLOCK_N": 128, "GROUP_M": 8, "arch": "sm_100", "dtype": "fp8e4m3", "num_ctas": 4, "num_stages": 3, "num_warps": 4}
# arch = sm_100


// ===== COMPILED SASS (sm_100a) =====

	.target	sm_100a

	.elftype	@"ET_EXEC"


//--------------------- .note.nv.tkinfo           --------------------------
	.section	.note.nv.tkinfo,"",@"SHT_NOTE"
	.sectionflags	@"SHF_NOTE_NV_TKINFO"
	.tkinfo
        /*0018*/ 	.word	0x00000081
        /*0030*/ 	.string	""
        /*0030*/ 	.string	"ptxas-blackwell"
        /*0030*/ 	.string	"Cuda compilation tools, release 12.9, V12.9.86"
        /*0030*/ 	.string	"Build cuda_12.9.r12.9/compiler.36037853_0"
        /*0030*/ 	.string	"-v  -suppress-debug-info  -lineinfo  -arch sm_100a "



//--------------------- .note.nv.cuver            --------------------------
	.section	.note.nv.cuver,"",@"SHT_NOTE"
	.sectionflags	@"SHF_NOTE_NV_CUVER"
        /*0018*/ 	.short	0x0001
        /*001a*/ 	.short	0x0064
        /*001c*/ 	.short	0x0001
        /*001e*/ 	.short	0x0000
        /*0020*/ 	.short	0x0001
        /*0022*/ 	.short	0x0000


//--------------------- .nv.info                  --------------------------
	.section	.nv.info,"",@"SHT_CUDA_INFO"
	.align	4


	//----- nvinfo : EIATTR_REGCOUNT
	.align		4
        /*0000*/ 	.byte	0x04, 0x2f
        /*0002*/ 	.short	(.L_4 - .L_3)
	.align		4
.L_3:
        /*0004*/ 	.word	index@(matmul_kernel)
        /*0008*/ 	.word	0x00000060


	//----- nvinfo : EIATTR_FRAME_SIZE
	.align		4
.L_4:
        /*000c*/ 	.byte	0x04, 0x11
        /*000e*/ 	.short	(.L_6 - .L_5)
	.align		4
.L_5:
        /*0010*/ 	.word	index@($__internal_2_$__cuda_sm10x_tcgen05_guardrail_trap_unallocated_columns_being_dealloced)
        /*0014*/ 	.word	0x000009e0


	//----- nvinfo : EIATTR_FRAME_SIZE
	.align		4
.L_6:
        /*0018*/ 	.byte	0x04, 0x11
        /*001a*/ 	.short	(.L_8 - .L_7)
	.align		4
.L_7:
        /*001c*/ 	.word	index@($__internal_1_$__cuda_sm10x_tcgen05_guardrail_trap_phase_invalid_during_alloc)
        /*0020*/ 	.word	0x000009e0


	//----- nvinfo : EIATTR_FRAME_SIZE
	.align		4
.L_8:
        /*0024*/ 	.byte	0x04, 0x11
        /*0026*/ 	.short	(.L_10 - .L_9)
	.align		4
.L_9:
        /*0028*/ 	.word	index@($__internal_0_$__cuda_sm10x_tcgen05_guardrail_trap_col_being_dealloced_not_returned_by_alloc)
        /*002c*/ 	.word	0x000009e0


	//----- nvinfo : EIATTR_FRAME_SIZE
	.align		4
.L_10:
        /*0030*/ 	.byte	0x04, 0x11
        /*0032*/ 	.short	(.L_12 - .L_11)
	.align		4
.L_11:
        /*0034*/ 	.word	index@(matmul_kernel)
        /*0038*/ 	.word	0x000009e0


	//----- nvinfo : EIATTR_MIN_STACK_SIZE
	.align		4
.L_12:
        /*003c*/ 	.byte	0x04, 0x12
        /*003e*/ 	.short	(.L_14 - .L_13)
	.align		4
.L_13:
        /*0040*/ 	.word	index@(matmul_kernel)
        /*0044*/ 	.word	0x000009e0
.L_14:


//--------------------- .nv.info.matmul_kernel    --------------------------
	.section	.nv.info.matmul_kernel,"",@"SHT_CUDA_INFO"
	.sectionflags	@""
	.align	4


	//----- nvinfo : EIATTR_CUDA_API_VERSION
	.align		4
        /*0000*/ 	.byte	0x04, 0x37
        /*0002*/ 	.short	(.L_16 - .L_15)
.L_15:
        /*0004*/ 	.word	0x00000081


	//----- nvinfo : EIATTR_KPARAM_INFO
	.align		4
.L_16:
        /*0008*/ 	.byte	0x04, 0x17
        /*000a*/ 	.short	(.L_18 - .L_17)
.L_17:
        /*000c*/ 	.word	0x00000000
        /*0010*/ 	.short	0x000d
        /*0012*/ 	.short	0x0048
        /*0014*/ 	.byte	0x00, 0xf4, 0x21, 0x00


	//----- nvinfo : EIATTR_KPARAM_INFO
	.align		4
.L_18:
        /*0018*/ 	.byte	0x04, 0x17
        /*001a*/ 	.short	(.L_20 - .L_19)
.L_19:
        /*001c*/ 	.word	0x00000000
        /*0020*/ 	.short	0x000c
        /*0022*/ 	.short	0x0040
        /*0024*/ 	.byte	0x00, 0xf4, 0x21, 0x00


	//----- nvinfo : EIATTR_KPARAM_INFO
	.align		4
.L_20:
        /*0028*/ 	.byte	0x04, 0x17
        /*002a*/ 	.short	(.L_22 - .L_21)
.L_21:
        /*002c*/ 	.word	0x00000000
        /*0030*/ 	.short	0x000b
        /*0032*/ 	.short	0x0038
        /*0034*/ 	.byte	0x00, 0xf0, 0x11, 0x00


	//----- nvinfo : EIATTR_KPARAM_INFO
	.align		4
.L_22:
        /*0038*/ 	.byte	0x04, 0x17
        /*003a*/ 	.short	(.L_24 - .L_23)
.L_23:
        /*003c*/ 	.word	0x00000000
        /*0040*/ 	.short	0x000a
        /*0042*/ 	.short	0x0034
        /*0044*/ 	.byte	0x00, 0xf0, 0x11, 0x00


	//----- nvinfo : EIATTR_KPARAM_INFO
	.align		4
.L_24:
        /*0048*/ 	.byte	0x04, 0x17
        /*004a*/ 	.short	(.L_26 - .L_25)
.L_25:
        /*004c*/ 	.word	0x00000000
        /*0050*/ 	.short	0x0009
        /*0052*/ 	.short	0x0030
        /*0054*/ 	.byte	0x00, 0xf0, 0x11, 0x00


	//----- nvinfo : EIATTR_KPARAM_INFO
	.align		4
.L_26:
        /*0058*/ 	.byte	0x04, 0x17
        /*005a*/ 	.short	(.L_28 - .L_27)
.L_27:
        /*005c*/ 	.word	0x00000000
        /*0060*/ 	.short	0x0008
        /*0062*/ 	.short	0x002c
        /*0064*/ 	.byte	0x00, 0xf0, 0x11, 0x00


	//----- nvinfo : EIATTR_KPARAM_INFO
	.align		4
.L_28:
        /*0068*/ 	.byte	0x04, 0x17
        /*006a*/ 	.short	(.L_30 - .L_29)
.L_29:
        /*006c*/ 	.word	0x00000000
        /*0070*/ 	.short	0x0007
        /*0072*/ 	.short	0x0028
        /*0074*/ 	.byte	0x00, 0xf0, 0x11, 0x00


	//----- nvinfo : EIATTR_KPARAM_INFO
	.align		4
.L_30:
        /*0078*/ 	.byte	0x04, 0x17
        /*007a*/ 	.short	(.L_32 - .L_31)
.L_31:
        /*007c*/ 	.word	0x00000000
        /*0080*/ 	.short	0x0006
        /*0082*/ 	.short	0x0024
        /*0084*/ 	.byte	0x00, 0xf0, 0x11, 0x00


	//----- nvinfo : EIATTR_KPARAM_INFO
	.align		4
.L_32:
        /*0088*/ 	.byte	0x04, 0x17
        /*008a*/ 	.short	(.L_34 - .L_33)
.L_33:
        /*008c*/ 	.word	0x00000000
        /*0090*/ 	.short	0x0005
        /*0092*/ 	.short	0x0020
        /*0094*/ 	.byte	0x00, 0xf0, 0x11, 0x00


	//----- nvinfo : EIATTR_KPARAM_INFO
	.align		4
.L_34:
        /*0098*/ 	.byte	0x04, 0x17
        /*009a*/ 	.short	(.L_36 - .L_35)
.L_35:
        /*009c*/ 	.word	0x00000000
        /*00a0*/ 	.short	0x0004
        /*00a2*/ 	.short	0x001c
        /*00a4*/ 	.byte	0x00, 0xf0, 0x11, 0x00


	//----- nvinfo : EIATTR_KPARAM_INFO
	.align		4
.L_36:
        /*00a8*/ 	.byte	0x04, 0x17
        /*00aa*/ 	.short	(.L_38 - .L_37)
.L_37:
        /*00ac*/ 	.word	0x00000000
        /*00b0*/ 	.short	0x0003
        /*00b2*/ 	.short	0x0018
        /*00b4*/ 	.byte	0x00, 0xf0, 0x11, 0x00


	//----- nvinfo : EIATTR_KPARAM_INFO
	.align		4
.L_38:
        /*00b8*/ 	.byte	0x04, 0x17
        /*00ba*/ 	.short	(.L_40 - .L_39)
.L_39:
        /*00bc*/ 	.word	0x00000000
        /*00c0*/ 	.short	0x0002
        /*00c2*/ 	.short	0x0010
        /*00c4*/ 	.byte	0x00, 0xf4, 0x21, 0x00


	//----- nvinfo : EIATTR_KPARAM_INFO
	.align		4
.L_40:
        /*00c8*/ 	.byte	0x04, 0x17
        /*00ca*/ 	.short	(.L_42 - .L_41)
.L_41:
        /*00cc*/ 	.word	0x00000000
        /*00d0*/ 	.short	0x0001
        /*00d2*/ 	.short	0x0008
        /*00d4*/ 	.byte	0x00, 0xf4, 0x21, 0x00


	//----- nvinfo : EIATTR_KPARAM_INFO
	.align		4
.L_42:
        /*00d8*/ 	.byte	0x04, 0x17
        /*00da*/ 	.short	(.L_44 - .L_43)
.L_43:
        /*00dc*/ 	.word	0x00000000
        /*00e0*/ 	.short	0x0000
        /*00e2*/ 	.short	0x0000
        /*00e4*/ 	.byte	0x00, 0xf4, 0x21, 0x00


	//----- nvinfo : EIATTR_EXPLICIT_CLUSTER
	.align		4
.L_44:
        /*00e8*/ 	.byte	0x01, 0x3e
	.zero		2


	//----- nvinfo : EIATTR_CTA_PER_CLUSTER
	.align		4
        /*00ec*/ 	.byte	0x04, 0x3d
        /*00ee*/ 	.short	(.L_46 - .L_45)
.L_45:
        /*00f0*/ 	.word	0x00000004
        /*00f4*/ 	.word	0x00000001
        /*00f8*/ 	.word	0x00000001


	//----- nvinfo : EIATTR_AT_ENTRY_FRAGMENTS
	.align		4
.L_46:
        /*00fc*/ 	.byte	0x04, 0x4f
        /*00fe*/ 	.short	(.L_48 - .L_47)


	//   ....[0]....
.L_47:
        /*0100*/ 	.word	0x00000004


	//----- nvinfo : EIATTR_RESERVED_SMEM_USED
	.align		4
.L_48:
        /*0104*/ 	.byte	0x01, 0x41
	.zero		2


	//----- nvinfo : EIATTR_SPARSE_MMA_MASK
	.align		4
        /*0108*/ 	.byte	0x03, 0x50
        /*010a*/ 	.short	0x0000


	//----- nvinfo : EIATTR_TCGEN05_1CTA_USED
	.align		4
        /*010c*/ 	.byte	0x01, 0x51
	.zero		2


	//----- nvinfo : EIATTR_MAXREG_COUNT
	.align		4
        /*0110*/ 	.byte	0x03, 0x1b
        /*0112*/ 	.short	0x00ff


	//----- nvinfo : EIATTR_NUM_BARRIERS
	.align		4
        /*0114*/ 	.byte	0x02, 0x4c
        /*0116*/ 	.byte	0x01
	.zero		1


	//----- nvinfo : EIATTR_ANNOTATIONS
	.align		4
        /*0118*/ 	.byte	0x04, 0x55
        /*011a*/ 	.short	(.L_50 - .L_49)


	//   ....[0]....
.L_49:
        /*011c*/ 	.word	0x00000001
        /*0120*/ 	.byte	0xa0, 0x09, 0x00, 0x00, 0x01, 0x00, 0x00, 0x00, 0x60, 0x0a, 0x00, 0x00, 0x01, 0x00, 0x00, 0x00
        /* <DEDUP_REMOVED lines=1028> */
        /*4170*/ 	.byte	0x50, 0xb7, 0x01, 0x00, 0x01, 0x00, 0x00, 0x00, 0x70, 0xb7, 0x01, 0x00


	//----- nvinfo : EIATTR_INT_WARP_WIDE_INSTR_OFFSETS
	.align		4
.L_50:
        /*417c*/ 	.byte	0x04, 0x31
        /*417e*/ 	.short	(.L_52 - .L_51)


	//   ....[0]....
.L_51:
        /*4180*/ 	.word	0x00001e00


	//   ....[1]....
        /*4184*/ 	.word	0x00001e30


	//   ....[2]....
        /*4188*/ 	.word	0x0000a8b0


	//   ....[3]....
        /*418c*/ 	.word	0x0001bcc0


	//   ....[4]....
        /*4190*/ 	.word	0x0001bd10


	//----- nvinfo : EIATTR_COOP_GROUP_MASK_REGIDS
	.align		4
.L_52:
        /*4194*/ 	.byte	0x04, 0x29
        /*4196*/ 	.short	(.L_54 - .L_53)


	//   ....[0]....
.L_53:
        /*4198*/ 	.word	0xffffffff


	//   ....[1]....
        /*419c*/ 	.word	0xffffffff


	//   ....[2]....
        /*41a0*/ 	.word	0xffffffff


	//   ....[3]....
        /*41a4*/ 	.word	0xffffffff


	//----- nvinfo : EIATTR_COOP_GROUP_INSTR_OFFSETS
	.align		4
.L_54:
        /*41a8*/ 	.byte	0x04, 0x28
        /*41aa*/ 	.short	(.L_56 - .L_55)


	//   ....[0]....
.L_55:
        /*41ac*/ 	.word	0x00000070


	//   ....[1]....
        /*41b0*/ 	.word	0x00000330


	//   ....[2]....
        /*41b4*/ 	.word	0x0001bb50


	//   ....[3]....
        /*41b8*/ 	.word	0x0001bdc0


	//----- nvinfo : EIATTR_VRC_CTA_INIT_COUNT
	.align		4
.L_56:
        /*41bc*/ 	.byte	0x02, 0x4a
        /*41be*/ 	.byte	0x80
	.zero		1


	//----- nvinfo : EIATTR_MBARRIER_INSTR_OFFSETS
	.align		4
        /*41c0*/ 	.byte	0x04, 0x39
        /*41c2*/ 	.short	(.L_58 - .L_57)


	//   ....[0]....
.L_57:
        /*41c4*/ 	.word	0x00001ff0
        /*41c8*/ 	.word	0x000000ff
        /*41cc*/ 	.word	0x00000000
        /*41d0*/ 	.short	0x0100
        /*41d2*/ 	.byte	0x06
	.zero		1


	//   ....[1]....
        /*41d4*/ 	.word	0x0000a930
        /*41d8*/ 	.word	0x000000ff
        /*41dc*/ 	.word	0x0000c008
        /*41e0*/ 	.short	0x0100
        /*41e2*/ 	.byte	0x09
	.zero		1


	//   ....[2]....
        /*41e4*/ 	.word	0x0000fa50
        /*41e8*/ 	.word	0x000000ff
        /*41ec*/ 	.word	0x00000000
        /*41f0*/ 	.short	0x010a
        /*41f2*/ 	.byte	0x06
	.zero		1


	//   ....[3]....
        /*41f4*/ 	.word	0x00019c00
        /*41f8*/ 	.word	0x000000ff
        /*41fc*/ 	.word	0x00000000
        /*4200*/ 	.short	0x010a
        /*4202*/ 	.byte	0x06
	.zero		1


	//   ....[4]....
        /*4204*/ 	.word	0x00019c80
        /*4208*/ 	.word	0x000000ff
        /*420c*/ 	.word	0x0000c000
        /*4210*/ 	.short	0x0108
        /*4212*/ 	.byte	0x09
	.zero		1


	//   ....[5]....
        /*4214*/ 	.word	0x00019cd0
        /*4218*/ 	.word	0x000000ff
        /*421c*/ 	.word	0x0000c008
        /*4220*/ 	.short	0x0108
        /*4222*/ 	.byte	0x09
	.zero		1


	//   ....[6]....
        /*4224*/ 	.word	0x0001bde0
        /*4228*/ 	.word	0x000000ff
        /*422c*/ 	.word	0x00000000
        /*4230*/ 	.short	0x010a
        /*4232*/ 	.byte	0x06
	.zero		1


	//   ....[7]....
        /*4234*/ 	.word	0x0001be10
        /*4238*/ 	.word	0x000000ff
        /*423c*/ 	.word	0x00000000
        /*4240*/ 	.short	0x010a
        /*4242*/ 	.byte	0x06
	.zero		1


	//----- nvinfo : EIATTR_NUM_MBARRIERS
	.align		4
.L_58:
        /*4244*/ 	.byte	0x03, 0x38
        /*4246*/ 	.short	0x0002


	//----- nvinfo : EIATTR_EXIT_INSTR_OFFSETS
	.align		4
        /*4248*/ 	.byte	0x04, 0x1c
        /*424a*/ 	.short	(.L_60 - .L_59)


	//   ....[0]....
.L_59:
        /*424c*/ 	.word	0x0001bdd0


	//----- nvinfo : EIATTR_REQNTID
	.align		4
.L_60:
        /*4250*/ 	.byte	0x04, 0x10
        /*4252*/ 	.short	(.L_62 - .L_61)
.L_61:
        /*4254*/ 	.word	0x00000080
        /*4258*/ 	.word	0x00000001
        /*425c*/ 	.word	0x00000001


	//----- nvinfo : EIATTR_CRS_STACK_SIZE
	.align		4
.L_62:
        /*4260*/ 	.byte	0x04, 0x1e
        /*4262*/ 	.short	(.L_64 - .L_63)
.L_63:
        /*4264*/ 	.word	0x00000000


	//----- nvinfo : EIATTR_CBANK_PARAM_SIZE
	.align		4
.L_64:
        /*4268*/ 	.byte	0x03, 0x19
        /*426a*/ 	.short	0x0050


	//----- nvinfo : EIATTR_PARAM_CBANK
	.align		4
        /*426c*/ 	.byte	0x04, 0x0a
        /*426e*/ 	.short	(.L_66 - .L_65)
	.align		4
.L_65:
        /*4270*/ 	.word	index@(.nv.constant0.matmul_kernel)
        /*4274*/ 	.short	0x0380
        /*4276*/ 	.short	0x0050


	//----- nvinfo : EIATTR_SW_WAR
	.align		4
.L_66:
        /*4278*/ 	.byte	0x04, 0x36
        /*427a*/ 	.short	(.L_68 - .L_67)
.L_67:
        /*427c*/ 	.word	0x00000008
.L_68:


//--------------------- .nv.compat                --------------------------
	.section	.nv.compat,"",@"SHT_CUDA_COMPAT_INFO"
	.align	4
        /*0000*/ 	.byte	0x02, 0x02, 0x02, 0x00, 0x02, 0x05, 0x05, 0x00, 0x02, 0x03, 0x00, 0x00, 0x02, 0x06, 0x01, 0x00


//--------------------- .nv.callgraph             --------------------------
	.section	.nv.callgraph,"",@"SHT_CUDA_CALLGRAPH"
	.align	4
	.sectionentsize	8
	.align		4
        /*0000*/ 	.word	0x00000000
	.align		4
        /*0004*/ 	.word	0xffffffff
	.align		4
        /*0008*/ 	.word	0x00000000
	.align		4
        /*000c*/ 	.word	0xfffffffe
	.align		4
        /*0010*/ 	.word	0x00000000
	.align		4
        /*0014*/ 	.word	0xfffffffd
	.align		4
        /*0018*/ 	.word	0x00000000
	.align		4
        /*001c*/ 	.word	0xfffffffc


//--------------------- .text.matmul_kernel       --------------------------
	.section	.text.matmul_kernel,"ax",@progbits
	.align	128
        .global         matmul_kernel
        .type           matmul_kernel,@function
        .size           matmul_kernel,(.L_x_20 - matmul_kernel)
        .other          matmul_kernel,@"STO_CUDA_ENTRY STV_DEFAULT"
matmul_kernel:
.text.matmul_kernel:
[----:B------:R-:W0:Y:S01]  /*0000*/  LDC R1, c[0x0][0x37c] ;  /* 0x0000df00ff017b82 */ /* 0x000e220000000800 */
[----:B------:R-:W1:Y:S01]  /*0010*/  S2R R5, SR_TID.X ;  /* 0x0000000000057919 */ /* 0x000e620000002100 */
[----:B0-----:R-:W-:Y:S01]  /*0020*/  VIADD R1, R1, 0xfffff620 ;  /* 0xfffff62001017836 */ /* 0x001fe20000000000 */
[----:B-1----:R-:W-:-:S13]  /*0030*/  ISETP.GE.U32.AND P0, PT, R5, 0x20, PT ;  /* 0x000000200500780c */ /* 0x002fda0003f06070 */
[----:B------:R-:W-:Y:S02]  /*0040*/  VOTEU.ANY UP0, P0 ;  /* 0x0000000000ff7886 */ /* 0x000fe40000000100 */
[----:B------:R-:W-:Y:S05]  /*0050*/  BRA.U UP0, `(.L_x_0) ;  /* 0x0000000100b87547 */ /* 0x000fea000b800000 */
[----:B------:R-:W0:Y:S01]  /*0060*/  S2UR UR6, SR_CgaCtaId ;  /* 0x00000000000679c3 */ /* 0x000e220000008800 */
[----:B------:R-:W-:Y:S01]  /*0070*/  NOP ;  /* 0x0000000000007918 */ /* 0x000fe20000000000 */
[----:B------:R-:W-:Y:S02]  /*0080*/  UMOV UR4, 0x40 ;  /* 0x0000004000047882 */ /* 0x000fe40000000000 */
[----:B0-----:R-:W-:-:S09]  /*0090*/  ULEA UR4, UR6, UR4, 0x18 ;  /* 0x0000000406047291 */ /* 0x001fd2000f8ec0ff */
[----:B------:R-:W0:Y:S01]  /*00a0*/  LDS.U8 R0, [UR4] ;  /* 0x00000004ff007984 */ /* 0x000e220008000000 */
[----:B------:R-:W-:Y:S02]  /*00b0*/  UMOV UR4, 0x400 ;  /* 0x0000040000047882 */ /* 0x000fe40000000000 */
[----:B------:R-:W-:Y:S01]  /*00c0*/  ULEA UR4, UR6, UR4, 0x18 ;  /* 0x0000000406047291 */ /* 0x000fe2000f8ec0ff */
[----:B0-----:R-:W-:-:S13]  /*00d0*/  ISETP.NE.AND P0, PT, R0, RZ, PT ;  /* 0x000000ff0000720c */ /* 0x001fda0003f05270 */
[----:B------:R-:W-:Y:S05]  /*00e0*/  @P0 BRA `(.L_x_1) ;  /* 0x00000000007c0947 */ /* 0x000fea0003800000 */
[----:B------:R-:W-:-:S13]  /*00f0*/  ELECT P0, URZ, PT ;  /* 0x0000000000ff782f */ /* 0x000fda0003800000 */
[----:B------:R-:W-:Y:S05]  /*0100*/  @!P0 BRA `(.L_x_2) ;  /* 0x0000000000848947 */ /* 0x000fea0003800000 */
[----:B------:R-:W-:Y:S01]  /*0110*/  UMOV UR5, 0x2 ;  /* 0x0000000200057882 */ /* 0x000fe20000000000 */
[----:B------:R-:W-:Y:S02]  /*0120*/  IMAD.MOV.U32 R4, RZ, RZ, 0x1 ;  /* 0x00000001ff047424 */ /* 0x000fe400078e00ff */
[----:B------:R-:W-:Y:S02]  /*0130*/  IMAD.MOV.U32 R7, RZ, RZ, 0x3 ;  /* 0x00000003ff077424 */ /* 0x000fe400078e00ff */
[----:B------:R-:W-:Y:S04]  /*0140*/  DEPBAR.LE SB0, 0x36 ;  /* 0x00008d800000791a */ /* 0x000fe80000000000 */
[----:B------:R-:W0:Y:S02]  /*0150*/  UTCATOMSWS.FIND_AND_SET.ALIGN UP1, UR5, UR5 ;  /* 0x00000005000575e3 */ /* 0x000e240008020800 */
[----:B0-----:R-:W-:-:S04]  /*0160*/  PLOP3.LUT P0, PT, PT, PT, UP1, 0x80, 0x8 ;  /* 0x000000000008781c */ /* 0x001fc80003f0f018 */
[----:B------:R-:W-:-:S04]  /*0170*/  SEL R0, RZ, 0xffffffff, !P0 ;  /* 0xffffffffff007807 */ /* 0x000fc80004000000 */
[----:B------:R-:W-:Y:S01]  /*0180*/  ISETP.NE.AND P0, PT, R0, RZ, PT ;  /* 0x000000ff0000720c */ /* 0x000fe20003f05270 */
[----:B------:R-:W-:-:S12]  /*0190*/  IMAD.U32 R0, RZ, RZ, UR5 ;  /* 0x00000005ff007e24 */ /* 0x000fd8000f8e00ff */
[----:B------:R-:W-:Y:S05]  /*01a0*/  @P0 BRA `(.L_x_3) ;  /* 0x0000000000240947 */ /* 0x000fea0003800000 */
.L_x_4:
[----:B------:R-:W-:Y:S05]  /*01b0*/  NANOSLEEP 0x64 ;  /* 0x000000640000795d */ /* 0x000fea0003800000 */
[----:B------:R-:W-:-:S05]  /*01c0*/  UMOV UR5, 0x2 ;  /* 0x0000000200057882 */ /* 0x000fca0000000000 */
[----:B------:R-:W-:Y:S04]  /*01d0*/  DEPBAR.LE SB0, 0x36 ;  /* 0x00008d800000791a */ /* 0x000fe80000000000 */
[----:B------:R-:W0:Y:S02]  /*01e0*/  UTCATOMSWS.FIND_AND_SET.ALIGN UP1, UR5, UR5 ;  /* 0x00000005000575e3 */ /* 0x000e240008020800 */
[----:B0-----:R-:W-:-:S04]  /*01f0*/  PLOP3.LUT P0, PT, PT, PT, UP1, 0x80, 0x8 ;  /* 0x000000000008781c */ /* 0x001fc80003f0f018 */
[----:B------:R-:W-:-:S04]  /*0200*/  SEL R0, RZ, 0xffffffff, !P0 ;  /* 0xffffffffff007807 */ /* 0x000fc80004000000 */
[----:B------:R-:W-:Y:S01]  /*0210*/  ISETP.NE.AND P0, PT, R0, RZ, PT ;  /* 0x000000ff0000720c */ /* 0x000fe20003f05270 */
[----:B------:R-:W-:-:S12]  /*0220*/  IMAD.U32 R0, RZ, RZ, UR5 ;  /* 0x00000005ff007e24 */ /* 0x000fd8000f8e00ff */
[----:B------:R-:W-:Y:S05]  /*0230*/  @!P0 BRA `(.L_x_4) ;  /* 0xfffffffc00dc8947 */ /* 0x000fea000383ffff */
.L_x_3:
[C---:B------:R-:W-:Y:S01]  /*0240*/  VIADD R3, R0.reuse, 0x10 ;  /* 0x0000001000037836 */ /* 0x040fe20000000000 */
[----:B------:R-:W-:Y:S01]  /*0250*/  UMOV UR5, 0x50 ;  /* 0x0000005000057882 */ /* 0x000fe20000000000 */
[----:B------:R-:W-:Y:S01]  /*0260*/  SHF.L.U32 R2, R7, R0, RZ ;  /* 0x0000000007027219 */ /* 0x000fe200000006ff */
[----:B------:R-:W-:Y:S01]  /*0270*/  ULEA UR5, UR6, UR5, 0x18 ;  /* 0x0000000506057291 */ /* 0x000fe2000f8ec0ff */
[----:B------:R-:W-:Y:S01]  /*0280*/  IMAD.SHL.U32 R0, R0, 0x20, RZ ;  /* 0x0000002000007824 */ /* 0x000fe200078e00ff */
[----:B------:R-:W-:-:S04]  /*0290*/  SHF.L.U32 R3, R4, R3, RZ ;  /* 0x0000000304037219 */ /* 0x000fc800000006ff */
[----:B------:R-:W-:-:S05]  /*02a0*/  LOP3.LUT R2, R3, R2, RZ, 0xfc, !PT ;  /* 0x0000000203027212 */ /* 0x000fca00078efcff */
[----:B------:R0:W-:Y:S04]  /*02b0*/  ATOMS.OR RZ, [UR5], R2 ;  /* 0x00000002ffff798c */ /* 0x0001e8000b000005 */
[----:B------:R0:W-:Y:S01]  /*02c0*/  STS [UR4], R0 ;  /* 0x00000000ff007988 */ /* 0x0001e20008000804 */
[----:B------:R-:W-:Y:S05]  /*02d0*/  BRA `(.L_x_2) ;  /* 0x0000000000107947 */ /* 0x000fea0003800000 */
.L_x_1:
[----:B------:R-:W-:Y:S01]  /*02e0*/  IMAD.MOV.U32 R0, RZ, RZ, -0x1 ;  /* 0xffffffffff007424 */ /* 0x000fe200078e00ff */
[----:B------:R-:W-:-:S04]  /*02f0*/  MOV R2, 0x320 ;  /* 0x0000032000027802 */ /* 0x000fc80000000f00 */
[----:B------:R0:W-:Y:S03]  /*0300*/  STS [UR4], R0 ;  /* 0x00000000ff007988 */ /* 0x0001e60008000804 */
[----:B0-----:R-:W-:Y:S05]  /*0310*/  CALL.REL.NOINC `($__internal_1_$__cuda_sm10x_tcgen05_guardrail_trap_phase_invalid_during_alloc) ;  /* 0x000001b800d47944 */ /* 0x001fea0003c00000 */
.L_x_2:
[----:B------:R-:W-:Y:S05]  /*0320*/  WARPSYNC.ALL ;  /* 0x0000000000007948 */ /* 0x000fea0003800000 */
[----:B------:R-:W-:Y:S01]  /*0330*/  NOP ;  /* 0x0000000000007918 */ /* 0x000fe20000000000 */
.L_x_0:
[----:B0-----:R-:W0:Y:S08]  /*0340*/  LDC.64 R2, c[0x0][0x398] ;  /* 0x0000e600ff027b82 */ /* 0x001e300000000a00 */
[----:B------:R-:W1:Y:S02]  /*0350*/  S2UR UR5, SR_CgaSize ;  /* 0x00000000000579c3 */ /* 0x000e640000008a00 */
[----:B-1----:R-:W-:-:S12]  /*0360*/  UIMAD UR5, UR5, -0xa0, URZ ;  /* 0xffffff60050578a4 */ /* 0x002fd8000f8e02ff */
[----:B------:R-:W1:Y:S01]  /*0370*/  LDCU UR5, c[0x0][UR5+0x2b0] ;  /* 0x00005600050577ac */ /* 0x000e620008000800 */
[----:B------:R-:W-:Y:S01]  /*0380*/  UMOV UR9, 0x400 ;  /* 0x0000040000097882 */ /* 0x000fe20000000000 */
[----:B------:R-:W2:Y:S01]  /*0390*/  LDCU UR16, c[0x0][0x3a4] ;  /* 0x00007480ff1077ac */ /* 0x000ea20008000800 */
[----:B------:R-:W3:Y:S01]  /*03a0*/  S2UR UR4, SR_CTAID.X ;  /* 0x00000000000479c3 */ /* 0x000ee20000002500 */
[----:B------:R-:W4:Y:S01]  /*03b0*/  LDCU.64 UR18, c[0x0][0x358] ;  /* 0x00006b00ff1277ac */ /* 0x000f220008000a00 */
[----:B------:R-:W1:Y:S01]  /*03c0*/  LDCU.128 UR12, c[0x0][0x380] ;  /* 0x00007000ff0c77ac */ /* 0x000e620008000c00 */
[----:B------:R-:W-:Y:S01]  /*03d0*/  UMOV UR7, 0x1 ;  /* 0x0000000100077882 */ /* 0x000fe20000000000 */
[----:B0-----:R-:W-:Y:S01]  /*03e0*/  VIADD R0, R3, 0x7f ;  /* 0x0000007f03007836 */ /* 0x001fe20000000000 */
[----:B------:R-:W-:-:S04]  /*03f0*/  IABS R14, R3 ;  /* 0x00000003000e7213 */ /* 0x000fc80000000000 */
[----:B------:R-:W-:Y:S02]  /*0400*/  SHF.R.S32.HI R7, RZ, 0x1f, R0 ;  /* 0x0000001fff077819 */ /* 0x000fe40000011400 */
[----:B---3--:R-:W-:Y:S02]  /*0410*/  I2FP.F32.U32 R8, UR4 ;  /* 0x0000000400087c45 */ /* 0x008fe40008201000 */
[----:B------:R-:W-:-:S03]  /*0420*/  LEA.HI R7, R7, R0, RZ, 0x7 ;  /* 0x0000000007077211 */ /* 0x000fc600078f38ff */
[----:B-1----:R-:W-:Y:S01]  /*0430*/  FMUL R8, R8, UR5 ;  /* 0x0000000508087c20 */ /* 0x002fe20008400000 */
[----:B------:R-:W-:Y:S01]  /*0440*/  SHF.R.S32.HI R7, RZ, 0x7, R7 ;  /* 0x00000007ff077819 */ /* 0x000fe20000011407 */
[----:B------:R-:W0:Y:S02]  /*0450*/  S2UR UR5, SR_CgaCtaId ;  /* 0x00000000000579c3 */ /* 0x000e240000008800 */
[----:B------:R-:W-:Y:S02]  /*0460*/  F2I.U32.TRUNC.NTZ R9, R8 ;  /* 0x0000000800097305 */ /* 0x000fe4000020f000 */
[----:B------:R-:W-:-:S05]  /*0470*/  IMAD.SHL.U32 R4, R7, 0x8, RZ ;  /* 0x0000000807047824 */ /* 0x000fca00078e00ff */
[----:B------:R-:W-:-:S04]  /*0480*/  IABS R11, R4 ;  /* 0x00000004000b7213 */ /* 0x000fc80000000000 */
[----:B------:R-:W1:Y:S01]  /*0490*/  I2F.RP R0, R11 ;  /* 0x0000000b00007306 */ /* 0x000e620000209400 */
[----:B0-----:R-:W-:Y:S02]  /*04a0*/  ULEA UR9, UR5, UR9, 0x18 ;  /* 0x0000000905097291 */ /* 0x001fe4000f8ec0ff */
[----:B------:R-:W-:-:S05]  /*04b0*/  USHF.L.U32 UR4, UR5, 0x6, URZ ;  /* 0x0000000605047899 */ /* 0x000fca00080006ff */
[----:B-1----:R-:W0:Y:S01]  /*04c0*/  MUFU.RCP R0, R0 ;  /* 0x0000000000007308 */ /* 0x002e220000001000 */
[----:B------:R-:W-:Y:S02]  /*04d0*/  ULOP3.LUT UR6, UR4, 0x40, URZ, 0xc0, !UPT ;  /* 0x0000004004067892 */ /* 0x000fe4000f8ec0ff */
[----:B------:R-:W-:Y:S01]  /*04e0*/  ULOP3.LUT UR4, UR4, 0x80, URZ, 0xc0, !UPT ;  /* 0x0000008004047892 */ /* 0x000fe2000f8ec0ff */
[----:B0-----:R-:W-:Y:S01]  /*04f0*/  VIADD R6, R0, 0xffffffe ;  /* 0x0ffffffe00067836 */ /* 0x001fe20000000000 */
[----:B------:R-:W-:-:S03]  /*0500*/  IABS R0, R9 ;  /* 0x0000000900007213 */ /* 0x000fc60000000000 */
[----:B------:R0:W1:Y:S02]  /*0510*/  F2I.FTZ.U32.TRUNC.NTZ R7, R6 ;  /* 0x0000000600077305 */ /* 0x000064000021f000 */
[----:B0-----:R-:W-:Y:S02]  /*0520*/  IMAD.MOV.U32 R6, RZ, RZ, RZ ;  /* 0x000000ffff067224 */ /* 0x001fe400078e00ff */
[----:B-1----:R-:W-:-:S04]  /*0530*/  IMAD.MOV R10, RZ, RZ, -R7 ;  /* 0x000000ffff0a7224 */ /* 0x002fc800078e0a07 */
[----:B------:R-:W-:Y:S01]  /*0540*/  IMAD R13, R10, R11, RZ ;  /* 0x0000000b0a0d7224 */ /* 0x000fe200078e02ff */
[----:B------:R-:W-:-:S03]  /*0550*/  IABS R10, R4 ;  /* 0x00000004000a7213 */ /* 0x000fc60000000000 */
[----:B------:R-:W-:-:S04]  /*0560*/  IMAD.HI.U32 R7, R7, R13, R6 ;  /* 0x0000000d07077227 */ /* 0x000fc800078e0006 */
[----:B------:R-:W-:Y:S02]  /*0570*/  IMAD.MOV R6, RZ, RZ, -R10 ;  /* 0x000000ffff067224 */ /* 0x000fe400078e0a0a */
[----:B------:R-:W-:-:S04]  /*0580*/  IMAD.HI.U32 R7, R7, R0, RZ ;  /* 0x0000000007077227 */ /* 0x000fc800078e00ff */
[----:B------:R-:W-:Y:S01]  /*0590*/  IMAD R0, R7, R6, R0 ;  /* 0x0000000607007224 */ /* 0x000fe200078e0200 */
[----:B------:R-:W-:Y:S04]  /*05a0*/  BAR.SYNC.DEFER_BLOCKING 0x0 ;  /* 0x0000000000007b1d */ /* 0x000fe80000010000 */
[----:B------:R-:W-:-:S13]  /*05b0*/  ISETP.GT.U32.AND P1, PT, R11, R0, PT ;  /* 0x000000000b00720c */ /* 0x000fda0003f24070 */
[----:B------:R-:W-:Y:S02]  /*05c0*/  @!P1 IMAD.IADD R0, R0, 0x1, -R11 ;  /* 0x0000000100009824 */ /* 0x000fe400078e0a0b */
[----:B------:R-:W-:Y:S01]  /*05d0*/  @!P1 VIADD R7, R7, 0x1 ;  /* 0x0000000107079836 */ /* 0x000fe20000000000 */
[----:B------:R-:W-:Y:S02]  /*05e0*/  ISETP.NE.AND P1, PT, R4, RZ, PT ;  /* 0x000000ff0400720c */ /* 0x000fe40003f25270 */
[----:B------:R-:W-:Y:S02]  /*05f0*/  ISETP.GE.U32.AND P0, PT, R0, R11, PT ;  /* 0x0000000b0000720c */ /* 0x000fe40003f06070 */
[----:B------:R-:W-:-:S04]  /*0600*/  LOP3.LUT R0, R9, R4, RZ, 0x3c, !PT ;  /* 0x0000000409007212 */ /* 0x000fc800078e3cff */
[----:B------:R-:W-:Y:S01]  /*0610*/  ISETP.GE.AND P2, PT, R0, RZ, PT ;  /* 0x000000ff0000720c */ /* 0x000fe20003f46270 */
[----:B------:R-:W-:-:S06]  /*0620*/  VIADD R0, R2, 0xff ;  /* 0x000000ff02007836 */ /* 0x000fcc0000000000 */
[----:B------:R-:W-:-:S04]  /*0630*/  @P0 VIADD R7, R7, 0x1 ;  /* 0x0000000107070836 */ /* 0x000fc80000000000 */
[----:B------:R-:W-:Y:S01]  /*0640*/  IMAD.MOV.U32 R6, RZ, RZ, R7 ;  /* 0x000000ffff067224 */ /* 0x000fe200078e0007 */
[----:B------:R-:W-:-:S03]  /*0650*/  SHF.R.S32.HI R7, RZ, 0x1f, R0 ;  /* 0x0000001fff077819 */ /* 0x000fc60000011400 */
[----:B------:R-:W-:Y:S01]  /*0660*/  @!P2 IMAD.MOV R6, RZ, RZ, -R6 ;  /* 0x000000ffff06a224 */ /* 0x000fe200078e0a06 */
[----:B------:R-:W-:Y:S02]  /*0670*/  @!P1 LOP3.LUT R6, RZ, R4, RZ, 0x33, !PT ;  /* 0x00000004ff069212 */ /* 0x000fe400078e33ff */
[----:B------:R-:W-:-:S03]  /*0680*/  LEA.HI R7, R7, R0, RZ, 0x8 ;  /* 0x0000000007077211 */ /* 0x000fc600078f40ff */
[----:B------:R-:W-:Y:S02]  /*0690*/  IMAD.SHL.U32 R13, R6, 0x8, RZ ;  /* 0x00000008060d7824 */ /* 0x000fe400078e00ff */
[----:B------:R-:W-:-:S03]  /*06a0*/  IMAD.MOV R6, RZ, RZ, -R6 ;  /* 0x000000ffff067224 */ /* 0x000fc600078e0a06 */
[----:B------:R-:W-:Y:S01]  /*06b0*/  LEA.HI.SX32 R7, R7, -R13, 0x18 ;  /* 0x8000000d07077211 */ /* 0x000fe200078fc2ff */
[----:B------:R-:W-:Y:S02]  /*06c0*/  IMAD R12, R4, R6, R9 ;  /* 0x00000006040c7224 */ /* 0x000fe400078e0209 */
[----:B------:R-:W-:Y:S01]  /*06d0*/  IMAD.MOV.U32 R6, RZ, RZ, RZ ;  /* 0x000000ffff067224 */ /* 0x000fe200078e00ff */
[----:B------:R-:W-:Y:S02]  /*06e0*/  VIMNMX R15, PT, PT, R7, 0x8, PT ;  /* 0x00000008070f7848 */ /* 0x000fe40003fe0100 */
[----:B------:R-:W-:Y:S02]  /*06f0*/  IABS R4, R12 ;  /* 0x0000000c00047213 */ /* 0x000fe40000000000 */
[-C--:B------:R-:W-:Y:S02]  /*0700*/  IABS R10, R15.reuse ;  /* 0x0000000f000a7213 */ /* 0x080fe40000000000 */
[----:B------:R-:W-:-:S02]  /*0710*/  IABS R8, R15 ;  /* 0x0000000f00087213 */ /* 0x000fc40000000000 */
[----:B------:R-:W0:Y:S08]  /*0720*/  I2F.RP R0, R10 ;  /* 0x0000000a00007306 */ /* 0x000e300000209400 */
[----:B0-----:R-:W0:Y:S02]  /*0730*/  MUFU.RCP R0, R0 ;  /* 0x0000000000007308 */ /* 0x001e240000001000 */
[----:B0-----:R-:W-:-:S06]  /*0740*/  VIADD R7, R0, 0xffffffe ;  /* 0x0ffffffe00077836 */ /* 0x001fcc0000000000 */
[----:B------:R-:W0:Y:S02]  /*0750*/  F2I.FTZ.U32.TRUNC.NTZ R7, R7 ;  /* 0x0000000700077305 */ /* 0x000e24000021f000 */
[----:B0-----:R-:W-:-:S04]  /*0760*/  IMAD.MOV R11, RZ, RZ, -R7 ;  /* 0x000000ffff0b7224 */ /* 0x001fc800078e0a07 */
[----:B------:R-:W-:-:S04]  /*0770*/  IMAD R9, R11, R10, RZ ;  /* 0x0000000a0b097224 */ /* 0x000fc800078e02ff */
[----:B------:R-:W-:-:S04]  /*0780*/  IMAD.HI.U32 R0, R7, R9, R6 ;  /* 0x0000000907007227 */ /* 0x000fc800078e0006 */
[----:B------:R-:W-:Y:S02]  /*0790*/  IMAD.MOV.U32 R6, RZ, RZ, R14 ;  /* 0x000000ffff067224 */ /* 0x000fe400078e000e */
[----:B------:R-:W-:Y:S01]  /*07a0*/  IMAD.MOV.U32 R7, RZ, RZ, R4 ;  /* 0x000000ffff077224 */ /* 0x000fe200078e0004 */
[----:B------:R-:W0:Y:S01]  /*07b0*/  LDS R14, [UR9] ;  /* 0x00000009ff0e7984 */ /* 0x000e220008000800 */
[----:B------:R-:W1:Y:S01]  /*07c0*/  I2F.RP R9, R6 ;  /* 0x0000000600097306 */ /* 0x000e620000209400 */
[----:B------:R-:W-:Y:S01]  /*07d0*/  IMAD.MOV R4, RZ, RZ, -R8 ;  /* 0x000000ffff047224 */ /* 0x000fe200078e0a08 */
[----:B------:R-:W-:Y:S01]  /*07e0*/  IABS R8, R2 ;  /* 0x0000000200087213 */ /* 0x000fe20000000000 */
[----:B------:R-:W-:-:S04]  /*07f0*/  IMAD.HI.U32 R0, R0, R7, RZ ;  /* 0x0000000700007227 */ /* 0x000fc800078e00ff */
[----:B------:R-:W-:Y:S02]  /*0800*/  IMAD R7, R0, R4, R7 ;  /* 0x0000000400077224 */ /* 0x000fe400078e0207 */
[----:B------:R-:W-:Y:S01]  /*0810*/  IMAD.MOV.U32 R4, RZ, RZ, R8 ;  /* 0x000000ffff047224 */ /* 0x000fe200078e0008 */
[----:B------:R-:W-:Y:S02]  /*0820*/  BAR.SYNC.DEFER_BLOCKING 0x0 ;  /* 0x0000000000007b1d */ /* 0x000fe40000010000 */
[----:B------:R-:W-:-:S04]  /*0830*/  ISETP.GT.U32.AND P1, PT, R10, R7, PT ;  /* 0x000000070a00720c */ /* 0x000fc80003f24070 */
[----:B-1----:R-:W1:Y:S08]  /*0840*/  MUFU.RCP R9, R9 ;  /* 0x0000000900097308 */ /* 0x002e700000001000 */
[----:B------:R-:W3:Y:S01]  /*0850*/  I2F.RP R8, R4 ;  /* 0x0000000400087306 */ /* 0x000ee20000209400 */
[----:B------:R-:W-:Y:S02]  /*0860*/  @!P1 IMAD.IADD R7, R7, 0x1, -R10 ;  /* 0x0000000107079824 */ /* 0x000fe400078e0a0a */
[----:B------:R-:W-:Y:S01]  /*0870*/  @!P1 VIADD R0, R0, 0x1 ;  /* 0x0000000100009836 */ /* 0x000fe20000000000 */
[----:B------:R-:W-:-:S02]  /*0880*/  ISETP.NE.AND P1, PT, R15, RZ, PT ;  /* 0x000000ff0f00720c */ /* 0x000fc40003f25270 */
[----:B------:R-:W-:Y:S02]  /*0890*/  ISETP.GE.U32.AND P0, PT, R7, R10, PT ;  /* 0x0000000a0700720c */ /* 0x000fe40003f06070 */
[----:B------:R-:W-:Y:S01]  /*08a0*/  LOP3.LUT R7, R12, R15, RZ, 0x3c, !PT ;  /* 0x0000000f0c077212 */ /* 0x000fe200078e3cff */
[----:B-1----:R-:W-:-:S03]  /*08b0*/  VIADD R10, R9, 0xffffffe ;  /* 0x0ffffffe090a7836 */ /* 0x002fc60000000000 */
[----:B------:R-:W-:Y:S01]  /*08c0*/  ISETP.GE.AND P2, PT, R7, RZ, PT ;  /* 0x000000ff0700720c */ /* 0x000fe20003f46270 */
[----:B------:R1:W5:Y:S01]  /*08d0*/  F2I.FTZ.U32.TRUNC.NTZ R11, R10 ;  /* 0x0000000a000b7305 */ /* 0x000362000021f000 */
[----:B0-----:R-:W-:-:S05]  /*08e0*/  R2UR UR8, R14 ;  /* 0x000000000e0872ca */ /* 0x001fca00000e0000 */
[----:B------:R-:W-:Y:S02]  /*08f0*/  @P0 VIADD R0, R0, 0x1 ;  /* 0x0000000100000836 */ /* 0x000fe40000000000 */
[----:B---3--:R-:W0:Y:S01]  /*0900*/  MUFU.RCP R8, R8 ;  /* 0x0000000800087308 */ /* 0x008e220000001000 */
[----:B-1----:R-:W-:-:S03]  /*0910*/  IMAD.MOV.U32 R10, RZ, RZ, RZ ;  /* 0x000000ffff0a7224 */ /* 0x002fc600078e00ff */
[----:B------:R-:W-:Y:S01]  /*0920*/  @!P2 IMAD.MOV R0, RZ, RZ, -R0 ;  /* 0x000000ffff00a224 */ /* 0x000fe200078e0a00 */
[----:B------:R-:W-:Y:S01]  /*0930*/  @!P1 LOP3.LUT R0, RZ, R15, RZ, 0x33, !PT ;  /* 0x0000000fff009212 */ /* 0x000fe200078e33ff */
[----:B-----5:R-:W-:-:S03]  /*0940*/  IMAD.MOV R7, RZ, RZ, -R11 ;  /* 0x000000ffff077224 */ /* 0x020fc600078e0a0b */
[----:B------:R-:W-:Y:S01]  /*0950*/  LEA R68, R0, UR6, 0x7 ;  /* 0x0000000600447c11 */ /* 0x000fe2000f8e38ff */
[----:B------:R-:W-:-:S03]  /*0960*/  IMAD R7, R7, R6, RZ ;  /* 0x0000000607077224 */ /* 0x000fc600078e02ff */
[----:B------:R-:W-:Y:S01]  /*0970*/  IABS R71, R68 ;  /* 0x0000004400477213 */ /* 0x000fe20000000000 */
[----:B------:R-:W-:Y:S02]  /*0980*/  VIADD R20, R68, 0x1 ;  /* 0x0000000144147836 */ /* 0x000fe40000000000 */
[----:B------:R-:W-:-:S03]  /*0990*/  IMAD.HI.U32 R7, R11, R7, R10 ;  /* 0x000000070b077227 */ /* 0x000fc600078e000a */
[----:B------:R-:W-:Y:S01]  /*09a0*/  STL [R1+0x744], R20 ;  /* 0x0007441401007387 */ /* 0x000fe20000100800 */
[----:B0-----:R-:W-:Y:S01]  /*09b0*/  VIADD R8, R8, 0xffffffe ;  /* 0x0ffffffe08087836 */ /* 0x001fe20000000000 */
[----:B------:R-:W-:Y:S01]  /*09c0*/  IABS R70, R20 ;  /* 0x0000001400467213 */ /* 0x000fe20000000000 */
[----:B------:R-:W-:Y:S02]  /*09d0*/  IMAD.MOV R10, RZ, RZ, -R0 ;  /* 0x000000ffff0a7224 */ /* 0x000fe400078e0a00 */
[----:B------:R0:W1:Y:S01]  /*09e0*/  F2I.FTZ.U32.TRUNC.NTZ R9, R8 ;  /* 0x0000000800097305 */ /* 0x000062000021f000 */
[----:B------:R-:W-:Y:S02]  /*09f0*/  VIADD R17, R68, 0x4 ;  /* 0x0000000444117836 */ /* 0x000fe40000000000 */
[----:B------:R-:W-:-:S03]  /*0a00*/  IMAD.HI.U32 R0, R7, R71, RZ ;  /* 0x0000004707007227 */ /* 0x000fc600078e00ff */
[----:B------:R-:W-:Y:S01]  /*0a10*/  IABS R66, R17 ;  /* 0x0000001100427213 */ /* 0x000fe20000000000 */
[C---:B------:R-:W-:Y:S02]  /*0a20*/  VIADD R19, R68.reuse, 0x2 ;  /* 0x0000000244137836 */ /* 0x040fe40000000000 */
[C---:B------:R-:W-:Y:S01]  /*0a30*/  VIADD R18, R68.reuse, 0x3 ;  /* 0x0000000344127836 */ /* 0x040fe20000000000 */
[----:B0-----:R-:W-:Y:S01]  /*0a40*/  SHF.R.U32.HI R8, RZ, 0x5, R5 ;  /* 0x00000005ff087819 */ /* 0x001fe20000011605 */
[----:B------:R-:W-:Y:S01]  /*0a50*/  IMAD R10, R15, R10, R12 ;  /* 0x0000000a0f0a7224 */ /* 0x000fe200078e020c */
[----:B------:R-:W-:Y:S01]  /*0a60*/  STL [R1+0x740], R19 ;  /* 0x0007401301007387 */ /* 0x000fe20000100800 */
[----:B------:R-:W-:Y:S01]  /*0a70*/  VIADD R16, R68, 0x5 ;  /* 0x0000000544107836 */ /* 0x000fe20000000000 */
[----:B------:R-:W-:Y:S01]  /*0a80*/  R2UR UR11, R8 ;  /* 0x00000000080b72ca */ /* 0x000fe200000e0000 */
[----:B-1----:R-:W-:Y:S01]  /*0a90*/  IMAD.MOV R11, RZ, RZ, -R9 ;  /* 0x000000ffff0b7224 */ /* 0x002fe200078e0a09 */
[----:B------:R-:W-:Y:S01]  /*0aa0*/  STL [R1+0x748], R18 ;  /* 0x0007481201007387 */ /* 0x000fe20000100800 */
[----:B------:R-:W-:Y:S01]  /*0ab0*/  IMAD.MOV R12, RZ, RZ, -R0 ;  /* 0x000000ffff0c7224 */ /* 0x000fe200078e0a00 */
[----:B------:R-:W-:Y:S01]  /*0ac0*/  IABS R69, R19 ;  /* 0x0000001300457213 */ /* 0x000fe20000000000 */
[----:B------:R-:W-:Y:S01]  /*0ad0*/  IMAD R11, R11, R4, RZ ;  /* 0x000000040b0b7224 */ /* 0x000fe200078e02ff */
[----:B------:R-:W-:Y:S01]  /*0ae0*/  STL [R1+0x750], R17 ;  /* 0x0007501101007387 */ /* 0x000fe20000100800 */
[----:B------:R-:W-:Y:S01]  /*0af0*/  IMAD.MOV.U32 R8, RZ, RZ, RZ ;  /* 0x000000ffff087224 */ /* 0x000fe200078e00ff */
[----:B------:R-:W-:Y:S01]  /*0b00*/  IABS R65, R16 ;  /* 0x0000001000417213 */ /* 0x000fe20000000000 */
[----:B------:R-:W-:Y:S01]  /*0b10*/  IMAD R71, R6, R12, R71 ;  /* 0x0000000c06477224 */ /* 0x000fe200078e0247 */
[----:B------:R0:W-:Y:S01]  /*0b20*/  STL [R1+0x74c], R16 ;  /* 0x00074c1001007387 */ /* 0x0001e20000100800 */
[----:B------:R-:W-:Y:S01]  /*0b30*/  IMAD.HI.U32 R12, R7, R66, RZ ;  /* 0x00000042070c7227 */ /* 0x000fe200078e00ff */
[----:B------:R-:W-:-:S03]  /*0b40*/  IABS R67, R18 ;  /* 0x0000001200437213 */ /* 0x000fc60000000000 */
[----:B------:R-:W-:-:S04]  /*0b50*/  IMAD.HI.U32 R0, R9, R11, R8 ;  /* 0x0000000b09007227 */ /* 0x000fc800078e0008 */
[----:B------:R-:W-:Y:S02]  /*0b60*/  IMAD.IADD R8, R13, 0x1, R10 ;  /* 0x000000010d087824 */ /* 0x000fe400078e020a */
[C---:B0-----:R-:W-:Y:S02]  /*0b70*/  VIADD R16, R68.reuse, 0x9 ;  /* 0x0000000944107836 */ /* 0x041fe40000000000 */
[----:B------:R-:W-:Y:S01]  /*0b80*/  VIADD R18, R68, 0x7 ;  /* 0x0000000744127836 */ /* 0x000fe20000000000 */
[----:B------:R-:W-:Y:S01]  /*0b90*/  LEA R8, R8, UR4, 0x8 ;  /* 0x0000000408087c11 */ /* 0x000fe2000f8e40ff */
[----:B------:R-:W-:Y:S01]  /*0ba0*/  IMAD.HI.U32 R10, R7, R69, RZ ;  /* 0x00000045070a7227 */ /* 0x000fe200078e00ff */
[----:B------:R-:W-:Y:S01]  /*0bb0*/  IABS R61, R16 ;  /* 0x00000010003d7213 */ /* 0x000fe20000000000 */
[----:B------:R-:W-:Y:S01]  /*0bc0*/  USHF.L.U32 UR4, UR11, 0x15, URZ ;  /* 0x000000150b047899 */ /* 0x000fe200080006ff */
[----:B------:R-:W-:Y:S01]  /*0bd0*/  IABS R63, R18 ;  /* 0x00000012003f7213 */ /* 0x000fe20000000000 */
[----:B------:R-:W-:-:S02]  /*0be0*/  IMAD.MOV R15, RZ, RZ, -R12 ;  /* 0x000000ffff0f7224 */ /* 0x000fc400078e0a0c */
[C---:B------:R-:W-:Y:S01]  /*0bf0*/  VIADD R19, R68.reuse, 0x6 ;  /* 0x0000000644137836 */ /* 0x040fe20000000000 */
[----:B------:R-:W-:Y:S01]  /*0c00*/  ULOP3.LUT UR4, UR4, 0x600000, URZ, 0xc0, !UPT ;  /* 0x0060000004047892 */ /* 0x000fe2000f8ec0ff */
[----:B------:R-:W-:Y:S02]  /*0c10*/  VIADD R17, R68, 0x8 ;  /* 0x0000000844117836 */ /* 0x000fe40000000000 */
[----:B------:R-:W-:Y:S01]  /*0c20*/  IMAD.MOV R10, RZ, RZ, -R10 ;  /* 0x000000ffff0a7224 */ /* 0x000fe200078e0a0a */
[----:B------:R-:W-:Y:S01]  /*0c30*/  STL [R1+0x754], R19 ;  /* 0x0007541301007387 */ /* 0x000fe20000100800 */
[----:B------:R-:W-:Y:S01]  /*0c40*/  IMAD R66, R6, R15, R66 ;  /* 0x0000000f06427224 */ /* 0x000fe200078e0242 */
[----:B------:R-:W-:Y:S01]  /*0c50*/  IABS R62, R17 ;  /* 0x00000011003e7213 */ /* 0x000fe20000000000 */
[----:B------:R-:W-:Y:S01]  /*0c60*/  VIADD R15, R68, 0xe ;  /* 0x0000000e440f7836 */ /* 0x000fe20000000000 */
[----:B------:R-:W-:Y:S01]  /*0c70*/  STL [R1+0x758], R18 ;  /* 0x0007581201007387 */ /* 0x000fe20000100800 */
[----:B------:R-:W-:Y:S01]  /*0c80*/  IMAD.HI.U32 R12, R7, R61, RZ ;  /* 0x0000003d070c7227 */ /* 0x000fe200078e00ff */
[----:B------:R-:W-:-:S02]  /*0c90*/  IABS R64, R19 ;  /* 0x0000001300407213 */ /* 0x000fc40000000000 */
[----:B------:R0:W-:Y:S01]  /*0ca0*/  STL [R1+0x75c], R17 ;  /* 0x00075c1101007387 */ /* 0x0001e20000100800 */
[----:B------:R-:W-:Y:S01]  /*0cb0*/  IMAD R69, R6, R10, R69 ;  /* 0x0000000a06457224 */ /* 0x000fe200078e0245 */
[----:B------:R-:W-:Y:S01]  /*0cc0*/  IABS R56, R15 ;  /* 0x0000000f00387213 */ /* 0x000fe20000000000 */
[----:B------:R-:W-:Y:S01]  /*0cd0*/  VIADD R14, R68, 0xa ;  /* 0x0000000a440e7836 */ /* 0x000fe20000000000 */
[----:B------:R1:W-:Y:S01]  /*0ce0*/  STL [R1+0x760], R16 ;  /* 0x0007601001007387 */ /* 0x0003e20000100800 */
[----:B------:R-:W-:-:S03]  /*0cf0*/  IMAD.HI.U32 R10, R7, R63, RZ ;  /* 0x0000003f070a7227 */ /* 0x000fc600078e00ff */
[----:B------:R3:W-:Y:S01]  /*0d00*/  STL [R1+0x764], R14 ;  /* 0x0007640e01007387 */ /* 0x0007e20000100800 */
[----:B------:R-:W-:Y:S01]  /*0d10*/  IMAD.MOV R12, RZ, RZ, -R12 ;  /* 0x000000ffff0c7224 */ /* 0x000fe200078e0a0c */
[----:B------:R-:W-:Y:S01]  /*0d20*/  IABS R60, R14 ;  /* 0x0000000e003c7213 */ /* 0x000fe20000000000 */
[C---:B0-----:R-:W-:Y:S02]  /*0d30*/  VIADD R17, R68.reuse, 0xc ;  /* 0x0000000c44117836 */ /* 0x041fe40000000000 */
[C---:B------:R-:W-:Y:S02]  /*0d40*/  VIADD R18, R68.reuse, 0xb ;  /* 0x0000000b44127836 */ /* 0x040fe40000000000 */
[----:B-1----:R-:W-:Y:S01]  /*0d50*/  VIADD R16, R68, 0xd ;  /* 0x0000000d44107836 */ /* 0x002fe20000000000 */
[----:B------:R-:W-:Y:S01]  /*0d60*/  IABS R58, R17 ;  /* 0x00000011003a7213 */ /* 0x000fe20000000000 */
[----:B------:R-:W-:Y:S01]  /*0d70*/  IMAD.MOV R10, RZ, RZ, -R10 ;  /* 0x000000ffff0a7224 */ /* 0x000fe200078e0a0a */
[----:B------:R-:W-:Y:S01]  /*0d80*/  STL [R1+0x76c], R18 ;  /* 0x00076c1201007387 */ /* 0x000fe20000100800 */
[----:B------:R-:W-:Y:S01]  /*0d90*/  IMAD R61, R6, R12, R61 ;  /* 0x0000000c063d7224 */ /* 0x000fe200078e023d */
[----:B------:R-:W-:Y:S01]  /*0da0*/  IABS R57, R16 ;  /* 0x0000001000397213 */ /* 0x000fe20000000000 */
[----:B------:R-:W-:Y:S01]  /*0db0*/  IMAD.HI.U32 R12, R7, R56, RZ ;  /* 0x00000038070c7227 */ /* 0x000fe200078e00ff */
[----:B------:R-:W-:Y:S01]  /*0dc0*/  STL [R1+0x77c], R17 ;  /* 0x00077c1101007387 */ /* 0x000fe20000100800 */
[----:B------:R-:W-:-:S02]  /*0dd0*/  IABS R59, R18 ;  /* 0x00000012003b7213 */ /* 0x000fc40000000000 */
[----:B------:R-:W-:Y:S01]  /*0de0*/  VIADD R19, R68, 0x11 ;  /* 0x0000001144137836 */ /* 0x000fe20000000000 */
[----:B------:R0:W-:Y:S01]  /*0df0*/  STL [R1+0x778], R16 ;  /* 0x0007781001007387 */ /* 0x0001e20000100800 */
[----:B------:R-:W-:Y:S02]  /*0e00*/  IMAD R63, R6, R10, R63 ;  /* 0x0000000a063f7224 */ /* 0x000fe400078e023f */
[C---:B---3--:R-:W-:Y:S01]  /*0e10*/  VIADD R14, R68.reuse, 0xf ;  /* 0x0000000f440e7836 */ /* 0x048fe20000000000 */
[----:B------:R-:W-:Y:S01]  /*0e20*/  IABS R53, R19 ;  /* 0x0000001300357213 */ /* 0x000fe20000000000 */
[----:B------:R-:W-:Y:S01]  /*0e30*/  IMAD.HI.U32 R10, R7, R58, RZ ;  /* 0x0000003a070a7227 */ /* 0x000fe200078e00ff */
[----:B------:R1:W-:Y:S02]  /*0e40*/  STL [R1+0x774], R15 ;  /* 0x0007740f01007387 */ /* 0x0003e40000100800 */
[----:B------:R-:W-:Y:S01]  /*0e50*/  IABS R55, R14 ;  /* 0x0000000e00377213 */ /* 0x000fe20000000000 */
[C---:B------:R-:W-:Y:S01]  /*0e60*/  VIADD R20, R68.reuse, 0x10 ;  /* 0x0000001044147836 */ /* 0x040fe20000000000 */
[----:B------:R3:W-:Y:S01]  /*0e70*/  STL [R1+0x770], R14 ;  /* 0x0007700e01007387 */ /* 0x0007e20000100800 */
[----:B0-----:R-:W-:-:S02]  /*0e80*/  VIADD R16, R68, 0x13 ;  /* 0x0000001344107836 */ /* 0x001fc40000000000 */
[----:B------:R-:W-:Y:S01]  /*0e90*/  IMAD.MOV R17, RZ, RZ, -R12 ;  /* 0x000000ffff117224 */ /* 0x000fe200078e0a0c */
[----:B------:R-:W-:Y:S01]  /*0ea0*/  STL [R1+0x768], R20 ;  /* 0x0007681401007387 */ /* 0x000fe20000100800 */
[----:B------:R-:W-:Y:S01]  /*0eb0*/  VIADD R18, R68, 0x12 ;  /* 0x0000001244127836 */ /* 0x000fe20000000000 */
[----:B------:R-:W-:Y:S01]  /*0ec0*/  IABS R51, R16 ;  /* 0x0000001000337213 */ /* 0x000fe20000000000 */
[----:B-1----:R-:W-:Y:S01]  /*0ed0*/  IMAD.MOV R15, RZ, RZ, -R10 ;  /* 0x000000ffff0f7224 */ /* 0x002fe200078e0a0a */
[----:B------:R-:W-:Y:S01]  /*0ee0*/  STL [R1+0x780], R19 ;  /* 0x0007801301007387 */ /* 0x000fe20000100800 */
[----:B------:R-:W-:Y:S01]  /*0ef0*/  IMAD R56, R6, R17, R56 ;  /* 0x0000001106387224 */ /* 0x000fe200078e0238 */
[----:B------:R-:W-:Y:S01]  /*0f00*/  IABS R52, R18 ;  /* 0x0000001200347213 */ /* 0x000fe20000000000 */
[C---:B------:R-:W-:Y:S01]  /*0f10*/  VIADD R17, R68.reuse, 0x16 ;  /* 0x0000001644117836 */ /* 0x040fe20000000000 */
[----:B------:R0:W-:Y:S01]  /*0f20*/  STL [R1+0x790], R18 ;  /* 0x0007901201007387 */ /* 0x0001e20000100800 */
[----:B---3--:R-:W-:Y:S01]  /*0f30*/  VIADD R14, R68, 0x14 ;  /* 0x00000014440e7836 */ /* 0x008fe20000000000 */
[----:B------:R-:W-:Y:S01]  /*0f40*/  IABS R54, R20 ;  /* 0x0000001400367213 */ /* 0x000fe20000000000 */
[----:B------:R-:W-:Y:S01]  /*0f50*/  IMAD.HI.U32 R10, R7, R53, RZ ;  /* 0x00000035070a7227 */ /* 0x000fe200078e00ff */
[----:B------:R1:W-:Y:S01]  /*0f60*/  STL [R1+0x78c], R16 ;  /* 0x00078c1001007387 */ /* 0x0003e20000100800 */
[----:B------:R-:W-:-:S02]  /*0f70*/  IABS R48, R17 ;  /* 0x0000001100307213 */ /* 0x000fc40000000000 */
[----:B------:R-:W-:Y:S01]  /*0f80*/  IMAD R58, R6, R15, R58 ;  /* 0x0000000f063a7224 */ /* 0x000fe200078e023a */
[----:B------:R-:W-:Y:S01]  /*0f90*/  STL [R1+0x794], R14 ;  /* 0x0007940e01007387 */ /* 0x000fe20000100800 */
[C---:B------:R-:W-:Y:S01]  /*0fa0*/  VIADD R15, R68.reuse, 0x18 ;  /* 0x00000018440f7836 */ /* 0x040fe20000000000 */
[----:B------:R-:W-:Y:S01]  /*0fb0*/  IABS R50, R14 ;  /* 0x0000000e00327213 */ /* 0x000fe20000000000 */
[C---:B0-----:R-:W-:Y:S02]  /*0fc0*/  VIADD R18, R68.reuse, 0x15 ;  /* 0x0000001544127836 */ /* 0x041fe40000000000 */
[C---:B------:R-:W-:Y:S01]  /*0fd0*/  IMAD.HI.U32 R12, R7.reuse, R51, RZ ;  /* 0x00000033070c7227 */ /* 0x040fe200078e00ff */
[----:B------:R-:W-:Y:S02]  /*0fe0*/  IABS R46, R15 ;  /* 0x0000000f002e7213 */ /* 0x000fe40000000000 */
[----:B------:R-:W-:Y:S01]  /*0ff0*/  STL [R1+0x798], R18 ;  /* 0x0007981201007387 */ /* 0x000fe20000100800 */
[----:B-1----:R-:W-:Y:S01]  /*1000*/  VIADD R16, R68, 0x17 ;  /* 0x0000001744107836 */ /* 0x002fe20000000000 */
[----:B------:R-:W-:Y:S01]  /*1010*/  IABS R49, R18 ;  /* 0x0000001200317213 */ /* 0x000fe20000000000 */
[----:B------:R-:W-:Y:S01]  /*1020*/  IMAD.MOV R10, RZ, RZ, -R10 ;  /* 0x000000ffff0a7224 */ /* 0x000fe200078e0a0a */
[----:B------:R-:W-:Y:S01]  /*1030*/  STL [R1+0x7a8], R17 ;  /* 0x0007a81101007387 */ /* 0x000fe20000100800 */
[----:B------:R-:W-:Y:S01]  /*1040*/  IMAD.MOV R12, RZ, RZ, -R12 ;  /* 0x000000ffff0c7224 */ /* 0x000fe200078e0a0c */
[----:B------:R-:W-:Y:S01]  /*1050*/  IABS R47, R16 ;  /* 0x00000010002f7213 */ /* 0x000fe20000000000 */
[----:B------:R-:W-:Y:S01]  /*1060*/  IMAD R53, R6, R10, R53 ;  /* 0x0000000a06357224 */ /* 0x000fe200078e0235 */
[----:B------:R0:W-:Y:S01]  /*1070*/  STL [R1+0x7a4], R16 ;  /* 0x0007a41001007387 */ /* 0x0001e20000100800 */
[----:B------:R-:W-:-:S03]  /*1080*/  IMAD.HI.U32 R10, R7, R48, RZ ;  /* 0x00000030070a7227 */ /* 0x000fc600078e00ff */
[----:B------:R1:W-:Y:S01]  /*1090*/  STL [R1+0x7ac], R15 ;  /* 0x0007ac0f01007387 */ /* 0x0003e20000100800 */
[----:B------:R-:W-:-:S04]  /*10a0*/  IMAD.HI.U32 R9, R7, R70, RZ ;  /* 0x0000004607097227 */ /* 0x000fc800078e00ff */
[----:B------:R-:W-:Y:S02]  /*10b0*/  IMAD R51, R6, R12, R51 ;  /* 0x0000000c06337224 */ /* 0x000fe400078e0233 */
[C---:B0-----:R-:W-:Y:S02]  /*10c0*/  VIADD R16, R68.reuse, 0x1d ;  /* 0x0000001d44107836 */ /* 0x041fe40000000000 */
[C---:B------:R-:W-:Y:S02]  /*10d0*/  VIADD R14, R68.reuse, 0x19 ;  /* 0x00000019440e7836 */ /* 0x040fe40000000000 */
[----:B------:R-:W-:Y:S01]  /*10e0*/  IMAD.HI.U32 R12, R7, R46, RZ ;  /* 0x0000002e070c7227 */ /* 0x000fe200078e00ff */
[----:B------:R-:W-:Y:S02]  /*10f0*/  IABS R41, R16 ;  /* 0x0000001000297213 */ /* 0x000fe40000000000 */
[----:B------:R0:W-:Y:S01]  /*1100*/  STL [R1+0x7b0], R14 ;  /* 0x0007b00e01007387 */ /* 0x0001e20000100800 */
[----:B------:R-:W-:Y:S01]  /*1110*/  VIADD R20, R68, 0x1a ;  /* 0x0000001a44147836 */ /* 0x000fe20000000000 */
[----:B------:R-:W-:Y:S01]  /*1120*/  IABS R45, R14 ;  /* 0x0000000e002d7213 */ /* 0x000fe20000000000 */
[----:B-1----:R-:W-:-:S02]  /*1130*/  IMAD.MOV R15, RZ, RZ, -R10 ;  /* 0x000000ffff0f7224 */ /* 0x002fc400078e0a0a */
[C---:B------:R-:W-:Y:S01]  /*1140*/  VIADD R19, R68.reuse, 0x1b ;  /* 0x0000001b44137836 */ /* 0x040fe20000000000 */
[----:B------:R-:W-:Y:S01]  /*1150*/  STL [R1+0x7c0], R20 ;  /* 0x0007c01401007387 */ /* 0x000fe20000100800 */
[----:B------:R-:W-:Y:S01]  /*1160*/  VIADD R18, R68, 0x1c ;  /* 0x0000001c44127836 */ /* 0x000fe20000000000 */
[----:B------:R-:W-:Y:S01]  /*1170*/  IABS R44, R20 ;  /* 0x00000014002c7213 */ /* 0x000fe20000000000 */
[----:B------:R-:W-:Y:S01]  /*1180*/  IMAD.HI.U32 R13, R7, R65, RZ ;  /* 0x00000041070d7227 */ /* 0x000fe200078e00ff */
[----:B------:R-:W-:Y:S01]  /*1190*/  STL [R1+0x7bc], R19 ;  /* 0x0007bc1301007387 */ /* 0x000fe20000100800 */
[----:B------:R-:W-:Y:S02]  /*11a0*/  IABS R43, R19 ;  /* 0x00000013002b7213 */ /* 0x000fe40000000000 */
[----:B------:R-:W-:Y:S01]  /*11b0*/  IMAD.MOV R9, RZ, RZ, -R9 ;  /* 0x000000ffff097224 */ /* 0x000fe200078e0a09 */
[----:B------:R1:W-:Y:S01]  /*11c0*/  STL [R1+0x7c4], R18 ;  /* 0x0007c41201007387 */ /* 0x0003e20000100800 */
[----:B------:R-:W-:Y:S01]  /*11d0*/  IMAD.MOV R17, RZ, RZ, -R12 ;  /* 0x000000ffff117224 */ /* 0x000fe200078e0a0c */
[----:B------:R-:W-:Y:S01]  /*11e0*/  IABS R42, R18 ;  /* 0x00000012002a7213 */ /* 0x000fe20000000000 */
[----:B------:R-:W-:Y:S01]  /*11f0*/  IMAD R48, R6, R15, R48 ;  /* 0x0000000f06307224 */ /* 0x000fe200078e0230 */
[----:B------:R3:W-:Y:S01]  /*1200*/  STL [R1+0x7c8], R16 ;  /* 0x0007c81001007387 */ /* 0x0007e20000100800 */
[----:B------:R-:W-:-:S02]  /*1210*/  VIADD R15, R68, 0x22 ;  /* 0x00000022440f7836 */ /* 0x000fc40000000000 */
[----:B------:R-:W-:Y:S02]  /*1220*/  IMAD.MOV R13, RZ, RZ, -R13 ;  /* 0x000000ffff0d7224 */ /* 0x000fe400078e0a0d */
[----:B------:R-:W-:Y:S01]  /*1230*/  IMAD R70, R6, R9, R70 ;  /* 0x0000000906467224 */ /* 0x000fe200078e0246 */
[----:B------:R-:W-:Y:S01]  /*1240*/  IABS R36, R15 ;  /* 0x0000000f00247213 */ /* 0x000fe20000000000 */
[----:B0-----:R-:W-:Y:S02]  /*1250*/  VIADD R14, R68, 0x1e ;  /* 0x0000001e440e7836 */ /* 0x001fe40000000000 */
[----:B------:R-:W-:-:S03]  /*1260*/  IMAD.HI.U32 R12, R7, R41, RZ ;  /* 0x00000029070c7227 */ /* 0x000fc600078e00ff */
[----:B------:R-:W-:Y:S01]  /*1270*/  STL [R1+0x7d8], R14 ;  /* 0x0007d80e01007387 */ /* 0x000fe20000100800 */
[----:B------:R-:W-:Y:S01]  /*1280*/  IMAD.HI.U32 R9, R7, R64, RZ ;  /* 0x0000004007097227 */ /* 0x000fe200078e00ff */
[----:B------:R-:W-:-:S03]  /*1290*/  IABS R40, R14 ;  /* 0x0000000e00287213 */ /* 0x000fc60000000000 */
[----:B------:R-:W-:Y:S02]  /*12a0*/  IMAD R46, R6, R17, R46 ;  /* 0x00000011062e7224 */ /* 0x000fe400078e022e */
[C---:B-1----:R-:W-:Y:S02]  /*12b0*/  VIADD R18, R68.reuse, 0x1f ;  /* 0x0000001f44127836 */ /* 0x042fe40000000000 */
[C---:B------:R-:W-:Y:S02]  /*12c0*/  VIADD R17, R68.reuse, 0x20 ;  /* 0x0000002044117836 */ /* 0x040fe40000000000 */
[----:B---3--:R-:W-:Y:S01]  /*12d0*/  VIADD R16, R68, 0x21 ;  /* 0x0000002144107836 */ /* 0x008fe20000000000 */
[----:B------:R-:W-:Y:S01]  /*12e0*/  STL [R1+0x7d4], R18 ;  /* 0x0007d41201007387 */ /* 0x000fe20000100800 */
[----:B------:R-:W-:Y:S01]  /*12f0*/  IMAD R65, R6, R13, R65 ;  /* 0x0000000d06417224 */ /* 0x000fe200078e0241 */
[----:B------:R-:W-:Y:S01]  /*1300*/  IABS R38, R17 ;  /* 0x0000001100267213 */ /* 0x000fe20000000000 */
[----:B------:R-:W-:Y:S01]  /*1310*/  IMAD.MOV R12, RZ, RZ, -R12 ;  /* 0x000000ffff0c7224 */ /* 0x000fe200078e0a0c */
[----:B------:R-:W-:Y:S01]  /*1320*/  STL [R1+0x7dc], R17 ;  /* 0x0007dc1101007387 */ /* 0x000fe20000100800 */
[----:B------:R-:W-:Y:S01]  /*1330*/  IMAD.HI.U32 R13, R7, R60, RZ ;  /* 0x0000003c070d7227 */ /* 0x000fe200078e00ff */
[----:B------:R-:W-:-:S02]  /*1340*/  IABS R37, R16 ;  /* 0x0000001000257213 */ /* 0x000fc40000000000 */
[----:B------:R0:W-:Y:S01]  /*1350*/  STL [R1+0x7e0], R16 ;  /* 0x0007e01001007387 */ /* 0x0001e20000100800 */
[----:B------:R-:W-:Y:S01]  /*1360*/  IMAD.MOV R9, RZ, RZ, -R9 ;  /* 0x000000ffff097224 */ /* 0x000fe200078e0a09 */
[----:B------:R-:W-:Y:S01]  /*1370*/  IABS R39, R18 ;  /* 0x0000001200277213 */ /* 0x000fe20000000000 */
[C---:B------:R-:W-:Y:S01]  /*1380*/  IMAD R41, R6.reuse, R12, R41 ;  /* 0x0000000c06297224 */ /* 0x040fe200078e0229 */
[----:B------:R-:W-:Y:S01]  /*1390*/  STL [R1+0x7f0], R15 ;  /* 0x0007f00f01007387 */ /* 0x000fe20000100800 */
[----:B------:R-:W-:Y:S02]  /*13a0*/  IMAD.MOV R13, RZ, RZ, -R13 ;  /* 0x000000ffff0d7224 */ /* 0x000fe400078e0a0d */
[----:B------:R-:W-:Y:S02]  /*13b0*/  IMAD R64, R6, R9, R64 ;  /* 0x0000000906407224 */ /* 0x000fe400078e0240 */
[----:B------:R-:W-:Y:S01]  /*13c0*/  IMAD.HI.U32 R12, R7, R36, RZ ;  /* 0x00000024070c7227 */ /* 0x000fe200078e00ff */
[----:B0-----:R-:W-:-:S03]  /*13d0*/  LOP3.LUT R16, R5, 0x7f, RZ, 0xc0, !PT ;  /* 0x0000007f05107812 */ /* 0x001fc600078ec0ff */
[----:B------:R-:W-:Y:S01]  /*13e0*/  IMAD.HI.U32 R9, R7, R59, RZ ;  /* 0x0000003b07097227 */ /* 0x000fe200078e00ff */
[----:B------:R-:W-:-:S03]  /*13f0*/  ISETP.NE.U32.AND P3, PT, R16, RZ, PT ;  /* 0x000000ff1000720c */ /* 0x000fc60003f65070 */
[----:B------:R-:W-:Y:S02]  /*1400*/  IMAD R60, R6, R13, R60 ;  /* 0x0000000d063c7224 */ /* 0x000fe400078e023c */
[----:B------:R-:W-:Y:S02]  /*1410*/  IMAD.MOV R17, RZ, RZ, -R12 ;  /* 0x000000ffff117224 */ /* 0x000fe400078e0a0c */
[----:B------:R-:W-:-:S04]  /*1420*/  IMAD.HI.U32 R13, R7, R55, RZ ;  /* 0x00000037070d7227 */ /* 0x000fc800078e00ff */
[----:B------:R-:W-:Y:S02]  /*1430*/  IMAD.MOV R9, RZ, RZ, -R9 ;  /* 0x000000ffff097224 */ /* 0x000fe400078e0a09 */
[----:B------:R-:W-:Y:S02]  /*1440*/  IMAD.IADD R12, R16, 0x1, R8 ;  /* 0x00000001100c7824 */ /* 0x000fe400078e0208 */
[----:B------:R-:W-:-:S03]  /*1450*/  IMAD.HI.U32 R11, R7, R67, RZ ;  /* 0x00000043070b7227 */ /* 0x000fc600078e00ff */
[----:B------:R-:W-:Y:S01]  /*1460*/  IABS R5, R12 ;  /* 0x0000000c00057213 */ /* 0x000fe20000000000 */
[----:B------:R-:W-:Y:S01]  /*1470*/  IMAD.MOV R13, RZ, RZ, -R13 ;  /* 0x000000ffff0d7224 */ /* 0x000fe200078e0a0d */
[----:B------:R-:W-:Y:S01]  /*1480*/  ISETP.GE.AND P2, PT, R12, RZ, PT ;  /* 0x000000ff0c00720c */ /* 0x000fe20003f46270 */
[----:B------:R-:W-:Y:S02]  /*1490*/  IMAD R59, R6, R9, R59 ;  /* 0x00000009063b7224 */ /* 0x000fe400078e023b */
[----:B------:R-:W-:Y:S02]  /*14a0*/  IMAD.MOV R11, RZ, RZ, -R11 ;  /* 0x000000ffff0b7224 */ /* 0x000fe400078e0a0b */
[----:B------:R-:W-:-:S04]  /*14b0*/  IMAD.HI.U32 R9, R7, R54, RZ ;  /* 0x0000003607097227 */ /* 0x000fc800078e00ff */
[C---:B------:R-:W-:Y:S02]  /*14c0*/  IMAD R55, R6.reuse, R13, R55 ;  /* 0x0000000d06377224 */ /* 0x040fe400078e0237 */
[----:B------:R-:W-:Y:S02]  /*14d0*/  IMAD R67, R6, R11, R67 ;  /* 0x0000000b06437224 */ /* 0x000fe400078e0243 */
[----:B------:R-:W-:-:S04]  /*14e0*/  IMAD.HI.U32 R13, R7, R50, RZ ;  /* 0x00000032070d7227 */ /* 0x000fc800078e00ff */
[----:B------:R-:W-:Y:S02]  /*14f0*/  IMAD.MOV R9, RZ, RZ, -R9 ;  /* 0x000000ffff097224 */ /* 0x000fe400078e0a09 */
[----:B------:R-:W-:-:S04]  /*1500*/  IMAD.HI.U32 R11, R7, R62, RZ ;  /* 0x0000003e070b7227 */ /* 0x000fc800078e00ff */
[----:B------:R-:W-:-:S04]  /*1510*/  IMAD.HI.U32 R0, R0, R5, RZ ;  /* 0x0000000500007227 */ /* 0x000fc800078e00ff */
[----:B------:R-:W-:Y:S02]  /*1520*/  IMAD.MOV R13, RZ, RZ, -R13 ;  /* 0x000000ffff0d7224 */ /* 0x000fe400078e0a0d */
[----:B------:R-:W-:Y:S02]  /*1530*/  IMAD R54, R6, R9, R54 ;  /* 0x0000000906367224 */ /* 0x000fe400078e0236 */
[----:B------:R-:W-:Y:S02]  /*1540*/  IMAD.MOV R11, RZ, RZ, -R11 ;  /* 0x000000ffff0b7224 */ /* 0x000fe400078e0a0b */
[----:B------:R-:W-:-:S04]  /*1550*/  IMAD.HI.U32 R9, R7, R49, RZ ;  /* 0x0000003107097227 */ /* 0x000fc800078e00ff */
[----:B------:R-:W-:Y:S02]  /*1560*/  IMAD.MOV R0, RZ, RZ, -R0 ;  /* 0x000000ffff007224 */ /* 0x000fe400078e0a00 */
[C---:B------:R-:W-:Y:S02]  /*1570*/  IMAD R50, R6.reuse, R13, R50 ;  /* 0x0000000d06327224 */ /* 0x040fe400078e0232 */
[----:B------:R-:W-:Y:S02]  /*1580*/  IMAD R62, R6, R11, R62 ;  /* 0x0000000b063e7224 */ /* 0x000fe400078e023e */
[----:B------:R-:W-:-:S04]  /*1590*/  IMAD.HI.U32 R13, R7, R45, RZ ;  /* 0x0000002d070d7227 */ /* 0x000fc800078e00ff */
[----:B------:R-:W-:Y:S02]  /*15a0*/  IMAD.MOV R9, RZ, RZ, -R9 ;  /* 0x000000ffff097224 */ /* 0x000fe400078e0a09 */
[----:B------:R-:W-:Y:S02]  /*15b0*/  IMAD R0, R4, R0, R5 ;  /* 0x0000000004007224 */ /* 0x000fe400078e0205 */
[----:B------:R-:W-:-:S03]  /*15c0*/  IMAD.HI.U32 R11, R7, R57, RZ ;  /* 0x00000039070b7227 */ /* 0x000fc600078e00ff */
[----:B------:R-:W-:Y:S01]  /*15d0*/  ISETP.GT.U32.AND P0, PT, R4, R0, PT ;  /* 0x000000000400720c */ /* 0x000fe20003f04070 */
[----:B------:R-:W-:Y:S02]  /*15e0*/  VIADD R14, R68, 0x23 ;  /* 0x00000023440e7836 */ /* 0x000fe40000000000 */
[----:B------:R-:W-:Y:S02]  /*15f0*/  IMAD.MOV R13, RZ, RZ, -R13 ;  /* 0x000000ffff0d7224 */ /* 0x000fe400078e0a0d */
[----:B------:R-:W-:Y:S01]  /*1600*/  IMAD R49, R6, R9, R49 ;  /* 0x0000000906317224 */ /* 0x000fe200078e0231 */
[----:B------:R0:W-:Y:S01]  /*1610*/  STL [R1+0x7ec], R14 ;  /* 0x0007ec0e01007387 */ /* 0x0001e20000100800 */
[----:B------:R-:W-:Y:S01]  /*1620*/  VIADD R20, R68, 0x24 ;  /* 0x0000002444147836 */ /* 0x000fe20000000000 */
[----:B------:R-:W-:Y:S01]  /*1630*/  IABS R35, R14 ;  /* 0x0000000e00237213 */ /* 0x000fe20000000000 */
[----:B------:R-:W-:Y:S02]  /*1640*/  IMAD.MOV R11, RZ, RZ, -R11 ;  /* 0x000000ffff0b7224 */ /* 0x000fe400078e0a0b */
[----:B------:R-:W-:Y:S01]  /*1650*/  IMAD.HI.U32 R9, R7, R44, RZ ;  /* 0x0000002c07097227 */ /* 0x000fe200078e00ff */
[----:B------:R-:W-:Y:S01]  /*1660*/  STL [R1+0x7f4], R20 ;  /* 0x0007f41401007387 */ /* 0x000fe20000100800 */
[----:B------:R-:W-:-:S02]  /*1670*/  IABS R34, R20 ;  /* 0x0000001400227213 */ /* 0x000fc40000000000 */
[C---:B------:R-:W-:Y:S02]  /*1680*/  VIADD R19, R68.reuse, 0x25 ;  /* 0x0000002544137836 */ /* 0x040fe40000000000 */
[C---:B------:R-:W-:Y:S02]  /*1690*/  VIADD R18, R68.reuse, 0x26 ;  /* 0x0000002644127836 */ /* 0x040fe40000000000 */
[----:B0-----:R-:W-:Y:S01]  /*16a0*/  VIADD R14, R68, 0x27 ;  /* 0x00000027440e7836 */ /* 0x001fe20000000000 */
[----:B------:R-:W-:Y:S01]  /*16b0*/  STL [R1+0x7e8], R19 ;  /* 0x0007e81301007387 */ /* 0x000fe20000100800 */
[C---:B------:R-:W-:Y:S01]  /*16c0*/  IMAD R45, R6.reuse, R13, R45 ;  /* 0x0000000d062d7224 */ /* 0x040fe200078e022d */
[----:B------:R-:W-:Y:S01]  /*16d0*/  IABS R32, R18 ;  /* 0x0000001200207213 */ /* 0x000fe20000000000 */
[----:B------:R-:W-:Y:S01]  /*16e0*/  IMAD R57, R6, R11, R57 ;  /* 0x0000000b06397224 */ /* 0x000fe200078e0239 */
[----:B------:R-:W-:Y:S01]  /*16f0*/  STL [R1+0x7e4], R18 ;  /* 0x0007e41201007387 */ /* 0x000fe20000100800 */
[----:B------:R-:W-:Y:S01]  /*1700*/  IMAD.HI.U32 R13, R7, R40, RZ ;  /* 0x00000028070d7227 */ /* 0x000fe200078e00ff */
[----:B------:R-:W-:-:S02]  /*1710*/  IABS R31, R14 ;  /* 0x0000000e001f7213 */ /* 0x000fc40000000000 */
[----:B------:R0:W-:Y:S01]  /*1720*/  STL [R1+0x7d0], R14 ;  /* 0x0007d00e01007387 */ /* 0x0001e20000100800 */
[----:B------:R-:W-:Y:S01]  /*1730*/  IMAD.MOV R9, RZ, RZ, -R9 ;  /* 0x000000ffff097224 */ /* 0x000fe200078e0a09 */
[----:B------:R-:W-:Y:S01]  /*1740*/  IABS R33, R19 ;  /* 0x0000001300217213 */ /* 0x000fe20000000000 */
[C---:B------:R-:W-:Y:S01]  /*1750*/  IMAD.HI.U32 R11, R7.reuse, R52, RZ ;  /* 0x00000034070b7227 */ /* 0x040fe200078e00ff */
[----:B------:R-:W-:Y:S03]  /*1760*/  STL [R1+0x6f8], R12 ;  /* 0x0006f80c01007387 */ /* 0x000fe60000100800 */
[----:B------:R-:W-:Y:S01]  /*1770*/  IMAD.HI.U32 R10, R7, R43, RZ ;  /* 0x0000002b070a7227 */ /* 0x000fe200078e00ff */
[----:B0-----:R-:W0:Y:S03]  /*1780*/  LDC R14, c[0x0][0x3a0] ;  /* 0x0000e800ff0e7b82 */ /* 0x001e260000000800 */
[----:B------:R-:W-:-:S02]  /*1790*/  IMAD.MOV R13, RZ, RZ, -R13 ;  /* 0x000000ffff0d7224 */ /* 0x000fc400078e0a0d */
[----:B------:R-:W-:Y:S02]  /*17a0*/  IMAD R44, R6, R9, R44 ;  /* 0x00000009062c7224 */ /* 0x000fe400078e022c */
[----:B------:R-:W-:Y:S02]  /*17b0*/  IMAD.MOV R11, RZ, RZ, -R11 ;  /* 0x000000ffff0b7224 */ /* 0x000fe400078e0a0b */
[----:B------:R-:W-:-:S04]  /*17c0*/  IMAD.HI.U32 R9, R7, R39, RZ ;  /* 0x0000002707097227 */ /* 0x000fc800078e00ff */
[----:B------:R-:W-:Y:S02]  /*17d0*/  IMAD.MOV R10, RZ, RZ, -R10 ;  /* 0x000000ffff0a7224 */ /* 0x000fe400078e0a0a */
[C---:B------:R-:W-:Y:S02]  /*17e0*/  IMAD R40, R6.reuse, R13, R40 ;  /* 0x0000000d06287224 */ /* 0x040fe400078e0228 */
[----:B------:R-:W-:Y:S02]  /*17f0*/  IMAD R52, R6, R11, R52 ;  /* 0x0000000b06347224 */ /* 0x000fe400078e0234 */
[----:B------:R-:W-:Y:S02]  /*1800*/  IMAD.MOV R13, RZ, RZ, -R9 ;  /* 0x000000ffff0d7224 */ /* 0x000fe400078e0a09 */
[----:B------:R-:W-:Y:S02]  /*1810*/  @!P0 IMAD.IADD R0, R0, 0x1, -R4 ;  /* 0x0000000100008824 */ /* 0x000fe400078e0a04 */
[----:B------:R-:W-:-:S03]  /*1820*/  IMAD.HI.U32 R11, R7, R47, RZ ;  /* 0x0000002f070b7227 */ /* 0x000fc600078e00ff */
[----:B------:R-:W-:Y:S01]  /*1830*/  ISETP.GT.U32.AND P0, PT, R4, R0, PT ;  /* 0x000000000400720c */ /* 0x000fe20003f04070 */
[----:B------:R-:W-:Y:S02]  /*1840*/  IMAD R43, R6, R10, R43 ;  /* 0x0000000a062b7224 */ /* 0x000fe400078e022b */
[----:B------:R-:W-:-:S04]  /*1850*/  IMAD.HI.U32 R10, R7, R38, RZ ;  /* 0x00000026070a7227 */ /* 0x000fc800078e00ff */
[----:B------:R-:W-:-:S04]  /*1860*/  IMAD.HI.U32 R9, R7, R35, RZ ;  /* 0x0000002307097227 */ /* 0x000fc800078e00ff */
[----:B------:R-:W-:Y:S02]  /*1870*/  IMAD R39, R6, R13, R39 ;  /* 0x0000000d06277224 */ /* 0x000fe400078e0227 */
[----:B------:R-:W-:Y:S02]  /*1880*/  IMAD.MOV R11, RZ, RZ, -R11 ;  /* 0x000000ffff0b7224 */ /* 0x000fe400078e0a0b */
[----:B------:R-:W-:Y:S02]  /*1890*/  VIADD R13, R68, 0x2c ;  /* 0x0000002c440d7836 */ /* 0x000fe40000000000 */
[----:B------:R-:W-:Y:S02]  /*18a0*/  IMAD.MOV R15, RZ, RZ, -R10 ;  /* 0x000000ffff0f7224 */ /* 0x000fe400078e0a0a */
[----:B------:R-:W-:Y:S01]  /*18b0*/  IMAD.MOV R9, RZ, RZ, -R9 ;  /* 0x000000ffff097224 */ /* 0x000fe200078e0a09 */
[----:B------:R-:W-:Y:S01]  /*18c0*/  IABS R26, R13 ;  /* 0x0000000d001a7213 */ /* 0x000fe20000000000 */
[----:B------:R-:W-:-:S02]  /*18d0*/  IMAD R47, R6, R11, R47 ;  /* 0x0000000b062f7224 */ /* 0x000fc400078e022f */
[----:B------:R-:W-:-:S04]  /*18e0*/  IMAD.HI.U32 R11, R7, R42, RZ ;  /* 0x0000002a070b7227 */ /* 0x000fc800078e00ff */
[----:B------:R-:W-:Y:S02]  /*18f0*/  VIADD R19, R68, 0x28 ;  /* 0x0000002844137836 */ /* 0x000fe40000000000 */
[----:B------:R-:W-:Y:S02]  /*1900*/  IMAD R36, R6, R17, R36 ;  /* 0x0000001106247224 */ /* 0x000fe400078e0224 */
[----:B------:R-:W-:Y:S01]  /*1910*/  VIADD R18, R68, 0x29 ;  /* 0x0000002944127836 */ /* 0x000fe20000000000 */
[----:B------:R-:W-:Y:S01]  /*1920*/  STL [R1+0x7cc], R19 ;  /* 0x0007cc1301007387 */ /* 0x000fe20000100800 */
[C---:B------:R-:W-:Y:S01]  /*1930*/  IMAD R38, R6.reuse, R15, R38 ;  /* 0x0000000f06267224 */ /* 0x040fe200078e0226 */
[----:B------:R-:W-:Y:S01]  /*1940*/  IABS R30, R19 ;  /* 0x00000013001e7213 */ /* 0x000fe20000000000 */
[----:B------:R-:W-:Y:S01]  /*1950*/  IMAD R35, R6, R9, R35 ;  /* 0x0000000906237224 */ /* 0x000fe200078e0223 */
[----:B------:R-:W-:Y:S01]  /*1960*/  STL [R1+0x7b8], R18 ;  /* 0x0007b81201007387 */ /* 0x000fe20000100800 */
[----:B------:R-:W-:Y:S01]  /*1970*/  VIADD R17, R68, 0x2a ;  /* 0x0000002a44117836 */ /* 0x000fe20000000000 */
[----:B------:R-:W-:Y:S01]  /*1980*/  IABS R29, R18 ;  /* 0x00000012001d7213 */ /* 0x000fe20000000000 */
[----:B------:R-:W-:-:S03]  /*1990*/  IMAD.HI.U32 R9, R7, R32, RZ ;  /* 0x0000002007097227 */ /* 0x000fc600078e00ff */
[----:B------:R-:W-:Y:S01]  /*19a0*/  STL [R1+0x7b4], R17 ;  /* 0x0007b41101007387 */ /* 0x000fe20000100800 */
[----:B------:R-:W-:Y:S01]  /*19b0*/  VIADD R15, R68, 0x2b ;  /* 0x0000002b440f7836 */ /* 0x000fe20000000000 */
[----:B------:R-:W-:Y:S01]  /*19c0*/  IABS R28, R17 ;  /* 0x00000011001c7213 */ /* 0x000fe20000000000 */
[----:B------:R-:W-:Y:S02]  /*19d0*/  IMAD.MOV R11, RZ, RZ, -R11 ;  /* 0x000000ffff0b7224 */ /* 0x000fe400078e0a0b */
[----:B------:R-:W-:Y:S01]  /*19e0*/  IMAD.HI.U32 R5, R7, R26, RZ ;  /* 0x0000001a07057227 */ /* 0x000fe200078e00ff */
[----:B------:R1:W-:Y:S01]  /*19f0*/  STL [R1+0x7a0], R15 ;  /* 0x0007a00f01007387 */ /* 0x0003e20000100800 */
[----:B------:R-:W-:Y:S02]  /*1a00*/  IABS R27, R15 ;  /* 0x0000000f001b7213 */ /* 0x000fe40000000000 */
[----:B------:R-:W-:Y:S01]  /*1a10*/  IMAD.MOV R9, RZ, RZ, -R9 ;  /* 0x000000ffff097224 */ /* 0x000fe200078e0a09 */
[----:B------:R3:W-:Y:S01]  /*1a20*/  STL [R1+0x79c], R13 ;  /* 0x00079c0d01007387 */ /* 0x0007e20000100800 */
[----:B------:R-:W-:-:S02]  /*1a30*/  IMAD R42, R6, R11, R42 ;  /* 0x0000000b062a7224 */ /* 0x000fc400078e022a */
[----:B------:R-:W-:-:S04]  /*1a40*/  IMAD.HI.U32 R8, R7, R31, RZ ;  /* 0x0000001f07087227 */ /* 0x000fc800078e00ff */
[----:B------:R-:W-:Y:S01]  /*1a50*/  @!P0 IMAD.IADD R0, R0, 0x1, -R4 ;  /* 0x0000000100008824 */ /* 0x000fe200078e0a04 */
[----:B------:R-:W-:Y:S01]  /*1a60*/  ISETP.NE.AND P0, PT, R2, RZ, PT ;  /* 0x000000ff0200720c */ /* 0x000fe20003f05270 */
[----:B------:R-:W-:-:S04]  /*1a70*/  IMAD.HI.U32 R11, R7, R37, RZ ;  /* 0x00000025070b7227 */ /* 0x000fc800078e00ff */
[----:B------:R-:W-:Y:S02]  /*1a80*/  IMAD.MOV R5, RZ, RZ, -R5 ;  /* 0x000000ffff057224 */ /* 0x000fe400078e0a05 */
[----:B0-----:R-:W-:Y:S02]  /*1a90*/  VIADD R4, R14, 0xfffffff7 ;  /* 0xfffffff70e047836 */ /* 0x001fe40000000000 */
[C---:B-1----:R-:W-:Y:S02]  /*1aa0*/  VIADD R15, R68.reuse, 0x2d ;  /* 0x0000002d440f7836 */ /* 0x042fe40000000000 */
[----:B---3--:R-:W-:Y:S01]  /*1ab0*/  VIADD R13, R68, 0x2e ;  /* 0x0000002e440d7836 */ /* 0x008fe20000000000 */
[----:B------:R-:W-:Y:S01]  /*1ac0*/  ISETP.GE.U32.AND P1, PT, R4, 0x7fffff78, PT ;  /* 0x7fffff780400780c */ /* 0x000fe20003f26070 */
[----:B------:R-:W-:Y:S01]  /*1ad0*/  IMAD R32, R6, R9, R32 ;  /* 0x0000000906207224 */ /* 0x000fe200078e0220 */
[----:B------:R0:W-:Y:S01]  /*1ae0*/  STL [R1+0x788], R15 ;  /* 0x0007880f01007387 */ /* 0x0001e20000100800 */
[----:B------:R-:W-:Y:S01]  /*1af0*/  IMAD.HI.U32 R10, R7, R33, RZ ;  /* 0x00000021070a7227 */ /* 0x000fe200078e00ff */
[----:B------:R-:W-:-:S02]  /*1b00*/  IABS R24, R13 ;  /* 0x0000000d00187213 */ /* 0x000fc40000000000 */
[----:B------:R0:W-:Y:S01]  /*1b10*/  STL [R1+0x784], R13 ;  /* 0x0007840d01007387 */ /* 0x0001e20000100800 */
[----:B------:R-:W-:Y:S01]  /*1b20*/  IMAD.MOV R8, RZ, RZ, -R8 ;  /* 0x000000ffff087224 */ /* 0x000fe200078e0a08 */
[----:B------:R-:W-:Y:S01]  /*1b30*/  IABS R25, R15 ;  /* 0x0000000f00197213 */ /* 0x000fe20000000000 */
[----:B------:R-:W-:-:S04]  /*1b40*/  IMAD.HI.U32 R9, R7, R28, RZ ;  /* 0x0000001c07097227 */ /* 0x000fc800078e00ff */
[----:B------:R-:W-:Y:S02]  /*1b50*/  IMAD.MOV R11, RZ, RZ, -R11 ;  /* 0x000000ffff0b7224 */ /* 0x000fe400078e0a0b */
[C---:B------:R-:W-:Y:S02]  /*1b60*/  IMAD R26, R6.reuse, R5, R26 ;  /* 0x00000005061a7224 */ /* 0x040fe400078e021a */
[----:B------:R-:W1:Y:S01]  /*1b70*/  LDC.64 R4, c[0x0][0x3a8] ;  /* 0x0000ea00ff047b82 */ /* 0x000e620000000a00 */
[----:B------:R-:W-:Y:S02]  /*1b80*/  IMAD.MOV R10, RZ, RZ, -R10 ;  /* 0x000000ffff0a7224 */ /* 0x000fe400078e0a0a */
[C---:B------:R-:W-:Y:S02]  /*1b90*/  IMAD R31, R6.reuse, R8, R31 ;  /* 0x00000008061f7224 */ /* 0x040fe400078e021f */
[----:B------:R-:W-:Y:S02]  /*1ba0*/  IMAD.MOV R9, RZ, RZ, -R9 ;  /* 0x000000ffff097224 */ /* 0x000fe400078e0a09 */
[----:B------:R-:W-:-:S02]  /*1bb0*/  IMAD R37, R6, R11, R37 ;  /* 0x0000000b06257224 */ /* 0x000fc400078e0225 */
[----:B------:R-:W-:-:S04]  /*1bc0*/  IMAD.HI.U32 R8, R7, R27, RZ ;  /* 0x0000001b07087227 */ /* 0x000fc800078e00ff */
[----:B------:R-:W-:-:S04]  /*1bd0*/  IMAD.HI.U32 R11, R7, R34, RZ ;  /* 0x00000022070b7227 */ /* 0x000fc800078e00ff */
[C---:B------:R-:W-:Y:S02]  /*1be0*/  IMAD R33, R6.reuse, R10, R33 ;  /* 0x0000000a06217224 */ /* 0x040fe400078e0221 */
[----:B------:R-:W-:Y:S02]  /*1bf0*/  IMAD R28, R6, R9, R28 ;  /* 0x00000009061c7224 */ /* 0x000fe400078e021c */
[----:B------:R-:W-:-:S04]  /*1c00*/  IMAD.HI.U32 R10, R7, R29, RZ ;  /* 0x0000001d070a7227 */ /* 0x000fc800078e00ff */
[----:B------:R-:W-:Y:S02]  /*1c10*/  IMAD.MOV R8, RZ, RZ, -R8 ;  /* 0x000000ffff087224 */ /* 0x000fe400078e0a08 */
[----:B------:R-:W-:Y:S02]  /*1c20*/  VIADD R9, R14, 0xffffffff ;  /* 0xffffffff0e097836 */ /* 0x000fe40000000000 */
[----:B------:R-:W-:Y:S02]  /*1c30*/  IMAD.MOV R11, RZ, RZ, -R11 ;  /* 0x000000ffff0b7224 */ /* 0x000fe400078e0a0b */
[----:B------:R-:W-:Y:S01]  /*1c40*/  IMAD.MOV R10, RZ, RZ, -R10 ;  /* 0x000000ffff0a7224 */ /* 0x000fe200078e0a0a */
[----:B------:R-:W-:Y:S01]  /*1c50*/  ISETP.GE.U32.AND P5, PT, R9, 0x7fffff80, PT ;  /* 0x7fffff800900780c */ /* 0x000fe20003fa6070 */
[C---:B------:R-:W-:Y:S02]  /*1c60*/  IMAD R27, R6.reuse, R8, R27 ;  /* 0x00000008061b7224 */ /* 0x040fe400078e021b */
[----:B------:R-:W-:-:S02]  /*1c70*/  IMAD R34, R6, R11, R34 ;  /* 0x0000000b06227224 */ /* 0x000fc400078e0222 */
[----:B------:R-:W-:-:S04]  /*1c80*/  IMAD.HI.U32 R8, R7, R24, RZ ;  /* 0x0000001807087227 */ /* 0x000fc800078e00ff */
[----:B------:R-:W-:-:S04]  /*1c90*/  IMAD.HI.U32 R11, R7, R30, RZ ;  /* 0x0000001e070b7227 */ /* 0x000fc800078e00ff */
[----:B------:R-:W-:-:S04]  /*1ca0*/  IMAD.HI.U32 R9, R7, R25, RZ ;  /* 0x0000001907097227 */ /* 0x000fc800078e00ff */
[----:B------:R-:W-:Y:S02]  /*1cb0*/  IMAD R29, R6, R10, R29 ;  /* 0x0000000a061d7224 */ /* 0x000fe400078e021d */
[----:B------:R-:W-:Y:S02]  /*1cc0*/  VIADD R10, R14, 0xffffffef ;  /* 0xffffffef0e0a7836 */ /* 0x000fe40000000000 */
[----:B------:R-:W-:Y:S02]  /*1cd0*/  IMAD.MOV R8, RZ, RZ, -R8 ;  /* 0x000000ffff087224 */ /* 0x000fe400078e0a08 */
[----:B------:R-:W-:Y:S01]  /*1ce0*/  IMAD.MOV R11, RZ, RZ, -R11 ;  /* 0x000000ffff0b7224 */ /* 0x000fe200078e0a0b */
[----:B------:R-:W-:Y:S01]  /*1cf0*/  ISETP.GE.U32.AND P4, PT, R10, 0x7fffff70, PT ;  /* 0x7fffff700a00780c */ /* 0x000fe20003f86070 */
[----:B------:R-:W-:Y:S02]  /*1d00*/  IMAD.MOV R9, RZ, RZ, -R9 ;  /* 0x000000ffff097224 */ /* 0x000fe400078e0a09 */
[----:B------:R-:W-:Y:S01]  /*1d10*/  @!P2 IMAD.MOV R0, RZ, RZ, -R0 ;  /* 0x000000ffff00a224 */ /* 0x000fe200078e0a00 */
[----:B------:R-:W-:Y:S01]  /*1d20*/  @!P0 LOP3.LUT R0, RZ, R2, RZ, 0x33, !PT ;  /* 0x00000002ff008212 */ /* 0x000fe200078e33ff */
[----:B------:R-:W-:-:S02]  /*1d30*/  IMAD R24, R6, R8, R24 ;  /* 0x0000000806187224 */ /* 0x000fc400078e0218 */
[C---:B------:R-:W-:Y:S02]  /*1d40*/  IMAD R30, R6.reuse, R11, R30 ;  /* 0x0000000b061e7224 */ /* 0x040fe400078e021e */
[----:B------:R-:W-:Y:S02]  /*1d50*/  IMAD R25, R6, R9, R25 ;  /* 0x0000000906197224 */ /* 0x000fe400078e0219 */
[----:B------:R-:W-:Y:S01]  /*1d60*/  VIADD R8, R14, 0xffffffe7 ;  /* 0xffffffe70e087836 */ /* 0x000fe20000000000 */
[----:B012-4-:R-:W-:Y:S06]  /*1d70*/  BRA.U UP0, `(.L_x_5) ;  /* 0x0000000100187547 */ /* 0x017fec000b800000 */
[----:B------:R-:W-:Y:S01]  /*1d80*/  ELECT P0, URZ, PT ;  /* 0x0000000000ff782f */ /* 0x000fe20003800000 */
[----:B------:R-:W-:Y:S01]  /*1d90*/  IMAD.MOV.U32 R2, RZ, RZ, 0x1 ;  /* 0x00000001ff027424 */ /* 0x000fe200078e00ff */
[----:B------:R-:W-:Y:S01]  /*1da0*/  UMOV UR6, 0x40 ;  /* 0x0000004000067882 */ /* 0x000fe20000000000 */
[----:B------:R-:W-:Y:S01]  /*1db0*/  UVIRTCOUNT.DEALLOC.SMPOOL 0x80 ;  /* 0x000000800000784c */ /* 0x000fe20000000000 */
[----:B------:R-:W-:-:S09]  /*1dc0*/  ULEA UR6, UR5, UR6, 0x18 ;  /* 0x0000000605067291 */ /* 0x000fd2000f8ec0ff */
[----:B------:R0:W-:Y:S03]  /*1dd0*/  @P0 STS.U8 [UR6], R2 ;  /* 0x00000002ff000988 */ /* 0x0001e60008000006 */
.L_x_5:
[----:B------:R-:W-:Y:S01]  /*1de0*/  UIADD3 UR10, UPT, UPT, UR8, UR4, URZ ;  /* 0x00000004080a7290 */ /* 0x000fe2000fffe0ff */
[----:B0-----:R-:W-:Y:S01]  /*1df0*/  IMAD R2, R0, UR16, RZ ;  /* 0x0000001000027c24 */ /* 0x001fe2000f8e02ff */
[----:B------:R-:W-:Y:S01]  /*1e00*/  VOTEU.ALL UP1, P3 ;  /* 0x0000000000ff7886 */ /* 0x000fe20001820000 */
[----:B------:R-:W-:Y:S01]  /*1e10*/  UIADD3 UR6, UPT, UPT, UR9, 0xc000, URZ ;  /* 0x0000c00009067890 */ /* 0x000fe2000fffe0ff */
[----:B------:R-:W-:Y:S01]  /*1e20*/  ISETP.GE.U32.AND P0, PT, R8, 0x7fffff68, PT ;  /* 0x7fffff680800780c */ /* 0x000fe20003f06070 */
[----:B------:R-:W-:Y:S01]  /*1e30*/  VOTEU.ALL UP2, P3 ;  /* 0x0000000000ff7886 */ /* 0x000fe20001840000 */
[----:B------:R-:W-:Y:S01]  /*1e40*/  IADD3 R0, P6, PT, R2, UR12, RZ ;  /* 0x0000000c02007c10 */ /* 0x000fe2000ffde0ff */
[----:B------:R-:W-:Y:S01]  /*1e50*/  VIADD R8, R14, 0xffffffdf ;  /* 0xffffffdf0e087836 */ /* 0x000fe20000000000 */
[----:B------:R-:W-:-:S04]  /*1e60*/  @!UP1 UIADD3 UR4, UPT, UPT, -UR7, 0x100000, URZ ;  /* 0x0010000007049890 */ /* 0x000fc8000fffe1ff */
[----:B------:R-:W-:Y:S02]  /*1e70*/  @!UP1 USHF.L.U32 UR5, UR4, 0xb, URZ ;  /* 0x0000000b04059899 */ /* 0x000fe400080006ff */
[----:B------:R-:W-:Y:S01]  /*1e80*/  @!UP1 USHF.L.U32 UR4, UR4, 0x1, URZ ;  /* 0x0000000104049899 */ /* 0x000fe200080006ff */
[----:B------:R-:W-:Y:S01]  /*1e90*/  STTM.x64 tmem[UR10], RZ ;  /* 0x000000ff000079ed */ /* 0x000fe2000834000a */
[----:B------:R-:W0:Y:S02]  /*1ea0*/  FENCE.VIEW.ASYNC.T ;  /* 0x00000000000073c6 */ /* 0x000e240000000200 */
[----:B0-----:R-:W-:Y:S01]  /*1eb0*/  BAR.SYNC.DEFER_BLOCKING 0x0 ;  /* 0x0000000000007b1d */ /* 0x001fe20000010000 */
[----:B------:R-:W-:Y:S01]  /*1ec0*/  LEA.HI.X.SX32 R2, R2, UR13, 0x1, P6 ;  /* 0x0000000d02027c11 */ /* 0x000fe2000b0f0eff */
[----:B------:R-:W-:Y:S01]  /*1ed0*/  IMAD.SHL.U32 R10, R4, 0x8, RZ ;  /* 0x00000008040a7824 */ /* 0x000fe200078e00ff */
[----:B------:R-:W-:Y:S01]  /*1ee0*/  ISETP.GE.U32.AND P2, PT, R8, 0x7fffff60, PT ;  /* 0x7fffff600800780c */ /* 0x000fe20003f46070 */
[----:B------:R-:W-:-:S02]  /*1ef0*/  @!P5 IMAD.MOV.U32 R8, RZ, RZ, R0 ;  /* 0x000000ffff08d224 */ /* 0x000fc400078e0000 */
[----:B------:R-:W-:Y:S01]  /*1f00*/  @!P5 IMAD.MOV.U32 R9, RZ, RZ, R2 ;  /* 0x000000ffff09d224 */ /* 0x000fe200078e0002 */
[----:B------:R0:W-:Y:S01]  /*1f10*/  STL [R1+0x9dc], R91 ;  /* 0x0009dc5b01007387 */ /* 0x0001e20000100800 */
[----:B------:R-:W-:Y:S01]  /*1f20*/  PRMT R12, RZ, 0x7610, R12 ;  /* 0x00007610ff0c7816 */ /* 0x000fe2000000000c */
[----:B------:R-:W-:Y:S01]  /*1f30*/  VIADD R11, R14, 0xffffffd7 ;  /* 0xffffffd70e0b7836 */ /* 0x000fe20000000000 */
[----:B------:R-:W-:Y:S01]  /*1f40*/  PRMT R86, RZ, 0x7610, R86 ;  /* 0x00007610ff567816 */ /* 0x000fe20000000056 */
[----:B------:R-:W-:Y:S01]  /*1f50*/  STL [R1+0x9d8], R89 ;  /* 0x0009d85901007387 */ /* 0x000fe20000100800 */
[----:B------:R-:W-:Y:S01]  /*1f60*/  PRMT R84, RZ, 0x7610, R84 ;  /* 0x00007610ff547816 */ /* 0x000fe20000000054 */
[----:B------:R-:W1:Y:S02]  /*1f70*/  LDCU UR13, c[0x0][0x3b0] ;  /* 0x00007600ff0d77ac */ /* 0x000e640008000800 */
[----:B------:R-:W-:Y:S01]  /*1f80*/  STL [R1+0x9d4], R90 ;  /* 0x0009d45a01007387 */ /* 0x000fe20000100800 */
[----:B0-----:R-:W-:Y:S01]  /*1f90*/  PRMT R91, RZ, 0x7610, R91 ;  /* 0x00007610ff5b7816 */ /* 0x001fe2000000005b */
[----:B------:R-:W0:Y:S02]  /*1fa0*/  LDCU UR20, c[0x0][0x3b0] ;  /* 0x00007600ff1477ac */ /* 0x000e240008000800 */
[----:B------:R2:W-:Y:S01]  /*1fb0*/  STL [R1+0x9d0], R88 ;  /* 0x0009d05801007387 */ /* 0x0005e20000100800 */
[----:B------:R-:W-:-:S02]  /*1fc0*/  PRMT R82, RZ, 0x7610, R82 ;  /* 0x00007610ff527816 */ /* 0x000fc40000000052 */
[----:B------:R-:W-:Y:S01]  /*1fd0*/  PRMT R73, RZ, 0x7610, R73 ;  /* 0x00007610ff497816 */ /* 0x000fe20000000049 */
[----:B------:R-:W3:Y:S02]  /*1fe0*/  FENCE.VIEW.ASYNC.S ;  /* 0x00000000000073c6 */ /* 0x000ee40000000000 */
[----:B---3--:R3:W4:Y:S02]  /*1ff0*/  @!UP2 SYNCS.EXCH.64 URZ, [UR6], UR4 ;  /* 0x0000000406ffa5b2 */ /* 0x0087240008000100 */
[----:B----4-:R-:W-:Y:S01]  /*2000*/  BAR.SYNC.DEFER_BLOCKING 0x0 ;  /* 0x0000000000007b1d */ /* 0x010fe20000010000 */
[----:B------:R-:W-:Y:S02]  /*2010*/  PRMT R72, RZ, 0x7610, R72 ;  /* 0x00007610ff487816 */ /* 0x000fe40000000048 */
[----:B------:R-:W-:Y:S02]  /*2020*/  PRMT R23, RZ, 0x7610, R23 ;  /* 0x00007610ff177816 */ /* 0x000fe40000000017 */
[----:B------:R-:W-:Y:S01]  /*2030*/  PRMT R22, RZ, 0x7610, R22 ;  /* 0x00007610ff167816 */ /* 0x000fe20000000016 */
[----:B------:R-:W4:Y:S01]  /*2040*/  LDCU UR23, c[0x0][0x3b0] ;  /* 0x00007600ff1777ac */ /* 0x000f220008000800 */
[----:B------:R-:W-:Y:S01]  /*2050*/  STL [R1+0x9cc], R87 ;  /* 0x0009cc5701007387 */ /* 0x000fe20000100800 */
[----:B------:R-:W-:Y:S01]  /*2060*/  PRMT R21, RZ, 0x7610, R21 ;  /* 0x00007610ff157816 */ /* 0x000fe20000000015 */
[----:B------:R-:W0:Y:S02]  /*2070*/  LDCU UR26, c[0x0][0x3b0] ;  /* 0x00007600ff1a77ac */ /* 0x000e240008000800 */
        /* <DEDUP_REMOVED lines=9> */
[----:B------:R0:W3:Y:S01]  /*2110*/  @!P5 LDG.E.U8 R91, desc[UR18][R8.64] ;  /* 0x00000012085bd981 */ /* 0x0000e2000c1e1100 */
        /* <DEDUP_REMOVED lines=18> */
[----:B------:R-:W0:Y:S03]  /*2240*/  LDCU UR25, c[0x0][0x3b0] ;  /* 0x00007600ff1977ac */ /* 0x000e260008000800 */
        /* <DEDUP_REMOVED lines=64> */
[----:B------:R-:W-:Y:S04]  /*2650*/  STL [R1+0x924], R41 ;  /* 0x0009242901007387 */ /* 0x000fe80000100800 */
        /* <DEDUP_REMOVED lines=11> */
[----:B------:R-:W-:Y:S01]  /*2710*/  STL [R1+0x8f4], R29 ;  /* 0x0008f41d01007387 */ /* 0x000fe20000100800 */
[----:B0-----:R-:W-:-:S03]  /*2720*/  IADD3 R9, P6, PT, R10, R0, RZ ;  /* 0x000000000a097210 */ /* 0x001fc60007fde0ff */
[----:B------:R-:W-:Y:S04]  /*2730*/  STL [R1+0x8f0], R28 ;  /* 0x0008f01c01007387 */ /* 0x000fe80000100800 */
[----:B------:R-:W-:Y:S04]  /*2740*/  STL [R1+0x8ec], R27 ;  /* 0x0008ec1b01007387 */ /* 0x000fe80000100800 */
[----:B------:R-:W-:Y:S01]  /*2750*/  STL [R1+0x8e8], R26 ;  /* 0x0008e81a01007387 */ /* 0x000fe20000100800 */
[----:B------:R-:W-:-:S03]  /*2760*/  IMAD.SHL.U32 R8, R4, 0x10, RZ ;  /* 0x0000001004087824 */ /* 0x000fc600078e00ff */
[----:B------:R-:W-:Y:S04]  /*2770*/  STL [R1+0x8e4], R25 ;  /* 0x0008e41901007387 */ /* 0x000fe80000100800 */
[----:B------:R-:W-:Y:S04]  /*2780*/  STL [R1+0x8e0], R24 ;  /* 0x0008e01801007387 */ /* 0x000fe80000100800 */
[----:B------:R-:W-:Y:S04]  /*2790*/  STL [R1+0x8dc], R74 ;  /* 0x0008dc4a01007387 */ /* 0x000fe80000100800 */
[----:B------:R-:W-:Y:S04]  /*27a0*/  STL [R1+0x888], R3 ;  /* 0x0008880301007387 */ /* 0x000fe80000100800 */
[----:B------:R-:W-:Y:S04]  /*27b0*/  STL [R1+0x884], R5 ;  /* 0x0008840501007387 */ /* 0x000fe80000100800 */
[----:B------:R-:W-:Y:S01]  /*27c0*/  STL [R1+0x74], R9 ;  /* 0x0000740901007387 */ /* 0x000fe20000100800 */
[----:B--2---:R-:W-:-:S03]  /*27d0*/  PRMT R88, RZ, 0x7610, R88 ;  /* 0x00007610ff587816 */ /* 0x004fc60000000058 */
[----:B---3--:R0:W-:Y:S02]  /*27e0*/  STL [R1+0x1a8], R91 ;  /* 0x0001a85b01007387 */ /* 0x0081e40000100800 */
[----:B0-----:R-:W-:Y:S02]  /*27f0*/  LEA.HI.X.SX32 R91, R10, R2, 0x1, P6 ;  /* 0x000000020a5b7211 */ /* 0x001fe400030f0eff */
[----:B------:R-:W-:-:S04]  /*2800*/  IADD3 R90, P6, PT, R8, R0, RZ ;  /* 0x00000000085a7210 */ /* 0x000fc80007fde0ff */
[----:B------:R-:W-:Y:S01]  /*2810*/  LEA.HI.X.SX32 R89, R8, R2, 0x1, P6 ;  /* 0x0000000208597211 */ /* 0x000fe200030f0eff */
[----:B------:R-:W-:Y:S02]  /*2820*/  @!P1 IMAD.MOV.U32 R8, RZ, RZ, R9 ;  /* 0x000000ffff089224 */ /* 0x000fe400078e0009 */
[----:B------:R-:W-:-:S05]  /*2830*/  @!P1 IMAD.MOV.U32 R9, RZ, RZ, R91 ;  /* 0x000000ffff099224 */ /* 0x000fca00078e005b */
[----:B------:R0:W2:Y:S02]  /*2840*/  @!P1 LDG.E.U8 R12, desc[UR18][R8.64] ;  /* 0x00000012080c9981 */ /* 0x0000a4000c1e1100 */
[----:B0-----:R-:W-:Y:S02]  /*2850*/  @!P4 IMAD.MOV.U32 R8, RZ, RZ, R90 ;  /* 0x000000ffff08c224 */ /* 0x001fe400078e005a */
[----:B------:R-:W-:-:S05]  /*2860*/  @!P4 IMAD.MOV.U32 R9, RZ, RZ, R89 ;  /* 0x000000ffff09c224 */ /* 0x000fca00078e0059 */
[----:B------:R0:W3:Y:S01]  /*2870*/  @!P4 LDG.E.U8 R88, desc[UR18][R8.64] ;  /* 0x000000120858c981 */ /* 0x0000e2000c1e1100 */
[----:B------:R-:W-:Y:S01]  /*2880*/  ISETP.GE.U32.AND P5, PT, R11, 0x7fffff58, PT ;  /* 0x7fffff580b00780c */ /* 0x000fe20003fa6070 */
[----:B------:R-:W-:Y:S02]  /*2890*/  IMAD R11, R4, 0x18, RZ ;  /* 0x00000018040b7824 */ /* 0x000fe400078e02ff */
[----:B------:R0:W-:Y:S04]  /*28a0*/  STL [R1+0x64], R91 ;  /* 0x0000645b01007387 */ /* 0x0001e80000100800 */
[----:B------:R-:W-:Y:S04]  /*28b0*/  STL [R1+0x108], R90 ;  /* 0x0001085a01007387 */ /* 0x000fe80000100800 */
[----:B0-----:R-:W4:Y:S04]  /*28c0*/  LDL.LU R91, [R1+0x9dc] ;  /* 0x0009dc00015b7983 */ /* 0x001f280000300800 */
[----:B------:R0:W-:Y:S01]  /*28d0*/  STL [R1+0x104], R89 ;  /* 0x0001045901007387 */ /* 0x0001e20000100800 */
[----:B------:R-:W-:-:S05]  /*28e0*/  VIADD R8, R14, 0xffffffc7 ;  /* 0xffffffc70e087836 */ /* 0x000fca0000000000 */
[----:B------:R-:W-:Y:S01]  /*28f0*/  ISETP.GE.U32.AND P4, PT, R8, 0x7fffff48, PT ;  /* 0x7fffff480800780c */ /* 0x000fe20003f86070 */
[----:B------:R-:W-:Y:S01]  /*2900*/  VIADD R10, R14, 0xffffffcf ;  /* 0xffffffcf0e0a7836 */ /* 0x000fe20000000000 */
[----:B------:R-:W-:-:S04]  /*2910*/  PRMT R83, RZ, 0x7610, R83 ;  /* 0x00007610ff537816 */ /* 0x000fc80000000053 */
[----:B------:R-:W-:Y:S01]  /*2920*/  ISETP.GE.U32.AND P1, PT, R10, 0x7fffff50, PT ;  /* 0x7fffff500a00780c */ /* 0x000fe20003f26070 */
[----:B------:R-:W-:Y:S01]  /*2930*/  IMAD.SHL.U32 R10, R4, 0x20, RZ ;  /* 0x00000020040a7824 */ /* 0x000fe200078e00ff */
[----:B------:R-:W-:Y:S01]  /*2940*/  PRMT R85, RZ, 0x7610, R85 ;  /* 0x00007610ff557816 */ /* 0x000fe20000000055 */
[----:B--2---:R2:W-:Y:S04]  /*2950*/  STL [R1+0x280], R12 ;  /* 0x0002800c01007387 */ /* 0x0045e80000100800 */
[----:B0-----:R-:W4:Y:S04]  /*2960*/  LDL.LU R89, [R1+0x9d8] ;  /* 0x0009d80001597983 */ /* 0x001f280000300800 */
[----:B------:R-:W4:Y:S01]  /*2970*/  LDL.LU R90, [R1+0x9d4] ;  /* 0x0009d400015a7983 */ /* 0x000f220000300800 */
[----:B--2---:R-:W-:-:S04]  /*2980*/  IADD3 R12, P6, PT, R11, R0, RZ ;  /* 0x000000000b0c7210 */ /* 0x004fc80007fde0ff */
[----:B------:R-:W-:Y:S01]  /*2990*/  LEA.HI.X.SX32 R11, R11, R2, 0x1, P6 ;  /* 0x000000020b0b7211 */ /* 0x000fe200030f0eff */
[----:B------:R-:W-:-:S04]  /*29a0*/  IMAD.MOV.U32 R9, RZ, RZ, R12 ;  /* 0x000000ffff097224 */ /* 0x000fc800078e000c */
[----:B------:R-:W-:-:S05]  /*29b0*/  IMAD.MOV.U32 R8, RZ, RZ, R11 ;  /* 0x000000ffff087224 */ /* 0x000fca00078e000b */
[-C--:B------:R-:W-:Y:S01]  /*29c0*/  @!P0 LOP3.LUT R9, R9, R8.reuse, RZ, 0x3c, !PT ;  /* 0x0000000809098212 */ /* 0x080fe200078e3cff */
[----:B---3--:R0:W-:Y:S03]  /*29d0*/  STL [R1+0x1bc], R88 ;  /* 0x0001bc5801007387 */ /* 0x0081e60000100800 */
[----:B------:R-:W-:-:S04]  /*29e0*/  @!P0 LOP3.LUT R8, R9, R8, RZ, 0x3c, !PT ;  /* 0x0000000809088212 */ /* 0x000fc800078e3cff */
[----:B------:R-:W-:Y:S01]  /*29f0*/  @!P0 LOP3.LUT R9, R9, R8, RZ, 0x3c, !PT ;  /* 0x0000000809098212 */ /* 0x000fe200078e3cff */
[----:B0-----:R-:W2:Y:S04]  /*2a00*/  LDL.LU R88, [R1+0x9d0] ;  /* 0x0009d00001587983 */ /* 0x001ea80000300800 */
[----:B------:R0:W-:Y:S04]  /*2a10*/  STL [R1+0x3d8], R12 ;  /* 0x0003d80c01007387 */ /* 0x0001e80000100800 */
[----:B------:R3:W2:Y:S01]  /*2a20*/  @!P0 LDG.E.U8 R83, desc[UR18][R8.64] ;  /* 0x0000001208538981 */ /* 0x0006a2000c1e1100 */
[----:B0-----:R-:W-:-:S04]  /*2a30*/  IADD3 R12, P6, PT, R10, R0, RZ ;  /* 0x000000000a0c7210 */ /* 0x001fc80007fde0ff */
[----:B---3--:R-:W-:Y:S01]  /*2a40*/  LEA.HI.X.SX32 R8, R10, R2, 0x1, P6 ;  /* 0x000000020a087211 */ /* 0x008fe200030f0eff */
[----:B------:R-:W-:Y:S01]  /*2a50*/  IMAD.MOV.U32 R9, RZ, RZ, R12 ;  /* 0x000000ffff097224 */ /* 0x000fe200078e000c */
[----:B------:R-:W-:Y:S04]  /*2a60*/  STL [R1+0x154], R11 ;  /* 0x0001540b01007387 */ /* 0x000fe80000100800 */
[-C--:B------:R-:W-:Y:S01]  /*2a70*/  @!P2 LOP3.LUT R9, R9, R8.reuse, RZ, 0x3c, !PT ;  /* 0x000000080909a212 */ /* 0x080fe200078e3cff */
[----:B------:R-:W-:Y:S04]  /*2a80*/  STL [R1+0x410], R12 ;  /* 0x0004100c01007387 */ /* 0x000fe80000100800 */
[----:B------:R0:W-:Y:S02]  /*2a90*/  STL [R1+0x40c], R8 ;  /* 0x00040c0801007387 */ /* 0x0001e40000100800 */
[----:B0-----:R-:W-:-:S04]  /*2aa0*/  @!P2 LOP3.LUT R8, R9, R8, RZ, 0x3c, !PT ;  /* 0x000000080908a212 */ /* 0x001fc800078e3cff */
[----:B------:R-:W-:-:S05]  /*2ab0*/  @!P2 LOP3.LUT R9, R9, R8, RZ, 0x3c, !PT ;  /* 0x000000080909a212 */ /* 0x000fca00078e3cff */
[----:B------:R0:W3:Y:S01]  /*2ac0*/  @!P2 LDG.E.U8 R85, desc[UR18][R8.64] ;  /* 0x000000120855a981 */ /* 0x0000e2000c1e1100 */
[----:B------:R-:W-:-:S05]  /*2ad0*/  VIADD R11, R14, 0xffffffbf ;  /* 0xffffffbf0e0b7836 */ /* 0x000fca0000000000 */
[----:B------:R-:W-:Y:S01]  /*2ae0*/  ISETP.GE.U32.AND P0, PT, R11, 0x7fffff40, PT ;  /* 0x7fffff400b00780c */ /* 0x000fe20003f06070 */
[C---:B------:R-:W-:Y:S02]  /*2af0*/  IMAD R11, R4.reuse, 0x28, RZ ;  /* 0x00000028040b7824 */ /* 0x040fe400078e02ff */
[----:B------:R-:W-:Y:S01]  /*2b00*/  IMAD R10, R4, 0x30, RZ ;  /* 0x00000030040a7824 */ /* 0x000fe200078e02ff */
[----:B------:R-:W-:Y:S02]  /*2b10*/  PRMT R87, RZ, 0x7610, R87 ;  /* 0x00007610ff577816 */ /* 0x000fe40000000057 */
[----:B------:R-:W-:Y:S01]  /*2b20*/  PRMT R81, RZ, 0x7610, R81 ;  /* 0x00007610ff517816 */ /* 0x000fe20000000051 */
[----:B--2---:R2:W-:Y:S02]  /*2b30*/  STL [R1+0x1b8], R83 ;  /* 0x0001b85301007387 */ /* 0x0045e40000100800 */
[----:B--2---:R-:W-:-:S04]  /*2b40*/  IADD3 R83, P6, PT, R11, R0, RZ ;  /* 0x000000000b537210 */ /* 0x004fc80007fde0ff */
[----:B0-----:R-:W-:Y:S01]  /*2b50*/  LEA.HI.X.SX32 R8, R11, R2, 0x1, P6 ;  /* 0x000000020b087211 */ /* 0x001fe200030f0eff */
[----:B------:R-:W-:Y:S01]  /*2b60*/  IMAD.MOV.U32 R9, RZ, RZ, R83 ;  /* 0x000000ffff097224 */ /* 0x000fe200078e0053 */
[----:B------:R0:W-:Y:S04]  /*2b70*/  STL [R1+0x448], R83 ;  /* 0x0004485301007387 */ /* 0x0001e80000100800 */
[----:B------:R-:W-:Y:S01]  /*2b80*/  @!P5 LOP3.LUT R9, R9, R8, RZ, 0x3c, !PT ;  /* 0x000000080909d212 */ /* 0x000fe200078e3cff */
[----:B------:R2:W-:Y:S01]  /*2b90*/  STL [R1+0x444], R8 ;  /* 0x0004440801007387 */ /* 0x0005e20000100800 */
[----:B0-----:R-:W-:Y:S02]  /*2ba0*/  IADD3 R83, P6, PT, R10, R0, RZ ;  /* 0x000000000a537210 */ /* 0x001fe40007fde0ff */
[----:B--2---:R-:W-:-:S03]  /*2bb0*/  @!P5 LOP3.LUT R8, R9, R8, RZ, 0x3c, !PT ;  /* 0x000000080908d212 */ /* 0x004fc600078e3cff */
[----:B------:R-:W-:Y:S01]  /*2bc0*/  STL [R1+0x480], R83 ;  /* 0x0004805301007387 */ /* 0x000fe20000100800 */
[----:B------:R-:W-:-:S03]  /*2bd0*/  @!P5 LOP3.LUT R9, R9, R8, RZ, 0x3c, !PT ;  /* 0x000000080909d212 */ /* 0x000fc600078e3cff */
[----:B---3--:R0:W-:Y:S04]  /*2be0*/  STL [R1+0x27c], R85 ;  /* 0x00027c5501007387 */ /* 0x0081e80000100800 */
[----:B------:R2:W3:Y:S01]  /*2bf0*/  @!P5 LDG.E.U8 R87, desc[UR18][R8.64] ;  /* 0x000000120857d981 */ /* 0x0004e2000c1e1100 */
[----:B0-----:R-:W-:Y:S01]  /*2c00*/  LEA.HI.X.SX32 R85, R10, R2, 0x1, P6 ;  /* 0x000000020a557211 */ /* 0x001fe200030f0eff */
[----:B--2---:R-:W-:-:S04]  /*2c10*/  @!P1 IMAD.MOV.U32 R8, RZ, RZ, R83 ;  /* 0x000000ffff089224 */ /* 0x004fc800078e0053 */
[----:B------:R-:W-:-:S05]  /*2c20*/  @!P1 IMAD.MOV.U32 R9, RZ, RZ, R85 ;  /* 0x000000ffff099224 */ /* 0x000fca00078e0055 */
[----:B------:R0:W2:Y:S01]  /*2c30*/  @!P1 LDG.E.U8 R81, desc[UR18][R8.64] ;  /* 0x0000001208519981 */ /* 0x0000a2000c1e1100 */
[----:B------:R-:W-:-:S05]  /*2c40*/  IMAD R11, R4, 0x38, RZ ;  /* 0x00000038040b7824 */ /* 0x000fca00078e02ff */
[----:B------:R-:W-:Y:S01]  /*2c50*/  IADD3 R10, P6, PT, R11, R0, RZ ;  /* 0x000000000b0a7210 */ /* 0x000fe20007fde0ff */
[----:B0-----:R-:W-:-:S03]  /*2c60*/  VIADD R8, R14, 0xffffffa7 ;  /* 0xffffffa70e087836 */ /* 0x001fc60000000000 */
[----:B------:R-:W-:Y:S01]  /*2c70*/  LEA.HI.X.SX32 R11, R11, R2, 0x1, P6 ;  /* 0x000000020b0b7211 */ /* 0x000fe200030f0eff */
[----:B------:R-:W-:Y:S01]  /*2c80*/  IMAD.MOV.U32 R9, RZ, RZ, R10 ;  /* 0x000000ffff097224 */ /* 0x000fe200078e000a */
[----:B------:R-:W-:-:S03]  /*2c90*/  ISETP.GE.U32.AND P1, PT, R8, 0x7fffff28, PT ;  /* 0x7fffff280800780c */ /* 0x000fc60003f26070 */
[----:B------:R-:W-:Y:S02]  /*2ca0*/  IMAD.MOV.U32 R8, RZ, RZ, R11 ;  /* 0x000000ffff087224 */ /* 0x000fe400078e000b */
[----:B------:R-:W-:-:S03]  /*2cb0*/  VIADD R12, R14, 0xffffffb7 ;  /* 0xffffffb70e0c7836 */ /* 0x000fc60000000000 */
[-C--:B------:R-:W-:Y:S02]  /*2cc0*/  @!P4 LOP3.LUT R9, R9, R8.reuse, RZ, 0x3c, !PT ;  /* 0x000000080909c212 */ /* 0x080fe400078e3cff */
[----:B------:R-:W-:Y:S01]  /*2cd0*/  ISETP.GE.U32.AND P2, PT, R12, 0x7fffff38, PT ;  /* 0x7fffff380c00780c */ /* 0x000fe20003f46070 */
[----:B------:R-:W-:Y:S01]  /*2ce0*/  VIADD R12, R14, 0xffffffaf ;  /* 0xffffffaf0e0c7836 */ /* 0x000fe20000000000 */
[C---:B------:R-:W-:Y:S02]  /*2cf0*/  @!P4 LOP3.LUT R8, R9.reuse, R8, RZ, 0x3c, !PT ;  /* 0x000000080908c212 */ /* 0x040fe400078e3cff */
[----:B------:R-:W-:Y:S02]  /*2d00*/  PRMT R78, RZ, 0x7610, R78 ;  /* 0x00007610ff4e7816 */ /* 0x000fe4000000004e */
[----:B------:R-:W-:Y:S02]  /*2d10*/  ISETP.GE.U32.AND P5, PT, R12, 0x7fffff30, PT ;  /* 0x7fffff300c00780c */ /* 0x000fe40003fa6070 */
[----:B------:R-:W-:-:S05]  /*2d20*/  @!P4 LOP3.LUT R9, R9, R8, RZ, 0x3c, !PT ;  /* 0x000000080909c212 */ /* 0x000fca00078e3cff */
[----:B------:R0:W4:Y:S01]  /*2d30*/  @!P4 LDG.E.U8 R78, desc[UR18][R8.64] ;  /* 0x00000012084ec981 */ /* 0x000122000c1e1100 */
[----:B------:R-:W-:-:S03]  /*2d40*/  PRMT R79, RZ, 0x7610, R79 ;  /* 0x00007610ff4f7816 */ /* 0x000fc6000000004f */
[----:B---3--:R3:W-:Y:S04]  /*2d50*/  STL [R1+0x1cc], R87 ;  /* 0x0001cc5701007387 */ /* 0x0087e80000100800 */
[----:B---3--:R-:W3:Y:S04]  /*2d60*/  LDL.LU R87, [R1+0x9cc] ;  /* 0x0009cc0001577983 */ /* 0x008ee80000300800 */
[----:B------:R0:W-:Y:S04]  /*2d70*/  STL [R1+0x47c], R85 ;  /* 0x00047c5501007387 */ /* 0x0001e80000100800 */
[----:B0-----:R-:W3:Y:S04]  /*2d80*/  LDL.LU R85, [R1+0x9c8] ;  /* 0x0009c80001557983 */ /* 0x001ee80000300800 */
[----:B------:R-:W3:Y:S04]  /*2d90*/  LDL.LU R83, [R1+0x9c4] ;  /* 0x0009c40001537983 */ /* 0x000ee80000300800 */
[----:B--2---:R0:W-:Y:S04]  /*2da0*/  STL [R1+0x1c8], R81 ;  /* 0x0001c85101007387 */ /* 0x0041e80000100800 */
[----:B0-----:R-:W2:Y:S04]  /*2db0*/  LDL.LU R81, [R1+0x9c0] ;  /* 0x0009c00001517983 */ /* 0x001ea80000300800 */
[----:B------:R0:W-:Y:S02]  /*2dc0*/  STL [R1+0x4c0], R10 ;  /* 0x0004c00a01007387 */ /* 0x0001e40000100800 */
[----:B0-----:R-:W-:-:S05]  /*2dd0*/  IMAD.SHL.U32 R10, R4, 0x40, RZ ;  /* 0x00000040040a7824 */ /* 0x001fca00078e00ff */
[----:B------:R-:W-:-:S04]  /*2de0*/  IADD3 R12, P6, PT, R10, R0, RZ ;  /* 0x000000000a0c7210 */ /* 0x000fc80007fde0ff */
[----:B------:R-:W-:Y:S01]  /*2df0*/  LEA.HI.X.SX32 R8, R10, R2, 0x1, P6 ;  /* 0x000000020a087211 */ /* 0x000fe200030f0eff */
[----:B------:R-:W-:Y:S01]  /*2e00*/  IMAD.MOV.U32 R9, RZ, RZ, R12 ;  /* 0x000000ffff097224 */ /* 0x000fe200078e000c */
[----:B------:R-:W-:Y:S04]  /*2e10*/  STL [R1+0x4bc], R11 ;  /* 0x0004bc0b01007387 */ /* 0x000fe80000100800 */
[-C--:B------:R-:W-:Y:S01]  /*2e20*/  @!P0 LOP3.LUT R9, R9, R8.reuse, RZ, 0x3c, !PT ;  /* 0x0000000809098212 */ /* 0x080fe200078e3cff */
[----:B------:R-:W-:Y:S04]  /*2e30*/  STL [R1+0x4f8], R12 ;  /* 0x0004f80c01007387 */ /* 0x000fe80000100800 */
[----:B------:R0:W-:Y:S02]  /*2e40*/  STL [R1+0x4f4], R8 ;  /* 0x0004f40801007387 */ /* 0x0001e40000100800 */
[----:B0-----:R-:W-:-:S04]  /*2e50*/  @!P0 LOP3.LUT R8, R9, R8, RZ, 0x3c, !PT ;  /* 0x0000000809088212 */ /* 0x001fc800078e3cff */
[----:B------:R-:W-:-:S05]  /*2e60*/  @!P0 LOP3.LUT R9, R9, R8, RZ, 0x3c, !PT ;  /* 0x0000000809098212 */ /* 0x000fca00078e3cff */
[----:B------:R0:W2:Y:S01]  /*2e70*/  @!P0 LDG.E.U8 R79, desc[UR18][R8.64] ;  /* 0x00000012084f8981 */ /* 0x0000a2000c1e1100 */
[----:B------:R-:W-:-:S05]  /*2e80*/  VIADD R11, R14, 0xffffff9f ;  /* 0xffffff9f0e0b7836 */ /* 0x000fca0000000000 */
[----:B------:R-:W-:Y:S01]  /*2e90*/  ISETP.GE.U32.AND P4, PT, R11, 0x7fffff20, PT ;  /* 0x7fffff200b00780c */ /* 0x000fe20003f86070 */
[C---:B------:R-:W-:Y:S01]  /*2ea0*/  IMAD R11, R4.reuse, 0x48, RZ ;  /* 0x00000048040b7824 */ /* 0x040fe200078e02ff */
[----:B----4-:R4:W-:Y:S01]  /*2eb0*/  STL [R1+0x274], R78 ;  /* 0x0002744e01007387 */ /* 0x0109e20000100800 */
[----:B------:R-:W-:-:S03]  /*2ec0*/  IMAD R10, R4, 0x50, RZ ;  /* 0x00000050040a7824 */ /* 0x000fc600078e02ff */
[----:B----4-:R-:W-:-:S04]  /*2ed0*/  IADD3 R78, P6, PT, R11, R0, RZ ;  /* 0x000000000b4e7210 */ /* 0x010fc80007fde0ff */
[----:B0-----:R-:W-:Y:S01]  /*2ee0*/  LEA.HI.X.SX32 R8, R11, R2, 0x1, P6 ;  /* 0x000000020b087211 */ /* 0x001fe200030f0eff */
[----:B------:R-:W-:Y:S01]  /*2ef0*/  IMAD.MOV.U32 R9, RZ, RZ, R78 ;  /* 0x000000ffff097224 */ /* 0x000fe200078e004e */
[----:B------:R0:W-:Y:S04]  /*2f00*/  STL [R1+0x530], R78 ;  /* 0x0005304e01007387 */ /* 0x0001e80000100800 */
[----:B------:R-:W-:Y:S01]  /*2f10*/  @!P2 LOP3.LUT R9, R9, R8, RZ, 0x3c, !PT ;  /* 0x000000080909a212 */ /* 0x000fe200078e3cff */
[----:B------:R4:W-:Y:S01]  /*2f20*/  STL [R1+0x52c], R8 ;  /* 0x00052c0801007387 */ /* 0x0009e20000100800 */
[----:B0-----:R-:W-:Y:S02]  /*2f30*/  IADD3 R78, P6, PT, R10, R0, RZ ;  /* 0x000000000a4e7210 */ /* 0x001fe40007fde0ff */
[----:B------:R-:W-:-:S02]  /*2f40*/  PRMT R80, RZ, 0x7610, R80 ;  /* 0x00007610ff507816 */ /* 0x000fc40000000050 */
[C---:B----4-:R-:W-:Y:S01]  /*2f50*/  @!P2 LOP3.LUT R8, R9.reuse, R8, RZ, 0x3c, !PT ;  /* 0x000000080908a212 */ /* 0x050fe200078e3cff */
[----:B------:R-:W-:Y:S03]  /*2f60*/  STL [R1+0x568], R78 ;  /* 0x0005684e01007387 */ /* 0x000fe60000100800 */
[----:B------:R-:W-:Y:S02]  /*2f70*/  @!P2 LOP3.LUT R9, R9, R8, RZ, 0x3c, !PT ;  /* 0x000000080909a212 */ /* 0x000fe400078e3cff */
[----:B------:R-:W-:-:S03]  /*2f80*/  PRMT R77, RZ, 0x7610, R77 ;  /* 0x00007610ff4d7816 */ /* 0x000fc6000000004d */
[----:B------:R0:W4:Y:S02]  /*2f90*/  @!P2 LDG.E.U8 R80, desc[UR18][R8.64] ;  /* 0x000000120850a981 */ /* 0x000124000c1e1100 */
[----:B0-----:R-:W-:Y:S02]  /*2fa0*/  @!P5 IMAD.MOV.U32 R8, RZ, RZ, R78 ;  /* 0x000000ffff08d224 */ /* 0x001fe400078e004e */
[----:B--2---:R0:W-:Y:S02]  /*2fb0*/  STL [R1+0x60], R79 ;  /* 0x0000604f01007387 */ /* 0x0041e40000100800 */
[----:B0-----:R-:W-:-:S05]  /*2fc0*/  LEA.HI.X.SX32 R79, R10, R2, 0x1, P6 ;  /* 0x000000020a4f7211 */ /* 0x001fca00030f0eff */
        /* <DEDUP_REMOVED lines=10> */
[-C--:B------:R-:W-:Y:S01]  /*3070*/  @!P1 LOP3.LUT R9, R9, R8.reuse, RZ, 0x3c, !PT ;  /* 0x0000000809099212 */ /* 0x080fe200078e3cff */
[----:B----4-:R0:W-:Y:S01]  /*3080*/  STL [R1+0x58], R80 ;  /* 0x0000585001007387 */ /* 0x0101e20000100800 */
[----:B------:R-:W-:Y:S01]  /*3090*/  ISETP.GE.U32.AND P0, PT, R12, 0x7fffff18, PT ;  /* 0x7fffff180c00780c */ /* 0x000fe20003f06070 */
[----:B------:R-:W-:Y:S01]  /*30a0*/  VIADD R12, R14, 0xffffff8f ;  /* 0xffffff8f0e0c7836 */ /* 0x000fe20000000000 */
[----:B------:R-:W-:Y:S01]  /*30b0*/  @!P1 LOP3.LUT R8, R9, R8, RZ, 0x3c, !PT ;  /* 0x0000000809089212 */ /* 0x000fe200078e3cff */
[----:B0-----:R-:W4:Y:S04]  /*30c0*/  LDL.LU R80, [R1+0x9bc] ;  /* 0x0009bc0001507983 */ /* 0x001f280000300800 */
[----:B------:R0:W-:Y:S01]  /*30d0*/  STL [R1+0x564], R79 ;  /* 0x0005644f01007387 */ /* 0x0001e20000100800 */
[----:B------:R-:W-:-:S03]  /*30e0*/  PRMT R68, RZ, 0x7610, R68 ;  /* 0x00007610ff447816 */ /* 0x000fc60000000044 */
[----:B0-----:R-:W3:Y:S04]  /*30f0*/  LDL.LU R79, [R1+0x9b8] ;  /* 0x0009b800014f7983 */ /* 0x001ee80000300800 */
[----:B------:R-:W3:Y:S01]  /*3100*/  LDL.LU R78, [R1+0x9b4] ;  /* 0x0009b400014e7983 */ /* 0x000ee20000300800 */
[----:B------:R-:W-:Y:S02]  /*3110*/  ISETP.GE.U32.AND P2, PT, R12, 0x7fffff10, PT ;  /* 0x7fffff100c00780c */ /* 0x000fe40003f46070 */
[----:B------:R-:W-:-:S05]  /*3120*/  @!P1 LOP3.LUT R9, R9, R8, RZ, 0x3c, !PT ;  /* 0x0000000809099212 */ /* 0x000fca00078e3cff */
[----:B------:R0:W3:Y:S01]  /*3130*/  @!P1 LDG.E.U8 R68, desc[UR18][R8.64] ;  /* 0x0000001208449981 */ /* 0x0000e2000c1e1100 */
[----:B------:R-:W-:-:S03]  /*3140*/  PRMT R75, RZ, 0x7610, R75 ;  /* 0x00007610ff4b7816 */ /* 0x000fc6000000004b */
[----:B--2---:R2:W-:Y:S04]  /*3150*/  STL [R1+0x278], R77 ;  /* 0x0002784d01007387 */ /* 0x0045e80000100800 */
[----:B--2---:R-:W2:Y:S04]  /*3160*/  LDL.LU R77, [R1+0x9b0] ;  /* 0x0009b000014d7983 */ /* 0x004ea80000300800 */
[----:B------:R0:W-:Y:S02]  /*3170*/  STL [R1+0x5a0], R10 ;  /* 0x0005a00a01007387 */ /* 0x0001e40000100800 */
[----:B0-----:R-:W-:-:S05]  /*3180*/  IMAD R10, R4, 0x60, RZ ;  /* 0x00000060040a7824 */ /* 0x001fca00078e02ff */
        /* <DEDUP_REMOVED lines=12> */
[----:B------:R-:W-:Y:S01]  /*3250*/  IMAD R11, R4, 0x68, RZ ;  /* 0x00000068040b7824 */ /* 0x000fe200078e02ff */
[----:B---3--:R3:W-:Y:S04]  /*3260*/  STL [R1+0xf0], R68 ;  /* 0x0000f04401007387 */ /* 0x0087e80000100800 */
[----:B---3--:R-:W-:-:S04]  /*3270*/  IADD3 R68, P6, PT, R11, R0, RZ ;  /* 0x000000000b447210 */ /* 0x008fc80007fde0ff */
[----:B0-----:R-:W-:Y:S01]  /*3280*/  LEA.HI.X.SX32 R8, R11, R2, 0x1, P6 ;  /* 0x000000020b087211 */ /* 0x001fe200030f0eff */
[----:B------:R-:W-:Y:S01]  /*3290*/  IMAD.MOV.U32 R9, RZ, RZ, R68 ;  /* 0x000000ffff097224 */ /* 0x000fe200078e0044 */
[----:B------:R-:W-:Y:S01]  /*32a0*/  STL [R1+0x608], R68 ;  /* 0x0006084401007387 */ /* 0x000fe20000100800 */
[----:B------:R-:W-:-:S03]  /*32b0*/  IMAD R10, R4, 0x70, RZ ;  /* 0x00000070040a7824 */ /* 0x000fc600078e02ff */
[----:B------:R-:W-:Y:S02]  /*32c0*/  @!P0 LOP3.LUT R9, R9, R8, RZ, 0x3c, !PT ;  /* 0x0000000809098212 */ /* 0x000fe400078e3cff */
[----:B------:R-:W-:Y:S02]  /*32d0*/  PRMT R76, RZ, 0x7610, R76 ;  /* 0x00007610ff4c7816 */ /* 0x000fe4000000004c */
[----:B------:R-:W-:Y:S01]  /*32e0*/  PRMT R7, RZ, 0x7610, R7 ;  /* 0x00007610ff077816 */ /* 0x000fe20000000007 */
[----:B--2---:R0:W-:Y:S04]  /*32f0*/  STL [R1+0xec], R75 ;  /* 0x0000ec4b01007387 */ /* 0x0041e80000100800 */
[----:B------:R2:W-:Y:S01]  /*3300*/  STL [R1+0x604], R8 ;  /* 0x0006040801007387 */ /* 0x0005e20000100800 */
[----:B0-----:R-:W-:-:S02]  /*3310*/  IADD3 R75, P6, PT, R10, R0, RZ ;  /* 0x000000000a4b7210 */ /* 0x001fc40007fde0ff */
[C---:B--2---:R-:W-:Y:S02]  /*3320*/  @!P0 LOP3.LUT R8, R9.reuse, R8, RZ, 0x3c, !PT ;  /* 0x0000000809088212 */ /* 0x044fe400078e3cff */
[----:B------:R-:W-:Y:S02]  /*3330*/  LEA.HI.X.SX32 R68, R10, R2, 0x1, P6 ;  /* 0x000000020a447211 */ /* 0x000fe400030f0eff */
[----:B------:R-:W-:-:S05]  /*3340*/  @!P0 LOP3.LUT R9, R9, R8, RZ, 0x3c, !PT ;  /* 0x0000000809098212 */ /* 0x000fca00078e3cff */
[----:B------:R0:W2:Y:S02]  /*3350*/  @!P0 LDG.E.U8 R76, desc[UR18][R8.64] ;  /* 0x00000012084c8981 */ /* 0x0000a4000c1e1100 */
[----:B0-----:R-:W-:Y:S02]  /*3360*/  @!P2 IMAD.MOV.U32 R8, RZ, RZ, R75 ;  /* 0x000000ffff08a224 */ /* 0x001fe400078e004b */
[----:B------:R-:W-:-:S05]  /*3370*/  @!P2 IMAD.MOV.U32 R9, RZ, RZ, R68 ;  /* 0x000000ffff09a224 */ /* 0x000fca00078e0044 */
[----:B------:R0:W3:Y:S01]  /*3380*/  @!P2 LDG.E.U8 R7, desc[UR18][R8.64] ;  /* 0x000000120807a981 */ /* 0x0000e2000c1e1100 */
[----:B------:R-:W-:-:S05]  /*3390*/  IMAD R11, R4, 0x78, RZ ;  /* 0x00000078040b7824 */ /* 0x000fca00078e02ff */
[----:B------:R-:W-:Y:S01]  /*33a0*/  IADD3 R10, P6, PT, R11, R0, RZ ;  /* 0x000000000b0a7210 */ /* 0x000fe20007fde0ff */
[----:B0-----:R-:W-:-:S03]  /*33b0*/  VIADD R8, R14, 0xffffffde ;  /* 0xffffffde0e087836 */ /* 0x001fc60000000000 */
[----:B------:R-:W-:Y:S01]  /*33c0*/  LEA.HI.X.SX32 R11, R11, R2, 0x1, P6 ;  /* 0x000000020b0b7211 */ /* 0x000fe200030f0eff */
[----:B------:R-:W-:Y:S01]  /*33d0*/  STL [R1+0x638], R75 ;  /* 0x0006384b01007387 */ /* 0x000fe20000100800 */
[----:B------:R-:W-:Y:S01]  /*33e0*/  IMAD.MOV.U32 R9, RZ, RZ, R10 ;  /* 0x000000ffff097224 */ /* 0x000fe200078e000a */
[----:B------:R-:W-:Y:S02]  /*33f0*/  ISETP.GE.U32.AND P2, PT, R8, 0x7fffff5f, PT ;  /* 0x7fffff5f0800780c */ /* 0x000fe40003f46070 */
        /* <DEDUP_REMOVED lines=11> */
[----:B--2---:R2:W-:Y:S04]  /*34b0*/  STL [R1+0x270], R76 ;  /* 0x0002704c01007387 */ /* 0x0045e80000100800 */
[----:B--2---:R-:W2:Y:S04]  /*34c0*/  LDL.LU R76, [R1+0x9ac] ;  /* 0x0009ac00014c7983 */ /* 0x004ea80000300800 */
[----:B------:R0:W-:Y:S04]  /*34d0*/  STL [R1+0x634], R68 ;  /* 0x0006344401007387 */ /* 0x0001e80000100800 */
[----:B0-----:R-:W2:Y:S04]  /*34e0*/  LDL.LU R68, [R1+0x9a8] ;  /* 0x0009a80001447983 */ /* 0x001ea80000300800 */
[----:B------:R-:W2:Y:S04]  /*34f0*/  LDL.LU R75, [R1+0x9a4] ;  /* 0x0009a400014b7983 */ /* 0x000ea80000300800 */
[----:B---3--:R0:W-:Y:S04]  /*3500*/  STL [R1+0x26c], R7 ;  /* 0x00026c0701007387 */ /* 0x0081e80000100800 */
[----:B0-----:R-:W3:Y:S04]  /*3510*/  LDL.LU R7, [R1+0x9a0] ;  /* 0x0009a00001077983 */ /* 0x001ee80000300800 */
        /* <DEDUP_REMOVED lines=51> */
[----:B0-----:R-:W4:Y:S04]  /*3850*/  LDL.LU R71, [R1+0x998] ;  /* 0x0009980001477983 */ /* 0x001f280000300800 */
        /* <DEDUP_REMOVED lines=22> */
[----:B---3--:R3:W-:Y:S01]  /*39c0*/  STL [R1+0x158], R65 ;  /* 0x0001584101007387 */ /* 0x0087e20000100800 */
[----:B------:R-:W-:-:S03]  /*39d0*/  IMAD R10, R4, 0x39, RZ ;  /* 0x00000039040a7824 */ /* 0x000fc600078e02ff */
[----:B---3--:R-:W-:-:S04]  /*39e0*/  IADD3 R65, P6, PT, R11, R0, RZ ;  /* 0x000000000b417210 */ /* 0x008fc80007fde0ff */
[----:B0-----:R-:W-:Y:S01]  /*39f0*/  LEA.HI.X.SX32 R8, R11, R2, 0x1, P6 ;  /* 0x000000020b087211 */ /* 0x001fe200030f0eff */
[----:B------:R-:W-:Y:S01]  /*3a00*/  IMAD.MOV.U32 R9, RZ, RZ, R65 ;  /* 0x000000ffff097224 */ /* 0x000fe200078e0041 */
[----:B------:R0:W-:Y:S04]  /*3a10*/  STL [R1+0x490], R65 ;  /* 0x0004904101007387 */ /* 0x0001e80000100800 */
[----:B------:R-:W-:Y:S01]  /*3a20*/  @!P1 LOP3.LUT R9, R9, R8, RZ, 0x3c, !PT ;  /* 0x0000000809099212 */ /* 0x000fe200078e3cff */
[----:B------:R3:W-:Y:S01]  /*3a30*/  STL [R1+0x48c], R8 ;  /* 0x00048c0801007387 */ /* 0x0007e20000100800 */
[----:B0-----:R-:W-:Y:S02]  /*3a40*/  IADD3 R65, P6, PT, R10, R0, RZ ;  /* 0x000000000a417210 */ /* 0x001fe40007fde0ff */
[----:B------:R-:W-:-:S02]  /*3a50*/  PRMT R67, RZ, 0x7610, R67 ;  /* 0x00007610ff437816 */ /* 0x000fc40000000043 */
[C---:B---3--:R-:W-:Y:S01]  /*3a60*/  @!P1 LOP3.LUT R8, R9.reuse, R8, RZ, 0x3c, !PT ;  /* 0x0000000809089212 */ /* 0x048fe200078e3cff */
[----:B------:R-:W-:Y:S03]  /*3a70*/  STL [R1+0x4c8], R65 ;  /* 0x0004c84101007387 */ /* 0x000fe60000100800 */
[----:B------:R-:W-:Y:S02]  /*3a80*/  @!P1 LOP3.LUT R9, R9, R8, RZ, 0x3c, !PT ;  /* 0x0000000809099212 */ /* 0x000fe400078e3cff */
[----:B------:R-:W-:-:S03]  /*3a90*/  PRMT R64, RZ, 0x7610, R64 ;  /* 0x00007610ff407816 */ /* 0x000fc60000000040 */
[----:B------:R0:W3:Y:S01]  /*3aa0*/  @!P1 LDG.E.U8 R67, desc[UR18][R8.64] ;  /* 0x0000001208439981 */ /* 0x0000e2000c1e1100 */
[----:B------:R-:W-:Y:S02]  /*3ab0*/  IMAD R11, R4, 0x41, RZ ;  /* 0x00000041040b7824 */ /* 0x000fe400078e02ff */
[----:B0-----:R-:W-:Y:S01]  /*3ac0*/  @!P4 IMAD.MOV.U32 R8, RZ, RZ, R65 ;  /* 0x000000ffff08c224 */ /* 0x001fe200078e0041 */
[----:B------:R-:W-:Y:S01]  /*3ad0*/  PRMT R63, RZ, 0x7610, R63 ;  /* 0x00007610ff3f7816 */ /* 0x000fe2000000003f */
[----:B--2---:R0:W-:Y:S02]  /*3ae0*/  STL [R1+0x264], R66 ;  /* 0x0002644201007387 */ /* 0x0041e40000100800 */
[----:B0-----:R-:W-:-:S05]  /*3af0*/  LEA.HI.X.SX32 R66, R10, R2, 0x1, P6 ;  /* 0x000000020a427211 */ /* 0x001fca00030f0eff */
[----:B------:R-:W-:-:S05]  /*3b00*/  @!P4 IMAD.MOV.U32 R9, RZ, RZ, R66 ;  /* 0x000000ffff09c224 */ /* 0x000fca00078e0042 */
[----:B------:R0:W2:Y:S01]  /*3b10*/  @!P4 LDG.E.U8 R64, desc[UR18][R8.64] ;  /* 0x000000120840c981 */ /* 0x0000a2000c1e1100 */
[----:B------:R-:W-:-:S04]  /*3b20*/  IADD3 R10, P6, PT, R11, R0, RZ ;  /* 0x000000000b0a7210 */ /* 0x000fc80007fde0ff */
[----:B------:R-:W-:Y:S01]  /*3b30*/  LEA.HI.X.SX32 R11, R11, R2, 0x1, P6 ;  /* 0x000000020b0b7211 */ /* 0x000fe200030f0eff */
[----:B0-----:R-:W-:Y:S02]  /*3b40*/  VIADD R8, R14, 0xffffff9e ;  /* 0xffffff9e0e087836 */ /* 0x001fe40000000000 */
[----:B------:R-:W-:-:S03]  /*3b50*/  IMAD.MOV.U32 R9, RZ, RZ, R10 ;  /* 0x000000ffff097224 */ /* 0x000fc600078e000a */
[----:B------:R-:W-:Y:S01]  /*3b60*/  ISETP.GE.U32.AND P4, PT, R8, 0x7fffff1f, PT ;  /* 0x7fffff1f0800780c */ /* 0x000fe20003f86070 */
[----:B------:R-:W-:-:S05]  /*3b70*/  IMAD.MOV.U32 R8, RZ, RZ, R11 ;  /* 0x000000ffff087224 */ /* 0x000fca00078e000b */
[----:B------:R-:W-:-:S04]  /*3b80*/  @!P0 LOP3.LUT R9, R9, R8, RZ, 0x3c, !PT ;  /* 0x0000000809098212 */ /* 0x000fc800078e3cff */
[----:B------:R-:W-:-:S04]  /*3b90*/  @!P0 LOP3.LUT R8, R9, R8, RZ, 0x3c, !PT ;  /* 0x0000000809088212 */ /* 0x000fc800078e3cff */
[----:B------:R-:W-:-:S05]  /*3ba0*/  @!P0 LOP3.LUT R9, R9, R8, RZ, 0x3c, !PT ;  /* 0x0000000809098212 */ /* 0x000fca00078e3cff */
[----:B------:R0:W4:Y:S01]  /*3bb0*/  @!P0 LDG.E.U8 R63, desc[UR18][R8.64] ;  /* 0x00000012083f8981 */ /* 0x000122000c1e1100 */
[----:B------:R-:W-:-:S03]  /*3bc0*/  VIADD R12, R14, 0xffffffae ;  /* 0xffffffae0e0c7836 */ /* 0x000fc60000000000 */
[----:B---3--:R3:W-:Y:S02]  /*3bd0*/  STL [R1+0x164], R67 ;  /* 0x0001644301007387 */ /* 0x0087e40000100800 */
[----:B------:R-:W-:Y:S01]  /*3be0*/  ISETP.GE.U32.AND P5, PT, R12, 0x7fffff2f, PT ;  /* 0x7fffff2f0c00780c */ /* 0x000fe20003fa6070 */
[----:B------:R-:W-:Y:S01]  /*3bf0*/  VIADD R12, R14, 0xffffffa6 ;  /* 0xffffffa60e0c7836 */ /* 0x000fe20000000000 */
[----:B---3--:R-:W3:Y:S04]  /*3c00*/  LDL.LU R67, [R1+0x98c] ;  /* 0x00098c0001437983 */ /* 0x008ee80000300800 */
[----:B------:R0:W-:Y:S01]  /*3c10*/  STL [R1+0x4c4], R66 ;  /* 0x0004c44201007387 */ /* 0x0001e20000100800 */
[----:B------:R-:W-:-:S03]  /*3c20*/  ISETP.GE.U32.AND P1, PT, R12, 0x7fffff27, PT ;  /* 0x7fffff270c00780c */ /* 0x000fc60003f26070 */
[----:B0-----:R-:W3:Y:S04]  /*3c30*/  LDL.LU R66, [R1+0x988] ;  /* 0x0009880001427983 */ /* 0x001ee80000300800 */
[----:B------:R-:W3:Y:S01]  /*3c40*/  LDL.LU R65, [R1+0x984] ;  /* 0x0009840001417983 */ /* 0x000ee20000300800 */
[----:B------:R-:W-:-:S03]  /*3c50*/  PRMT R62, RZ, 0x7610, R62 ;  /* 0x00007610ff3e7816 */ /* 0x000fc6000000003e */
[----:B--2---:R0:W-:Y:S04]  /*3c60*/  STL [R1+0x160], R64 ;  /* 0x0001604001007387 */ /* 0x0041e80000100800 */
[----:B0-----:R-:W2:Y:S04]  /*3c70*/  LDL.LU R64, [R1+0x980] ;  /* 0x0009800001407983 */ /* 0x001ea80000300800 */
[----:B------:R0:W-:Y:S02]  /*3c80*/  STL [R1+0x500], R10 ;  /* 0x0005000a01007387 */ /* 0x0001e40000100800 */
[----:B0-----:R-:W-:-:S05]  /*3c90*/  IMAD R10, R4, 0x49, RZ ;  /* 0x00000049040a7824 */ /* 0x001fca00078e02ff */
[----:B------:R-:W-:-:S04]  /*3ca0*/  IADD3 R12, P6, PT, R10, R0, RZ ;  /* 0x000000000a0c7210 */ /* 0x000fc80007fde0ff */
[----:B------:R-:W-:Y:S01]  /*3cb0*/  LEA.HI.X.SX32 R8, R10, R2, 0x1, P6 ;  /* 0x000000020a087211 */ /* 0x000fe200030f0eff */
[----:B------:R-:W-:Y:S01]  /*3cc0*/  IMAD.MOV.U32 R9, RZ, RZ, R12 ;  /* 0x000000ffff097224 */ /* 0x000fe200078e000c */
[----:B------:R0:W-:Y:S04]  /*3cd0*/  STL [R1+0x4fc], R11 ;  /* 0x0004fc0b01007387 */ /* 0x0001e80000100800 */
[-C--:B------:R-:W-:Y:S01]  /*3ce0*/  @!P2 LOP3.LUT R9, R9, R8.reuse, RZ, 0x3c, !PT ;  /* 0x000000080909a212 */ /* 0x080fe200078e3cff */
[----:B------:R-:W-:Y:S04]  /*3cf0*/  STL [R1+0x538], R12 ;  /* 0x0005380c01007387 */ /* 0x000fe80000100800 */
[----:B------:R1:W-:Y:S01]  /*3d00*/  STL [R1+0x534], R8 ;  /* 0x0005340801007387 */ /* 0x0003e20000100800 */
[----:B0-----:R-:W-:Y:S01]  /*3d10*/  VIADD R11, R14, 0xffffff96 ;  /* 0xffffff960e0b7836 */ /* 0x001fe20000000000 */
[----:B-1----:R-:W-:-:S04]  /*3d20*/  @!P2 LOP3.LUT R8, R9, R8, RZ, 0x3c, !PT ;  /* 0x000000080908a212 */ /* 0x002fc800078e3cff */
[----:B------:R-:W-:Y:S02]  /*3d30*/  ISETP.GE.U32.AND P0, PT, R11, 0x7fffff17, PT ;  /* 0x7fffff170b00780c */ /* 0x000fe40003f06070 */
[----:B------:R-:W-:Y:S01]  /*3d40*/  @!P2 LOP3.LUT R9, R9, R8, RZ, 0x3c, !PT ;  /* 0x000000080909a212 */ /* 0x000fe200078e3cff */
[----:B------:R-:W-:Y:S01]  /*3d50*/  IMAD R11, R4, 0x51, RZ ;  /* 0x00000051040b7824 */ /* 0x000fe200078e02ff */
[----:B----4-:R0:W-:Y:S04]  /*3d60*/  STL [R1+0x260], R63 ;  /* 0x0002603f01007387 */ /* 0x0101e80000100800 */
[----:B------:R1:W4:Y:S01]  /*3d70*/  @!P2 LDG.E.U8 R62, desc[UR18][R8.64] ;  /* 0x00000012083ea981 */ /* 0x000322000c1e1100 */
[----:B0-----:R-:W-:-:S04]  /*3d80*/  IADD3 R63, P6, PT, R11, R0, RZ ;  /* 0x000000000b3f7210 */ /* 0x001fc80007fde0ff */
[----:B-1----:R-:W-:Y:S01]  /*3d90*/  LEA.HI.X.SX32 R9, R11, R2, 0x1, P6 ;  /* 0x000000020b097211 */ /* 0x002fe200030f0eff */
[----:B------:R-:W-:-:S05]  /*3da0*/  @!P5 IMAD.MOV.U32 R8, RZ, RZ, R63 ;  /* 0x000000ffff08d224 */ /* 0x000fca00078e003f */
[----:B------:R0:W2:Y:S01]  /*3db0*/  @!P5 LDG.E.U8 R86, desc[UR18][R8.64] ;  /* 0x000000120856d981 */ /* 0x0000a2000c1e1100 */
[----:B------:R-:W-:-:S03]  /*3dc0*/  IMAD R10, R4, 0x59, RZ ;  /* 0x00000059040a7824 */ /* 0x000fc600078e02ff */
[----:B------:R-:W-:Y:S01]  /*3dd0*/  STL [R1+0x570], R63 ;  /* 0x0005703f01007387 */ /* 0x000fe20000100800 */
[----:B------:R-:W-:-:S03]  /*3de0*/  IMAD R11, R4, 0x61, RZ ;  /* 0x00000061040b7824 */ /* 0x000fc600078e02ff */
[----:B----4-:R1:W-:Y:S02]  /*3df0*/  STL [R1+0x16c], R62 ;  /* 0x00016c3e01007387 */ /* 0x0103e40000100800 */
[C---:B-1----:R-:W-:Y:S02]  /*3e00*/  IADD3 R62, P6, PT, R10.reuse, R0, RZ ;  /* 0x000000000a3e7210 */ /* 0x042fe40007fde0ff */
[----:B------:R1:W-:Y:S02]  /*3e10*/  STL [R1+0x56c], R9 ;  /* 0x00056c0901007387 */ /* 0x0003e40000100800 */
[----:B------:R-:W-:Y:S02]  /*3e20*/  LEA.HI.X.SX32 R10, R10, R2, 0x1, P6 ;  /* 0x000000020a0a7211 */ /* 0x000fe400030f0eff */
[----:B------:R-:W-:Y:S01]  /*3e30*/  STL [R1+0x5a8], R62 ;  /* 0x0005a83e01007387 */ /* 0x000fe20000100800 */
[----:B0-----:R-:W-:-:S03]  /*3e40*/  @!P1 IMAD.MOV.U32 R8, RZ, RZ, R62 ;  /* 0x000000ffff089224 */ /* 0x001fc600078e003e */
[----:B------:R-:W4:Y:S01]  /*3e50*/  LDL.LU R63, [R1+0x97c] ;  /* 0x00097c00013f7983 */ /* 0x000f220000300800 */
[----:B-1----:R-:W-:-:S03]  /*3e60*/  @!P1 IMAD.MOV.U32 R9, RZ, RZ, R10 ;  /* 0x000000ffff099224 */ /* 0x002fc600078e000a */
[----:B------:R0:W-:Y:S04]  /*3e70*/  STL [R1+0x5a4], R10 ;  /* 0x0005a40a01007387 */ /* 0x0001e80000100800 */
[----:B--2---:R1:W-:Y:S04]  /*3e80*/  STL [R1+0x168], R86 ;  /* 0x0001685601007387 */ /* 0x0043e80000100800 */
[----:B------:R2:W3:Y:S01]  /*3e90*/  @!P1 LDG.E.U8 R84, desc[UR18][R8.64] ;  /* 0x0000001208549981 */ /* 0x0004e2000c1e1100 */
[----:B0-----:R-:W-:-:S03]  /*3ea0*/  IMAD R10, R4, 0x69, RZ ;  /* 0x00000069040a7824 */ /* 0x001fc600078e02ff */
[----:B------:R-:W4:Y:S01]  /*3eb0*/  LDL.LU R62, [R1+0x978] ;  /* 0x00097800013e7983 */ /* 0x000f220000300800 */
[----:B-1----:R-:W-:Y:S01]  /*3ec0*/  IADD3 R86, P6, PT, R11, R0, RZ ;  /* 0x000000000b567210 */ /* 0x002fe20007fde0ff */
[----:B--2---:R-:W-:-:S03]  /*3ed0*/  VIADD R8, R14, 0xfffffffe ;  /* 0xfffffffe0e087836 */ /* 0x004fc60000000000 */
[----:B------:R-:W-:Y:S02]  /*3ee0*/  LEA.HI.X.SX32 R11, R11, R2, 0x1, P6 ;  /* 0x000000020b0b7211 */ /* 0x000fe400030f0eff */
[----:B------:R-:W-:Y:S01]  /*3ef0*/  ISETP.GE.U32.AND P1, PT, R8, 0x7fffff7f, PT ;  /* 0x7fffff7f0800780c */ /* 0x000fe20003f26070 */
[----:B------:R-:W-:Y:S02]  /*3f00*/  @!P4 IMAD.MOV.U32 R8, RZ, RZ, R86 ;  /* 0x000000ffff08c224 */ /* 0x000fe400078e0056 */
[----:B------:R-:W-:-:S05]  /*3f10*/  @!P4 IMAD.MOV.U32 R9, RZ, RZ, R11 ;  /* 0x000000ffff09c224 */ /* 0x000fca00078e000b */
[----:B------:R0:W2:Y:S01]  /*3f20*/  @!P4 LDG.E.U8 R82, desc[UR18][R8.64] ;  /* 0x000000120852c981 */ /* 0x0000a2000c1e1100 */
[----:B------:R-:W-:-:S03]  /*3f30*/  VIADD R12, R14, 0xffffff8e ;  /* 0xffffff8e0e0c7836 */ /* 0x000fc60000000000 */
[----:B------:R-:W-:Y:S04]  /*3f40*/  STL [R1+0x5e0], R86 ;  /* 0x0005e05601007387 */ /* 0x000fe80000100800 */
[----:B------:R1:W-:Y:S01]  /*3f50*/  STL [R1+0x5dc], R11 ;  /* 0x0005dc0b01007387 */ /* 0x0003e20000100800 */
[----:B------:R-:W-:Y:S02]  /*3f60*/  ISETP.GE.U32.AND P2, PT, R12, 0x7fffff0f, PT ;  /* 0x7fffff0f0c00780c */ /* 0x000fe40003f46070 */
[----:B------:R-:W-:Y:S01]  /*3f70*/  PRMT R59, RZ, 0x7610, R59 ;  /* 0x00007610ff3b7816 */ /* 0x000fe2000000003b */
[----:B-1----:R-:W-:Y:S01]  /*3f80*/  IMAD R11, R4, 0x71, RZ ;  /* 0x00000071040b7824 */ /* 0x002fe200078e02ff */
[----:B------:R-:W-:Y:S01]  /*3f90*/  PRMT R61, RZ, 0x7610, R61 ;  /* 0x00007610ff3d7816 */ /* 0x000fe2000000003d */
[----:B---3--:R1:W-:Y:S02]  /*3fa0*/  STL [R1+0x25c], R84 ;  /* 0x00025c5401007387 */ /* 0x0083e40000100800 */
[----:B-1----:R-:W-:-:S04]  /*3fb0*/  IADD3 R84, P6, PT, R10, R0, RZ ;  /* 0x000000000a547210 */ /* 0x002fc80007fde0ff */
[----:B------:R-:W-:Y:S01]  /*3fc0*/  LEA.HI.X.SX32 R86, R10, R2, 0x1, P6 ;  /* 0x000000020a567211 */ /* 0x000fe200030f0eff */
[----:B------:R-:W-:Y:S01]  /*3fd0*/  STL [R1+0x610], R84 ;  /* 0x0006105401007387 */ /* 0x000fe20000100800 */
[----:B0-----:R-:W-:-:S03]  /*3fe0*/  @!P0 IMAD.MOV.U32 R8, RZ, RZ, R84 ;  /* 0x000000ffff088224 */ /* 0x001fc600078e0054 */
[----:B------:R-:W-:Y:S01]  /*3ff0*/  @!P0 IMAD.MOV.U32 R9, RZ, RZ, R86 ;  /* 0x000000ffff098224 */ /* 0x000fe200078e0056 */
[----:B--2---:R0:W-:Y:S04]  /*4000*/  STL [R1+0x174], R82 ;  /* 0x0001745201007387 */ /* 0x0041e80000100800 */
[----:B------:R1:W2:Y:S01]  /*4010*/  @!P0 LDG.E.U8 R59, desc[UR18][R8.64] ;  /* 0x00000012083b8981 */ /* 0x0002a2000c1e1100 */
[----:B0-----:R-:W-:-:S04]  /*4020*/  IADD3 R82, P6, PT, R11, R0, RZ ;  /* 0x000000000b527210 */ /* 0x001fc80007fde0ff */
[----:B------:R-:W-:Y:S01]  /*4030*/  LEA.HI.X.SX32 R84, R11, R2, 0x1, P6 ;  /* 0x000000020b547211 */ /* 0x000fe200030f0eff */
[----:B-1----:R-:W-:-:S04]  /*4040*/  @!P2 IMAD.MOV.U32 R8, RZ, RZ, R82 ;  /* 0x000000ffff08a224 */ /* 0x002fc800078e0052 */
[----:B------:R-:W-:-:S05]  /*4050*/  @!P2 IMAD.MOV.U32 R9, RZ, RZ, R84 ;  /* 0x000000ffff09a224 */ /* 0x000fca00078e0054 */
[----:B------:R-:W3:Y:S01]  /*4060*/  @!P2 LDG.E.U8 R61, desc[UR18][R8.64] ;  /* 0x00000012083da981 */ /* 0x000ee2000c1e1100 */
[----:B------:R-:W-:Y:S02]  /*4070*/  VIADD R12, R14, 0xffffff86 ;  /* 0xffffff860e0c7836 */ /* 0x000fe40000000000 */
[----:B------:R-:W-:Y:S01]  /*4080*/  IMAD R10, R4, 0x79, RZ ;  /* 0x00000079040a7824 */ /* 0x000fe200078e02ff */
[----:B------:R-:W-:Y:S02]  /*4090*/  STL [R1+0x60c], R86 ;  /* 0x00060c5601007387 */ /* 0x000fe40000100800 */
[----:B------:R-:W-:Y:S02]  /*40a0*/  ISETP.GE.U32.AND P5, PT, R12, 0x7fffff07, PT ;  /* 0x7fffff070c00780c */ /* 0x000fe40003fa6070 */
[----:B------:R-:W-:Y:S01]  /*40b0*/  STL [R1+0x640], R82 ;  /* 0x0006405201007387 */ /* 0x000fe20000100800 */
[----:B------:R-:W-:-:S03]  /*40c0*/  PRMT R58, RZ, 0x7610, R58 ;  /* 0x00007610ff3a7816 */ /* 0x000fc6000000003a */
[----:B--2---:R0:W-:Y:S04]  /*40d0*/  STL [R1+0x170], R59 ;  /* 0x0001703b01007387 */ /* 0x0041e80000100800 */
[----:B------:R-:W-:Y:S01]  /*40e0*/  STL [R1+0x63c], R84 ;  /* 0x00063c5401007387 */ /* 0x000fe20000100800 */
[----:B0-----:R-:W-:-:S05]  /*40f0*/  IADD3 R59, P6, PT, R10, R0, RZ ;  /* 0x000000000a3b7210 */ /* 0x001fca0007fde0ff */
[----:B------:R-:W-:Y:S04]  /*4100*/  STL [R1+0x670], R59 ;  /* 0x0006703b01007387 */ /* 0x000fe80000100800 */
[----:B---3--:R0:W-:Y:S01]  /*4110*/  STL [R1+0x258], R61 ;  /* 0x0002583d01007387 */ /* 0x0081e20000100800 */
[----:B------:R-:W-:Y:S01]  /*4120*/  @!P5 IMAD.MOV.U32 R8, RZ, RZ, R59 ;  /* 0x000000ffff08d224 */ /* 0x000fe200078e003b */
[----:B0-----:R-:W-:-:S05]  /*4130*/  LEA.HI.X.SX32 R61, R10, R2, 0x1, P6 ;  /* 0x000000020a3d7211 */ /* 0x001fca00030f0eff */
[----:B------:R-:W-:-:S05]  /*4140*/  @!P5 IMAD.MOV.U32 R9, RZ, RZ, R61 ;  /* 0x000000ffff09d224 */ /* 0x000fca00078e003d */
[----:B------:R0:W2:Y:S01]  /*4150*/  @!P5 LDG.E.U8 R58, desc[UR18][R8.64] ;  /* 0x00000012083ad981 */ /* 0x0000a2000c1e1100 */
[----:B------:R-:W-:Y:S01]  /*4160*/  VIADD R12, R14, 0xfffffffd ;  /* 0xfffffffd0e0c7836 */ /* 0x000fe20000000000 */
[----:B------:R-:W-:Y:S01]  /*4170*/  IADD3 R84, P6, PT, R0, R4, RZ ;  /* 0x0000000400547210 */ /* 0x000fe20007fde0ff */
[----:B------:R-:W-:Y:S02]  /*4180*/  IMAD.SHL.U32 R86, R4, 0x2, RZ ;  /* 0x0000000204567824 */ /* 0x000fe400078e00ff */
[----:B------:R-:W-:Y:S01]  /*4190*/  VIADD R10, R14, 0xffffffe5 ;  /* 0xffffffe50e0a7836 */ /* 0x000fe20000000000 */
[----:B------:R-:W-:Y:S01]  /*41a0*/  ISETP.GE.U32.AND P4, PT, R12, 0x7fffff7e, PT ;  /* 0x7fffff7e0c00780c */ /* 0x000fe20003f86070 */
[----:B------:R-:W-:Y:S01]  /*41b0*/  VIADD R12, R14, 0xfffffff5 ;  /* 0xfffffff50e0c7836 */ /* 0x000fe20000000000 */
[----:B------:R1:W-:Y:S01]  /*41c0*/  STL [R1+0x66c], R61 ;  /* 0x00066c3d01007387 */ /* 0x0003e20000100800 */
[----:B------:R-:W-:Y:S02]  /*41d0*/  LEA.HI.X.SX32 R82, R4, R2, 0x1, P6 ;  /* 0x0000000204527211 */ /* 0x000fe400030f0eff */
[----:B------:R-:W-:Y:S01]  /*41e0*/  ISETP.GE.U32.AND P5, PT, R10, 0x7fffff66, PT ;  /* 0x7fffff660a00780c */ /* 0x000fe20003fa6070 */
[----:B------:R-:W-:Y:S01]  /*41f0*/  IMAD R10, R4, 0xa, RZ ;  /* 0x0000000a040a7824 */ /* 0x000fe200078e02ff */
[----:B------:R-:W-:Y:S01]  /*4200*/  ISETP.GE.U32.AND P0, PT, R12, 0x7fffff76, PT ;  /* 0x7fffff760c00780c */ /* 0x000fe20003f06070 */
[----:B------:R-:W-:Y:S01]  /*4210*/  STL [R1+0x7fc], R84 ;  /* 0x0007fc5401007387 */ /* 0x000fe20000100800 */
[----:B------:R-:W-:-:S02]  /*4220*/  PRMT R12, RZ, 0x7610, R12 ;  /* 0x00007610ff0c7816 */ /* 0x000fc4000000000c */
[C---:B-1----:R-:W-:Y:S01]  /*4230*/  IADD3 R61, P6, PT, R86.reuse, R0, RZ ;  /* 0x00000000563d7210 */ /* 0x042fe20007fde0ff */
[----:B0-----:R-:W-:Y:S01]  /*4240*/  @!P1 IMAD.MOV.U32 R8, RZ, RZ, R84 ;  /* 0x000000ffff089224 */ /* 0x001fe200078e0054 */
[----:B------:R-:W-:Y:S01]  /*4250*/  STL [R1+0x7f8], R82 ;  /* 0x0007f85201007387 */ /* 0x000fe20000100800 */
[----:B------:R-:W-:Y:S01]  /*4260*/  @!P1 IMAD.MOV.U32 R9, RZ, RZ, R82 ;  /* 0x000000ffff099224 */ /* 0x000fe200078e0052 */
[----:B------:R-:W-:Y:S02]  /*4270*/  LEA.HI.X.SX32 R86, R86, R2, 0x1, P6 ;  /* 0x0000000256567211 */ /* 0x000fe400030f0eff */
[----:B------:R-:W-:Y:S01]  /*4280*/  STL [R1], R61 ;  /* 0x0000003d01007387 */ /* 0x000fe20000100800 */
[----:B------:R-:W-:-:S03]  /*4290*/  PRMT R60, RZ, 0x7610, R60 ;  /* 0x00007610ff3c7816 */ /* 0x000fc6000000003c */
[----:B------:R0:W3:Y:S01]  /*42a0*/  @!P1 LDG.E.U8 R12, desc[UR18][R8.64] ;  /* 0x00000012080c9981 */ /* 0x0000e2000c1e1100 */
[----:B------:R-:W-:Y:S01]  /*42b0*/  PRMT R57, RZ, 0x7610, R57 ;  /* 0x00007610ff397816 */ /* 0x000fe20000000039 */
[----:B0-----:R-:W-:Y:S02]  /*42c0*/  @!P4 IMAD.MOV.U32 R8, RZ, RZ, R61 ;  /* 0x000000ffff08c224 */ /* 0x001fe400078e003d */
[----:B------:R-:W-:-:S05]  /*42d0*/  @!P4 IMAD.MOV.U32 R9, RZ, RZ, R86 ;  /* 0x000000ffff09c224 */ /* 0x000fca00078e0056 */
[----:B------:R0:W4:Y:S04]  /*42e0*/  @!P4 LDG.E.U8 R60, desc[UR18][R8.64] ;  /* 0x00000012083cc981 */ /* 0x000128000c1e1100 */
[----:B--2---:R1:W-:Y:S02]  /*42f0*/  STL [R1+0x250], R58 ;  /* 0x0002503a01007387 */ /* 0x0043e40000100800 */
[----:B-1----:R-:W-:-:S04]  /*4300*/  IADD3 R58, P6, PT, R10, R0, RZ ;  /* 0x000000000a3a7210 */ /* 0x002fc80007fde0ff */
[----:B------:R-:W-:Y:S01]  /*4310*/  LEA.HI.X.SX32 R59, R10, R2, 0x1, P6 ;  /* 0x000000020a3b7211 */ /* 0x000fe200030f0eff */
[----:B0-----:R-:W-:-:S04]  /*4320*/  @!P0 IMAD.MOV.U32 R8, RZ, RZ, R58 ;  /* 0x000000ffff088224 */ /* 0x001fc800078e003a */
[----:B------:R-:W-:-:S05]  /*4330*/  @!P0 IMAD.MOV.U32 R9, RZ, RZ, R59 ;  /* 0x000000ffff098224 */ /* 0x000fca00078e003b */
[----:B------:R0:W2:Y:S01]  /*4340*/  @!P0 LDG.E.U8 R57, desc[UR18][R8.64] ;  /* 0x0000001208398981 */ /* 0x0000a2000c1e1100 */
[----:B------:R-:W-:-:S05]  /*4350*/  VIADD R11, R14, 0xffffffed ;  /* 0xffffffed0e0b7836 */ /* 0x000fca0000000000 */
[----:B------:R-:W-:Y:S01]  /*4360*/  ISETP.GE.U32.AND P2, PT, R11, 0x7fffff6e, PT ;  /* 0x7fffff6e0b00780c */ /* 0x000fe20003f46070 */
[----:B------:R-:W-:-:S05]  /*4370*/  VIADD R11, R14, 0xffffffdd ;  /* 0xffffffdd0e0b7836 */ /* 0x000fca0000000000 */
[----:B------:R-:W-:Y:S01]  /*4380*/  ISETP.GE.U32.AND P1, PT, R11, 0x7fffff5e, PT ;  /* 0x7fffff5e0b00780c */ /* 0x000fe20003f26070 */
[----:B------:R-:W-:Y:S02]  /*4390*/  IMAD R11, R4, 0x12, RZ ;  /* 0x00000012040b7824 */ /* 0x000fe400078e02ff */
[----:B0-----:R-:W-:-:S03]  /*43a0*/  VIADD R8, R14, 0xffffffcd ;  /* 0xffffffcd0e087836 */ /* 0x001fc60000000000 */
[C---:B------:R-:W-:Y:S01]  /*43b0*/  IADD3 R10, P6, PT, R11.reuse, R0, RZ ;  /* 0x000000000b0a7210 */ /* 0x040fe20007fde0ff */
[----:B---3--:R0:W-:Y:S03]  /*43c0*/  STL [R1+0x17c], R12 ;  /* 0x00017c0c01007387 */ /* 0x0081e60000100800 */
[----:B------:R-:W-:Y:S01]  /*43d0*/  LEA.HI.X.SX32 R11, R11, R2, 0x1, P6 ;  /* 0x000000020b0b7211 */ /* 0x000fe200030f0eff */
[----:B------:R-:W-:Y:S01]  /*43e0*/  STL [R1+0x98], R58 ;  /* 0x0000983a01007387 */ /* 0x000fe20000100800 */
[----:B------:R-:W-:Y:S01]  /*43f0*/  ISETP.GE.U32.AND P0, PT, R8, 0x7fffff4e, PT ;  /* 0x7fffff4e0800780c */ /* 0x000fe20003f06070 */
[----:B------:R-:W-:Y:S02]  /*4400*/  IMAD.MOV.U32 R9, RZ, RZ, R10 ;  /* 0x000000ffff097224 */ /* 0x000fe400078e000a */
[----:B------:R-:W3:Y:S01]  /*4410*/  LDL.LU R61, [R1+0x974] ;  /* 0x00097400013d7983 */ /* 0x000ee20000300800 */
[----:B------:R-:W-:-:S03]  /*4420*/  IMAD.MOV.U32 R8, RZ, RZ, R11 ;  /* 0x000000ffff087224 */ /* 0x000fc600078e000b */
[----:B------:R-:W-:Y:S04]  /*4430*/  STL [R1+0x800], R86 ;  /* 0x0008005601007387 */ /* 0x000fe80000100800 */
[----:B----4-:R1:W-:Y:S01]  /*4440*/  STL [R1+0x178], R60 ;  /* 0x0001783c01007387 */ /* 0x0103e20000100800 */
[-C--:B------:R-:W-:Y:S01]  /*4450*/  @!P2 LOP3.LUT R9, R9, R8.reuse, RZ, 0x3c, !PT ;  /* 0x000000080909a212 */ /* 0x080fe200078e3cff */
[----:B0-----:R-:W-:Y:S02]  /*4460*/  VIADD R12, R14, 0xffffffd5 ;  /* 0xffffffd50e0c7836 */ /* 0x001fe40000000000 */
[----:B-1----:R-:W4:Y:S04]  /*4470*/  LDL.LU R60, [R1+0x970] ;  /* 0x00097000013c7983 */ /* 0x002f280000300800 */
[----:B------:R0:W-:Y:S01]  /*4480*/  STL [R1+0x94], R59 ;  /* 0x0000943b01007387 */ /* 0x0001e20000100800 */
[----:B------:R-:W-:-:S03]  /*4490*/  @!P2 LOP3.LUT R8, R9, R8, RZ, 0x3c, !PT ;  /* 0x000000080908a212 */ /* 0x000fc600078e3cff */
[----:B0-----:R-:W3:Y:S04]  /*44a0*/  LDL.LU R59, [R1+0x96c] ;  /* 0x00096c00013b7983 */ /* 0x001ee80000300800 */
[----:B------:R-:W3:Y:S01]  /*44b0*/  LDL.LU R58, [R1+0x968] ;  /* 0x00096800013a7983 */ /* 0x000ee20000300800 */
[----:B------:R-:W-:Y:S02]  /*44c0*/  PRMT R54, RZ, 0x7610, R54 ;  /* 0x00007610ff367816 */ /* 0x000fe40000000036 */
[----:B------:R-:W-:Y:S02]  /*44d0*/  ISETP.GE.U32.AND P4, PT, R12, 0x7fffff56, PT ;  /* 0x7fffff560c00780c */ /* 0x000fe40003f86070 */
[----:B------:R-:W-:-:S05]  /*44e0*/  @!P2 LOP3.LUT R9, R9, R8, RZ, 0x3c, !PT ;  /* 0x000000080909a212 */ /* 0x000fca00078e3cff */
[----:B------:R0:W3:Y:S01]  /*44f0*/  @!P2 LDG.E.U8 R54, desc[UR18][R8.64] ;  /* 0x000000120836a981 */ /* 0x0000e2000c1e1100 */
[----:B------:R-:W-:-:S03]  /*4500*/  PRMT R55, RZ, 0x7610, R55 ;  /* 0x00007610ff377816 */ /* 0x000fc60000000037 */
[----:B--2---:R1:W-:Y:S04]  /*4510*/  STL [R1+0x254], R57 ;  /* 0x0002543901007387 */ /* 0x0043e80000100800 */
[----:B-1----:R-:W2:Y:S04]  /*4520*/  LDL.LU R57, [R1+0x964] ;  /* 0x0009640001397983 */ /* 0x002ea80000300800 */
[----:B------:R1:W-:Y:S02]  /*4530*/  STL [R1+0x128], R10 ;  /* 0x0001280a01007387 */ /* 0x0003e40000100800 */
[----:B-1----:R-:W-:-:S05]  /*4540*/  IMAD R10, R4, 0x1a, RZ ;  /* 0x0000001a040a7824 */ /* 0x002fca00078e02ff */
[----:B------:R-:W-:-:S04]  /*4550*/  IADD3 R12, P6, PT, R10, R0, RZ ;  /* 0x000000000a0c7210 */ /* 0x000fc80007fde0ff */
[----:B0-----:R-:W-:Y:S01]  /*4560*/  LEA.HI.X.SX32 R8, R10, R2, 0x1, P6 ;  /* 0x000000020a087211 */ /* 0x001fe200030f0eff */
        /* <DEDUP_REMOVED lines=13> */
[----:B-1----:R-:W-:-:S04]  /*4640*/  IADD3 R54, P6, PT, R11, R0, RZ ;  /* 0x000000000b367210 */ /* 0x002fc80007fde0ff */
[----:B0-----:R-:W-:Y:S01]  /*4650*/  LEA.HI.X.SX32 R8, R11, R2, 0x1, P6 ;  /* 0x000000020b087211 */ /* 0x001fe200030f0eff */
[----:B------:R-:W-:Y:S01]  /*4660*/  IMAD.MOV.U32 R9, RZ, RZ, R54 ;  /* 0x000000ffff097224 */ /* 0x000fe200078e0036 */
[----:B------:R0:W-:Y:S04]  /*4670*/  STL [R1+0x420], R54 ;  /* 0x0004203601007387 */ /* 0x0001e80000100800 */
[----:B------:R-:W-:Y:S01]  /*4680*/  @!P1 LOP3.LUT R9, R9, R8, RZ, 0x3c, !PT ;  /* 0x0000000809099212 */ /* 0x000fe200078e3cff */
[----:B------:R1:W-:Y:S01]  /*4690*/  STL [R1+0x41c], R8 ;  /* 0x00041c0801007387 */ /* 0x0003e20000100800 */
[----:B0-----:R-:W-:Y:S02]  /*46a0*/  IADD3 R54, P6, PT, R10, R0, RZ ;  /* 0x000000000a367210 */ /* 0x001fe40007fde0ff */
[----:B------:R-:W-:-:S02]  /*46b0*/  PRMT R56, RZ, 0x7610, R56 ;  /* 0x00007610ff387816 */ /* 0x000fc40000000038 */
[C---:B-1----:R-:W-:Y:S01]  /*46c0*/  @!P1 LOP3.LUT R8, R9.reuse, R8, RZ, 0x3c, !PT ;  /* 0x0000000809089212 */ /* 0x042fe200078e3cff */
[----:B------:R-:W-:Y:S03]  /*46d0*/  STL [R1+0x458], R54 ;  /* 0x0004583601007387 */ /* 0x000fe60000100800 */
[----:B------:R-:W-:Y:S02]  /*46e0*/  @!P1 LOP3.LUT R9, R9, R8, RZ, 0x3c, !PT ;  /* 0x0000000809099212 */ /* 0x000fe400078e3cff */
[----:B------:R-:W-:-:S03]  /*46f0*/  PRMT R53, RZ, 0x7610, R53 ;  /* 0x00007610ff357816 */ /* 0x000fc60000000035 */
[----:B------:R0:W3:Y:S02]  /*4700*/  @!P1 LDG.E.U8 R56, desc[UR18][R8.64] ;  /* 0x0000001208389981 */ /* 0x0000e4000c1e1100 */
        /* <DEDUP_REMOVED lines=15> */
[----:B---3--:R0:W-:Y:S01]  /*4800*/  STL [R1+0x24c], R56 ;  /* 0x00024c3801007387 */ /* 0x0081e20000100800 */
[----:B------:R-:W-:Y:S01]  /*4810*/  VIADD R12, R14, 0xffffffb5 ;  /* 0xffffffb50e0c7836 */ /* 0x000fe20000000000 */
[----:B------:R-:W-:Y:S02]  /*4820*/  @!P0 LOP3.LUT R8, R9, R8, RZ, 0x3c, !PT ;  /* 0x0000000809088212 */ /* 0x000fe400078e3cff */
[----:B0-----:R-:W3:Y:S04]  /*4830*/  LDL.LU R56, [R1+0x960] ;  /* 0x0009600001387983 */ /* 0x001ee80000300800 */
        /* <DEDUP_REMOVED lines=54> */
[----:B---3--:R0:W-:Y:S01]  /*4ba0*/  STL [R1+0x194], R52 ;  /* 0x0001943401007387 */ /* 0x0081e20000100800 */
[----:B------:R-:W-:Y:S01]  /*4bb0*/  ISETP.GE.U32.AND P2, PT, R12, 0x7fffff1e, PT ;  /* 0x7fffff1e0c00780c */ /* 0x000fe20003f46070 */
[----:B------:R-:W-:Y:S01]  /*4bc0*/  VIADD R12, R14, 0xffffff95 ;  /* 0xffffff950e0c7836 */ /* 0x000fe20000000000 */
[----:B------:R-:W-:Y:S01]  /*4bd0*/  @!P4 LOP3.LUT R8, R9, R8, RZ, 0x3c, !PT ;  /* 0x000000080908c212 */ /* 0x000fe200078e3cff */
        /* <DEDUP_REMOVED lines=263> */
[----:B------:R-:W-:Y:S01]  /*5c50*/  IMAD R10, R4, 0x6b, RZ ;  /* 0x0000006b040a7824 */ /* 0x000fe200078e02ff */
[----:B------:R-:W-:Y:S02]  /*5c60*/  PRMT R29, RZ, 0x7610, R29 ;  /* 0x00007610ff1d7816 */ /* 0x000fe4000000001d */
[----:B-1----:R-:W-:-:S04]  /*5c70*/  IADD3 R32, P6, PT, R11, R0, RZ ;  /* 0x000000000b207210 */ /* 0x002fc80007fde0ff */
[----:B0-----:R-:W-:Y:S01]  /*5c80*/  LEA.HI.X.SX32 R9, R11, R2, 0x1, P6 ;  /* 0x000000020b097211 */ /* 0x001fe200030f0eff */
[----:B------:R-:W-:Y:S01]  /*5c90*/  STL [R1+0x5f0], R32 ;  /* 0x0005f02001007387 */ /* 0x000fe20000100800 */
[----:B------:R-:W-:Y:S01]  /*5ca0*/  @!P5 IMAD.MOV.U32 R8, RZ, RZ, R32 ;  /* 0x000000ffff08d224 */ /* 0x000fe200078e0020 */
[----:B------:R-:W-:-:S04]  /*5cb0*/  PRMT R30, RZ, 0x7610, R30 ;  /* 0x00007610ff1e7816 */ /* 0x000fc8000000001e */
[----:B------:R0:W3:Y:S04]  /*5cc0*/  @!P5 LDG.E.U8 R29, desc[UR18][R8.64] ;  /* 0x00000012081dd981 */ /* 0x0000e8000c1e1100 */
[----:B--2---:R1:W-:Y:S02]  /*5cd0*/  STL [R1+0x228], R31 ;  /* 0x0002281f01007387 */ /* 0x0043e40000100800 */
[----:B-1----:R-:W-:-:S04]  /*5ce0*/  IADD3 R31, P6, PT, R10, R0, RZ ;  /* 0x000000000a1f7210 */ /* 0x002fc80007fde0ff */
[----:B------:R-:W-:Y:S01]  /*5cf0*/  LEA.HI.X.SX32 R10, R10, R2, 0x1, P6 ;  /* 0x000000020a0a7211 */ /* 0x000fe200030f0eff */
[----:B------:R1:W-:Y:S01]  /*5d00*/  STL [R1+0x5ec], R9 ;  /* 0x0005ec0901007387 */ /* 0x0003e20000100800 */
[----:B0-----:R-:W-:-:S03]  /*5d10*/  @!P1 IMAD.MOV.U32 R8, RZ, RZ, R31 ;  /* 0x000000ffff089224 */ /* 0x001fc600078e001f */
[----:B-1----:R-:W-:-:S05]  /*5d20*/  @!P1 IMAD.MOV.U32 R9, RZ, RZ, R10 ;  /* 0x000000ffff099224 */ /* 0x002fca00078e000a */
[----:B------:R0:W2:Y:S01]  /*5d30*/  @!P1 LDG.E.U8 R30, desc[UR18][R8.64] ;  /* 0x00000012081e9981 */ /* 0x0000a2000c1e1100 */
[----:B------:R-:W-:-:S03]  /*5d40*/  IMAD R11, R4, 0x73, RZ ;  /* 0x00000073040b7824 */ /* 0x000fc600078e02ff */
[----:B------:R1:W-:Y:S04]  /*5d50*/  STL [R1+0x620], R31 ;  /* 0x0006201f01007387 */ /* 0x0003e80000100800 */
[----:B------:R-:W4:Y:S04]  /*5d60*/  LDL.LU R32, [R1+0x900] ;  /* 0x0009000001207983 */ /* 0x000f280000300800 */
[----:B------:R-:W-:Y:S04]  /*5d70*/  STL [R1+0x61c], R10 ;  /* 0x00061c0a01007387 */ /* 0x000fe80000100800 */
[----:B---3--:R3:W-:Y:S01]  /*5d80*/  STL [R1+0x220], R29 ;  /* 0x0002201d01007387 */ /* 0x0087e20000100800 */
[----:B0-----:R-:W-:-:S03]  /*5d90*/  VIADD R8, R14, 0xffffffeb ;  /* 0xffffffeb0e087836 */ /* 0x001fc60000000000 */
[----:B-1----:R-:W4:Y:S01]  /*5da0*/  LDL.LU R31, [R1+0x8fc] ;  /* 0x0008fc00011f7983 */ /* 0x002f220000300800 */
[----:B---3--:R-:W-:-:S05]  /*5db0*/  IADD3 R29, P6, PT, R11, R0, RZ ;  /* 0x000000000b1d7210 */ /* 0x008fca0007fde0ff */
[----:B------:R-:W-:Y:S01]  /*5dc0*/  STL [R1+0x650], R29 ;  /* 0x0006501d01007387 */ /* 0x000fe20000100800 */
[----:B------:R-:W-:Y:S02]  /*5dd0*/  PRMT R28, RZ, 0x7610, R28 ;  /* 0x00007610ff1c7816 */ /* 0x000fe4000000001c */
[----:B------:R-:W-:Y:S01]  /*5de0*/  ISETP.GE.U32.AND P1, PT, R8, 0x7fffff6c, PT ;  /* 0x7fffff6c0800780c */ /* 0x000fe20003f26070 */
[----:B------:R-:W-:Y:S01]  /*5df0*/  @!P4 IMAD.MOV.U32 R8, RZ, RZ, R29 ;  /* 0x000000ffff08c224 */ /* 0x000fe200078e001d */
[----:B--2---:R0:W-:Y:S02]  /*5e00*/  STL [R1+0x218], R30 ;  /* 0x0002181e01007387 */ /* 0x0041e40000100800 */
[----:B0-----:R-:W-:-:S05]  /*5e10*/  LEA.HI.X.SX32 R30, R11, R2, 0x1, P6 ;  /* 0x000000020b1e7211 */ /* 0x001fca00030f0eff */
[----:B------:R-:W-:-:S05]  /*5e20*/  @!P4 IMAD.MOV.U32 R9, RZ, RZ, R30 ;  /* 0x000000ffff09c224 */ /* 0x000fca00078e001e */
[----:B------:R0:W2:Y:S01]  /*5e30*/  @!P4 LDG.E.U8 R28, desc[UR18][R8.64] ;  /* 0x00000012081cc981 */ /* 0x0000a2000c1e1100 */
[----:B------:R-:W-:Y:S02]  /*5e40*/  IMAD R10, R4, 0x7b, RZ ;  /* 0x0000007b040a7824 */ /* 0x000fe400078e02ff */
[----:B------:R-:W-:Y:S01]  /*5e50*/  VIADD R12, R14, 0xfffffffb ;  /* 0xfffffffb0e0c7836 */ /* 0x000fe20000000000 */
[----:B------:R1:W-:Y:S02]  /*5e60*/  STL [R1+0x64c], R30 ;  /* 0x00064c1e01007387 */ /* 0x0003e40000100800 */
[----:B0-----:R-:W-:Y:S01]  /*5e70*/  IADD3 R9, P6, PT, R10, R0, RZ ;  /* 0x000000000a097210 */ /* 0x001fe20007fde0ff */
[----:B------:R-:W-:Y:S01]  /*5e80*/  IMAD.SHL.U32 R8, R4, 0x4, RZ ;  /* 0x0000000404087824 */ /* 0x000fe200078e00ff */
[----:B------:R-:W-:Y:S01]  /*5e90*/  ISETP.GE.U32.AND P2, PT, R12, 0x7fffff7c, PT ;  /* 0x7fffff7c0c00780c */ /* 0x000fe20003f46070 */
[----:B------:R-:W-:Y:S01]  /*5ea0*/  VIADD R12, R14, 0xfffffff3 ;  /* 0xfffffff30e0c7836 */ /* 0x000fe20000000000 */
[----:B-1----:R-:W-:Y:S01]  /*5eb0*/  LEA.HI.X.SX32 R30, R10, R2, 0x1, P6 ;  /* 0x000000020a1e7211 */ /* 0x002fe200030f0eff */
[----:B------:R-:W-:Y:S03]  /*5ec0*/  STL [R1+0x680], R9 ;  /* 0x0006800901007387 */ /* 0x000fe60000100800 */
[----:B------:R-:W-:-:S02]  /*5ed0*/  ISETP.GE.U32.AND P5, PT, R12, 0x7fffff74, PT ;  /* 0x7fffff740c00780c */ /* 0x000fc40003fa6070 */
[----:B------:R-:W-:Y:S02]  /*5ee0*/  PRMT R12, RZ, 0x7610, R12 ;  /* 0x00007610ff0c7816 */ /* 0x000fe4000000000c */
[----:B------:R-:W-:Y:S01]  /*5ef0*/  PRMT R27, RZ, 0x7610, R27 ;  /* 0x00007610ff1b7816 */ /* 0x000fe2000000001b */
[----:B--2---:R0:W-:Y:S02]  /*5f00*/  STL [R1+0x1f4], R28 ;  /* 0x0001f41c01007387 */ /* 0x0041e40000100800 */
[----:B0-----:R-:W-:-:S04]  /*5f10*/  IADD3 R28, P6, PT, R8, R0, RZ ;  /* 0x00000000081c7210 */ /* 0x001fc80007fde0ff */
[----:B------:R-:W-:Y:S01]  /*5f20*/  LEA.HI.X.SX32 R29, R8, R2, 0x1, P6 ;  /* 0x00000002081d7211 */ /* 0x000fe200030f0eff */
[----:B------:R-:W-:Y:S02]  /*5f30*/  @!P0 IMAD.MOV.U32 R8, RZ, RZ, R9 ;  /* 0x000000ffff088224 */ /* 0x000fe400078e0009 */
[----:B------:R-:W-:-:S05]  /*5f40*/  @!P0 IMAD.MOV.U32 R9, RZ, RZ, R30 ;  /* 0x000000ffff098224 */ /* 0x000fca00078e001e */
[----:B------:R0:W2:Y:S02]  /*5f50*/  @!P0 LDG.E.U8 R12, desc[UR18][R8.64] ;  /* 0x00000012080c8981 */ /* 0x0000a4000c1e1100 */
[----:B0-----:R-:W-:Y:S02]  /*5f60*/  @!P2 IMAD.MOV.U32 R8, RZ, RZ, R28 ;  /* 0x000000ffff08a224 */ /* 0x001fe400078e001c */
[----:B------:R-:W-:-:S05]  /*5f70*/  @!P2 IMAD.MOV.U32 R9, RZ, RZ, R29 ;  /* 0x000000ffff09a224 */ /* 0x000fca00078e001d */
[----:B------:R0:W3:Y:S01]  /*5f80*/  @!P2 LDG.E.U8 R27, desc[UR18][R8.64] ;  /* 0x00000012081ba981 */ /* 0x0000e2000c1e1100 */
[----:B------:R-:W-:-:S03]  /*5f90*/  VIADD R11, R14, 0xffffffe3 ;  /* 0xffffffe30e0b7836 */ /* 0x000fc60000000000 */
[----:B------:R1:W-:Y:S02]  /*5fa0*/  STL [R1+0x67c], R30 ;  /* 0x00067c1e01007387 */ /* 0x0003e40000100800 */
[----:B------:R-:W-:Y:S01]  /*5fb0*/  ISETP.GE.U32.AND P4, PT, R11, 0x7fffff64, PT ;  /* 0x7fffff640b00780c */ /* 0x000fe20003f86070 */
[----:B------:R-:W-:Y:S01]  /*5fc0*/  IMAD R11, R4, 0xc, RZ ;  /* 0x0000000c040b7824 */ /* 0x000fe200078e02ff */
[----:B------:R-:W-:Y:S04]  /*5fd0*/  STL [R1+0x24], R28 ;  /* 0x0000241c01007387 */ /* 0x000fe80000100800 */
[----:B-1----:R-:W4:Y:S04]  /*5fe0*/  LDL.LU R30, [R1+0x8f8] ;  /* 0x0008f800011e7983 */ /* 0x002f280000300800 */
[----:B------:R1:W-:Y:S01]  /*5ff0*/  STL [R1+0x1c], R29 ;  /* 0x00001c1d01007387 */ /* 0x0003e20000100800 */
[----:B0-----:R-:W-:-:S05]  /*6000*/  VIADD R8, R14, 0xffffffd3 ;  /* 0xffffffd30e087836 */ /* 0x001fca0000000000 */
[----:B------:R-:W-:Y:S01]  /*6010*/  ISETP.GE.U32.AND P2, PT, R8, 0x7fffff54, PT ;  /* 0x7fffff540800780c */ /* 0x000fe20003f46070 */
[----:B------:R-:W-:Y:S01]  /*6020*/  VIADD R10, R14, 0xffffffdb ;  /* 0xffffffdb0e0a7836 */ /* 0x000fe20000000000 */
[----:B------:R-:W-:-:S04]  /*6030*/  PRMT R24, RZ, 0x7610, R24 ;  /* 0x00007610ff187816 */ /* 0x000fc80000000018 */
[----:B------:R-:W-:Y:S01]  /*6040*/  ISETP.GE.U32.AND P0, PT, R10, 0x7fffff5c, PT ;  /* 0x7fffff5c0a00780c */ /* 0x000fe20003f06070 */
[----:B------:R-:W-:Y:S01]  /*6050*/  IMAD R10, R4, 0x14, RZ ;  /* 0x00000014040a7824 */ /* 0x000fe200078e02ff */
[----:B------:R-:W-:Y:S01]  /*6060*/  PRMT R25, RZ, 0x7610, R25 ;  /* 0x00007610ff197816 */ /* 0x000fe20000000019 */
[----:B--2---:R0:W-:Y:S04]  /*6070*/  STL [R1+0x1dc], R12 ;  /* 0x0001dc0c01007387 */ /* 0x0041e80000100800 */
[----:B-1----:R-:W2:Y:S04]  /*6080*/  LDL.LU R29, [R1+0x8f4] ;  /* 0x0008f400011d7983 */ /* 0x002ea80000300800 */
[----:B------:R-:W2:Y:S01]  /*6090*/  LDL.LU R28, [R1+0x8f0] ;  /* 0x0008f000011c7983 */ /* 0x000ea20000300800 */
[----:B0-----:R-:W-:-:S04]  /*60a0*/  IADD3 R12, P6, PT, R11, R0, RZ ;  /* 0x000000000b0c7210 */ /* 0x001fc80007fde0ff */
[----:B------:R-:W-:Y:S01]  /*60b0*/  LEA.HI.X.SX32 R11, R11, R2, 0x1, P6 ;  /* 0x000000020b0b7211 */ /* 0x000fe200030f0eff */
[----:B------:R-:W-:-:S04]  /*60c0*/  IMAD.MOV.U32 R9, RZ, RZ, R12 ;  /* 0x000000ffff097224 */ /* 0x000fc800078e000c */
[----:B------:R-:W-:-:S05]  /*60d0*/  IMAD.MOV.U32 R8, RZ, RZ, R11 ;  /* 0x000000ffff087224 */ /* 0x000fca00078e000b */
[-C--:B------:R-:W-:Y:S01]  /*60e0*/  @!P5 LOP3.LUT R9, R9, R8.reuse, RZ, 0x3c, !PT ;  /* 0x000000080909d212 */ /* 0x080fe200078e3cff */
[----:B---3--:R0:W-:Y:S03]  /*60f0*/  STL [R1+0x1e4], R27 ;  /* 0x0001e41b01007387 */ /* 0x0081e60000100800 */
[----:B------:R-:W-:-:S04]  /*6100*/  @!P5 LOP3.LUT R8, R9, R8, RZ, 0x3c, !PT ;  /* 0x000000080908d212 */ /* 0x000fc800078e3cff */
[----:B------:R-:W-:Y:S01]  /*6110*/  @!P5 LOP3.LUT R9, R9, R8, RZ, 0x3c, !PT ;  /* 0x000000080909d212 */ /* 0x000fe200078e3cff */
[----:B0-----:R-:W3:Y:S04]  /*6120*/  LDL.LU R27, [R1+0x8ec] ;  /* 0x0008ec00011b7983 */ /* 0x001ee80000300800 */
[----:B------:R0:W-:Y:S04]  /*6130*/  STL [R1+0xb8], R12 ;  /* 0x0000b80c01007387 */ /* 0x0001e80000100800 */
[----:B------:R1:W2:Y:S01]  /*6140*/  @!P5 LDG.E.U8 R24, desc[UR18][R8.64] ;  /* 0x000000120818d981 */ /* 0x0002a2000c1e1100 */
[----:B0-----:R-:W-:-:S04]  /*6150*/  IADD3 R12, P6, PT, R10, R0, RZ ;  /* 0x000000000a0c7210 */ /* 0x001fc80007fde0ff */
[----:B-1----:R-:W-:Y:S01]  /*6160*/  LEA.HI.X.SX32 R8, R10, R2, 0x1, P6 ;  /* 0x000000020a087211 */ /* 0x002fe200030f0eff */
        /* <DEDUP_REMOVED lines=13> */
[----:B------:R-:W-:Y:S02]  /*6240*/  PRMT R74, RZ, 0x7610, R74 ;  /* 0x00007610ff4a7816 */ /* 0x000fe4000000004a */
[----:B------:R-:W-:Y:S01]  /*6250*/  PRMT R84, RZ, 0x7610, R84 ;  /* 0x00007610ff547816 */ /* 0x000fe20000000054 */
[----:B--2---:R1:W-:Y:S02]  /*6260*/  STL [R1+0xe4], R24 ;  /* 0x0000e41801007387 */ /* 0x0043e40000100800 */
[----:B-1----:R-:W-:-:S04]  /*6270*/  IADD3 R24, P6, PT, R11, R0, RZ ;  /* 0x000000000b187210 */ /* 0x002fc80007fde0ff */
[----:B0-----:R-:W-:Y:S01]  /*6280*/  LEA.HI.X.SX32 R8, R11, R2, 0x1, P6 ;  /* 0x000000020b087211 */ /* 0x001fe200030f0eff */
[----:B------:R-:W-:Y:S01]  /*6290*/  IMAD.MOV.U32 R9, RZ, RZ, R24 ;  /* 0x000000ffff097224 */ /* 0x000fe200078e0018 */
[----:B------:R0:W-:Y:S04]  /*62a0*/  STL [R1+0x3f8], R24 ;  /* 0x0003f81801007387 */ /* 0x0001e80000100800 */
[----:B------:R-:W-:Y:S01]  /*62b0*/  @!P4 LOP3.LUT R9, R9, R8, RZ, 0x3c, !PT ;  /* 0x000000080909c212 */ /* 0x000fe200078e3cff */
[----:B------:R1:W-:Y:S01]  /*62c0*/  STL [R1+0x3f4], R8 ;  /* 0x0003f40801007387 */ /* 0x0003e20000100800 */
[----:B0-----:R-:W-:Y:S02]  /*62d0*/  IADD3 R24, P6, PT, R10, R0, RZ ;  /* 0x000000000a187210 */ /* 0x001fe40007fde0ff */
[----:B-1----:R-:W-:-:S03]  /*62e0*/  @!P4 LOP3.LUT R8, R9, R8, RZ, 0x3c, !PT ;  /* 0x000000080908c212 */ /* 0x002fc600078e3cff */
[----:B------:R-:W-:Y:S01]  /*62f0*/  STL [R1+0x430], R24 ;  /* 0x0004301801007387 */ /* 0x000fe20000100800 */
[----:B------:R-:W-:-:S03]  /*6300*/  @!P4 LOP3.LUT R9, R9, R8, RZ, 0x3c, !PT ;  /* 0x000000080909c212 */ /* 0x000fc600078e3cff */
[----:B---3--:R0:W-:Y:S04]  /*6310*/  STL [R1+0xbc], R25 ;  /* 0x0000bc1901007387 */ /* 0x0081e80000100800 */
[----:B------:R1:W2:Y:S01]  /*6320*/  @!P4 LDG.E.U8 R26, desc[UR18][R8.64] ;  /* 0x00000012081ac981 */ /* 0x0002a2000c1e1100 */
[----:B0-----:R-:W-:Y:S01]  /*6330*/  LEA.HI.X.SX32 R25, R10, R2, 0x1, P6 ;  /* 0x000000020a197211 */ /* 0x001fe200030f0eff */
[----:B-1----:R-:W-:-:S04]  /*6340*/  @!P0 IMAD.MOV.U32 R8, RZ, RZ, R24 ;  /* 0x000000ffff088224 */ /* 0x002fc800078e0018 */
[----:B------:R-:W-:-:S05]  /*6350*/  @!P0 IMAD.MOV.U32 R9, RZ, RZ, R25 ;  /* 0x000000ffff098224 */ /* 0x000fca00078e0019 */
[----:B------:R0:W3:Y:S01]  /*6360*/  @!P0 LDG.E.U8 R74, desc[UR18][R8.64] ;  /* 0x00000012084a8981 */ /* 0x0000e2000c1e1100 */
[----:B------:R-:W-:-:S05]  /*6370*/  IMAD R11, R4, 0x2c, RZ ;  /* 0x0000002c040b7824 */ /* 0x000fca00078e02ff */
[----:B------:R-:W-:Y:S01]  /*6380*/  IADD3 R10, P6, PT, R11, R0, RZ ;  /* 0x000000000b0a7210 */ /* 0x000fe20007fde0ff */
[----:B0-----:R-:W-:-:S03]  /*6390*/  VIADD R8, R14, 0xffffffb3 ;  /* 0xffffffb30e087836 */ /* 0x001fc60000000000 */
[----:B------:R-:W-:Y:S01]  /*63a0*/  LEA.HI.X.SX32 R11, R11, R2, 0x1, P6 ;  /* 0x000000020b0b7211 */ /* 0x000fe200030f0eff */
[----:B------:R-:W-:Y:S01]  /*63b0*/  IMAD.MOV.U32 R9, RZ, RZ, R10 ;  /* 0x000000ffff097224 */ /* 0x000fe200078e000a */
[----:B------:R-:W-:-:S03]  /*63c0*/  ISETP.GE.U32.AND P0, PT, R8, 0x7fffff34, PT ;  /* 0x7fffff340800780c */ /* 0x000fc60003f06070 */
[----:B------:R-:W-:-:S05]  /*63d0*/  IMAD.MOV.U32 R8, RZ, RZ, R11 ;  /* 0x000000ffff087224 */ /* 0x000fca00078e000b */
[----:B------:R-:W-:-:S04]  /*63e0*/  @!P2 LOP3.LUT R9, R9, R8, RZ, 0x3c, !PT ;  /* 0x000000080909a212 */ /* 0x000fc800078e3cff */
[----:B------:R-:W-:-:S04]  /*63f0*/  @!P2 LOP3.LUT R8, R9, R8, RZ, 0x3c, !PT ;  /* 0x000000080908a212 */ /* 0x000fc800078e3cff */
[----:B------:R-:W-:-:S05]  /*6400*/  @!P2 LOP3.LUT R9, R9, R8, RZ, 0x3c, !PT ;  /* 0x000000080909a212 */ /* 0x000fca00078e3cff */
[----:B------:R0:W4:Y:S01]  /*6410*/  @!P2 LDG.E.U8 R84, desc[UR18][R8.64] ;  /* 0x000000120854a981 */ /* 0x000122000c1e1100 */
[----:B------:R-:W-:-:S05]  /*6420*/  VIADD R12, R14, 0xffffffc3 ;  /* 0xffffffc30e0c7836 */ /* 0x000fca0000000000 */
[----:B------:R-:W-:Y:S01]  /*6430*/  ISETP.GE.U32.AND P1, PT, R12, 0x7fffff44, PT ;  /* 0x7fffff440c00780c */ /* 0x000fe20003f26070 */
[----:B------:R-:W-:-:S05]  /*6440*/  VIADD R12, R14, 0xffffffbb ;  /* 0xffffffbb0e0c7836 */ /* 0x000fca0000000000 */
[----:B------:R-:W-:Y:S02]  /*6450*/  ISETP.GE.U32.AND P4, PT, R12, 0x7fffff3c, PT ;  /* 0x7fffff3c0c00780c */ /* 0x000fe40003f86070 */
[----:B------:R-:W-:Y:S02]  /*6460*/  PRMT R86, RZ, 0x7610, R86 ;  /* 0x00007610ff567816 */ /* 0x000fe40000000056 */
[----:B------:R-:W-:Y:S01]  /*6470*/  PRMT R82, RZ, 0x7610, R82 ;  /* 0x00007610ff527816 */ /* 0x000fe20000000052 */
[----:B--2---:R1:W-:Y:S04]  /*6480*/  STL [R1+0xa8], R26 ;  /* 0x0000a81a01007387 */ /* 0x0043e80000100800 */
[----:B-1----:R-:W2:Y:S04]  /*6490*/  LDL.LU R26, [R1+0x8e8] ;  /* 0x0008e800011a7983 */ /* 0x002ea80000300800 */
[----:B------:R1:W-:Y:S04]  /*64a0*/  STL [R1+0x42c], R25 ;  /* 0x00042c1901007387 */ /* 0x0003e80000100800 */
[----:B-1----:R-:W2:Y:S04]  /*64b0*/  LDL.LU R25, [R1+0x8e4] ;  /* 0x0008e40001197983 */ /* 0x002ea80000300800 */
[----:B------:R-:W2:Y:S04]  /*64c0*/  LDL.LU R24, [R1+0x8e0] ;  /* 0x0008e00001187983 */ /* 0x000ea80000300800 */
[----:B---3--:R1:W-:Y:S04]  /*64d0*/  STL [R1+0xa4], R74 ;  /* 0x0000a44a01007387 */ /* 0x0083e80000100800 */
[----:B-1----:R-:W3:Y:S04]  /*64e0*/  LDL.LU R74, [R1+0x8dc] ;  /* 0x0008dc00014a7983 */ /* 0x002ee80000300800 */
[----:B------:R1:W-:Y:S02]  /*64f0*/  STL [R1+0x468], R10 ;  /* 0x0004680a01007387 */ /* 0x0003e40000100800 */
[----:B-1----:R-:W-:-:S05]  /*6500*/  IMAD R10, R4, 0x34, RZ ;  /* 0x00000034040a7824 */ /* 0x002fca00078e02ff */
[----:B------:R-:W-:-:S04]  /*6510*/  IADD3 R12, P6, PT, R10, R0, RZ ;  /* 0x000000000a0c7210 */ /* 0x000fc80007fde0ff */
[----:B0-----:R-:W-:Y:S01]  /*6520*/  LEA.HI.X.SX32 R8, R10, R2, 0x1, P6 ;  /* 0x000000020a087211 */ /* 0x001fe200030f0eff */
[----:B------:R-:W-:Y:S01]  /*6530*/  IMAD.MOV.U32 R9, RZ, RZ, R12 ;  /* 0x000000ffff097224 */ /* 0x000fe200078e000c */
[----:B------:R0:W-:Y:S04]  /*6540*/  STL [R1+0x464], R11 ;  /* 0x0004640b01007387 */ /* 0x0001e80000100800 */
[-C--:B------:R-:W-:Y:S01]  /*6550*/  @!P5 LOP3.LUT R9, R9, R8.reuse, RZ, 0x3c, !PT ;  /* 0x000000080909d212 */ /* 0x080fe200078e3cff */
[----:B------:R-:W-:Y:S04]  /*6560*/  STL [R1+0x4a8], R12 ;  /* 0x0004a80c01007387 */ /* 0x000fe80000100800 */
[----:B------:R1:W-:Y:S01]  /*6570*/  STL [R1+0x4a4], R8 ;  /* 0x0004a40801007387 */ /* 0x0003e20000100800 */
[----:B0-----:R-:W-:Y:S01]  /*6580*/  VIADD R11, R14, 0xffffffab ;  /* 0xffffffab0e0b7836 */ /* 0x001fe20000000000 */
[----:B-1----:R-:W-:-:S04]  /*6590*/  @!P5 LOP3.LUT R8, R9, R8, RZ, 0x3c, !PT ;  /* 0x000000080908d212 */ /* 0x002fc800078e3cff */
[----:B------:R-:W-:Y:S02]  /*65a0*/  @!P5 LOP3.LUT R9, R9, R8, RZ, 0x3c, !PT ;  /* 0x000000080909d212 */ /* 0x000fe400078e3cff */
[----:B------:R-:W-:-:S03]  /*65b0*/  ISETP.GE.U32.AND P2, PT, R11, 0x7fffff2c, PT ;  /* 0x7fffff2c0b00780c */ /* 0x000fc60003f46070 */
[----:B------:R0:W2:Y:S01]  /*65c0*/  @!P5 LDG.E.U8 R86, desc[UR18][R8.64] ;  /* 0x000000120856d981 */ /* 0x0000a2000c1e1100 */
[----:B------:R-:W-:-:S03]  /*65d0*/  IMAD R11, R4, 0x3c, RZ ;  /* 0x0000003c040b7824 */ /* 0x000fc600078e02ff */
[----:B----4-:R1:W-:Y:S02]  /*65e0*/  STL [R1+0x9c], R84 ;  /* 0x00009c5401007387 */ /* 0x0103e40000100800 */
[----:B-1----:R-:W-:-:S04]  /*65f0*/  IADD3 R84, P6, PT, R11, R0, RZ ;  /* 0x000000000b547210 */ /* 0x002fc80007fde0ff */
[----:B0-----:R-:W-:Y:S01]  /*6600*/  LEA.HI.X.SX32 R8, R11, R2, 0x1, P6 ;  /* 0x000000020b087211 */ /* 0x001fe200030f0eff */
[----:B------:R-:W-:Y:S01]  /*6610*/  IMAD.MOV.U32 R9, RZ, RZ, R84 ;  /* 0x000000ffff097224 */ /* 0x000fe200078e0054 */
[----:B------:R-:W-:Y:S04]  /*6620*/  STL [R1+0x4e0], R84 ;  /* 0x0004e05401007387 */ /* 0x000fe80000100800 */
[-C--:B------:R-:W-:Y:S01]  /*6630*/  @!P1 LOP3.LUT R9, R9, R8.reuse, RZ, 0x3c, !PT ;  /* 0x0000000809099212 */ /* 0x080fe200078e3cff */
[----:B------:R0:W-:Y:S03]  /*6640*/  STL [R1+0x4dc], R8 ;  /* 0x0004dc0801007387 */ /* 0x0001e60000100800 */
[----:B0-----:R-:W-:-:S04]  /*6650*/  @!P1 LOP3.LUT R8, R9, R8, RZ, 0x3c, !PT ;  /* 0x0000000809089212 */ /* 0x001fc800078e3cff */
[----:B------:R-:W-:-:S05]  /*6660*/  @!P1 LOP3.LUT R9, R9, R8, RZ, 0x3c, !PT ;  /* 0x0000000809099212 */ /* 0x000fca00078e3cff */
[----:B------:R0:W4:Y:S01]  /*6670*/  @!P1 LDG.E.U8 R82, desc[UR18][R8.64] ;  /* 0x0000001208529981 */ /* 0x000122000c1e1100 */
[----:B------:R-:W-:-:S05]  /*6680*/  IMAD R10, R4, 0x44, RZ ;  /* 0x00000044040a7824 */ /* 0x000fca00078e02ff */
[----:B------:R-:W-:-:S05]  /*6690*/  IADD3 R84, P6, PT, R10, R0, RZ ;  /* 0x000000000a547210 */ /* 0x000fca0007fde0ff */
[----:B------:R-:W-:Y:S01]  /*66a0*/  STL [R1+0x518], R84 ;  /* 0x0005185401007387 */ /* 0x000fe20000100800 */
[----:B0-----:R-:W-:Y:S02]  /*66b0*/  @!P4 IMAD.MOV.U32 R8, RZ, RZ, R84 ;  /* 0x000000ffff08c224 */ /* 0x001fe400078e0054 */
[----:B------:R-:W-:Y:S02]  /*66c0*/  IMAD R11, R4, 0x4c, RZ ;  /* 0x0000004c040b7824 */ /* 0x000fe400078e02ff */
[----:B------:R-:W-:-:S05]  /*66d0*/  VIADD R12, R14, 0xffffffa3 ;  /* 0xffffffa30e0c7836 */ /* 0x000fca0000000000 */
[----:B------:R-:W-:Y:S01]  /*66e0*/  ISETP.GE.U32.AND P5, PT, R12, 0x7fffff24, PT ;  /* 0x7fffff240c00780c */ /* 0x000fe20003fa6070 */
[----:B------:R-:W-:-:S05]  /*66f0*/  VIADD R12, R14, 0xffffff9b ;  /* 0xffffff9b0e0c7836 */ /* 0x000fca0000000000 */
[----:B------:R-:W-:Y:S02]  /*6700*/  ISETP.GE.U32.AND P1, PT, R12, 0x7fffff1c, PT ;  /* 0x7fffff1c0c00780c */ /* 0x000fe40003f26070 */
[----:B------:R-:W-:Y:S01]  /*6710*/  PRMT R12, RZ, 0x7610, R12 ;  /* 0x00007610ff0c7816 */ /* 0x000fe2000000000c */
[----:B--2---:R0:W-:Y:S02]  /*6720*/  STL [R1+0x90], R86 ;  /* 0x0000905601007387 */ /* 0x0041e40000100800 */
[----:B0-----:R-:W-:-:S05]  /*6730*/  LEA.HI.X.SX32 R86, R10, R2, 0x1, P6 ;  /* 0x000000020a567211 */ /* 0x001fca00030f0eff */
[----:B------:R-:W-:-:S05]  /*6740*/  @!P4 IMAD.MOV.U32 R9, RZ, RZ, R86 ;  /* 0x000000ffff09c224 */ /* 0x000fca00078e0056 */
[----:B------:R0:W2:Y:S04]  /*6750*/  @!P4 LDG.E.U8 R73, desc[UR18][R8.64] ;  /* 0x000000120849c981 */ /* 0x0000a8000c1e1100 */
[----:B------:R-:W-:Y:S01]  /*6760*/  STL [R1+0x514], R86 ;  /* 0x0005145601007387 */ /* 0x000fe20000100800 */
[----:B0-----:R-:W-:-:S05]  /*6770*/  VIADD R8, R14, 0xffffff93 ;  /* 0xffffff930e087836 */ /* 0x001fca0000000000 */
[----:B------:R-:W-:Y:S01]  /*6780*/  ISETP.GE.U32.AND P4, PT, R8, 0x7fffff14, PT ;  /* 0x7fffff140800780c */ /* 0x000fe20003f86070 */
[----:B----4-:R0:W-:Y:S02]  /*6790*/  STL [R1+0x8c], R82 ;  /* 0x00008c5201007387 */ /* 0x0101e40000100800 */
[----:B0-----:R-:W-:-:S04]  /*67a0*/  IADD3 R82, P6, PT, R11, R0, RZ ;  /* 0x000000000b527210 */ /* 0x001fc80007fde0ff */
[----:B------:R-:W-:Y:S01]  /*67b0*/  LEA.HI.X.SX32 R84, R11, R2, 0x1, P6 ;  /* 0x000000020b547211 */ /* 0x000fe200030f0eff */
[----:B------:R-:W-:-:S04]  /*67c0*/  @!P0 IMAD.MOV.U32 R8, RZ, RZ, R82 ;  /* 0x000000ffff088224 */ /* 0x000fc800078e0052 */
[----:B------:R-:W-:-:S05]  /*67d0*/  @!P0 IMAD.MOV.U32 R9, RZ, RZ, R84 ;  /* 0x000000ffff098224 */ /* 0x000fca00078e0054 */
[----:B------:R0:W4:Y:S01]  /*67e0*/  @!P0 LDG.E.U8 R12, desc[UR18][R8.64] ;  /* 0x00000012080c8981 */ /* 0x000122000c1e1100 */
[----:B------:R-:W-:-:S03]  /*67f0*/  IMAD R10, R4, 0x54, RZ ;  /* 0x00000054040a7824 */ /* 0x000fc600078e02ff */
[----:B------:R-:W-:Y:S04]  /*6800*/  STL [R1+0x550], R82 ;  /* 0x0005505201007387 */ /* 0x000fe80000100800 */
[----:B------:R-:W-:Y:S01]  /*6810*/  STL [R1+0x54c], R84 ;  /* 0x00054c5401007387 */ /* 0x000fe20000100800 */
[----:B------:R-:W-:-:S05]  /*6820*/  VIADD R11, R14, 0xffffff8b ;  /* 0xffffff8b0e0b7836 */ /* 0x000fca0000000000 */
[----:B------:R-:W-:Y:S01]  /*6830*/  ISETP.GE.U32.AND P0, PT, R11, 0x7fffff0c, PT ;  /* 0x7fffff0c0b00780c */ /* 0x000fe20003f06070 */
[----:B------:R-:W-:Y:S01]  /*6840*/  IMAD R11, R4, 0x5c, RZ ;  /* 0x0000005c040b7824 */ /* 0x000fe200078e02ff */
[----:B--2---:R1:W-:Y:S02]  /*6850*/  STL [R1+0x84], R73 ;  /* 0x0000844901007387 */ /* 0x0043e40000100800 */
[----:B-1----:R-:W-:-:S04]  /*6860*/  IADD3 R73, P6, PT, R10, R0, RZ ;  /* 0x000000000a497210 */ /* 0x002fc80007fde0ff */
[----:B------:R-:W-:Y:S01]  /*6870*/  LEA.HI.X.SX32 R84, R10, R2, 0x1, P6 ;  /* 0x000000020a547211 */ /* 0x000fe200030f0eff */
[----:B0-----:R-:W-:-:S04]  /*6880*/  @!P2 IMAD.MOV.U32 R8, RZ, RZ, R73 ;  /* 0x000000ffff08a224 */ /* 0x001fc800078e0049 */
[----:B------:R-:W-:-:S05]  /*6890*/  @!P2 IMAD.MOV.U32 R9, RZ, RZ, R84 ;  /* 0x000000ffff09a224 */ /* 0x000fca00078e0054 */
[----:B------:R0:W2:Y:S01]  /*68a0*/  @!P2 LDG.E.U8 R72, desc[UR18][R8.64] ;  /* 0x000000120848a981 */ /* 0x0000a2000c1e1100 */
[----:B------:R-:W-:-:S03]  /*68b0*/  IADD3 R82, P6, PT, R11, R0, RZ ;  /* 0x000000000b527210 */ /* 0x000fc60007fde0ff */
[----:B------:R-:W-:Y:S02]  /*68c0*/  STL [R1+0x588], R73 ;  /* 0x0005884901007387 */ /* 0x000fe40000100800 */
[----:B0-----:R-:W-:Y:S02]  /*68d0*/  @!P5 IMAD.MOV.U32 R8, RZ, RZ, R82 ;  /* 0x000000ffff08d224 */ /* 0x001fe400078e0052 */
[----:B----4-:R-:W-:Y:S04]  /*68e0*/  STL [R1+0x80], R12 ;  /* 0x0000800c01007387 */ /* 0x010fe80000100800 */
[----:B------:R0:W-:Y:S02]  /*68f0*/  STL [R1+0x584], R84 ;  /* 0x0005845401007387 */ /* 0x0001e40000100800 */
[----:B0-----:R-:W-:-:S05]  /*6900*/  LEA.HI.X.SX32 R84, R11, R2, 0x1, P6 ;  /* 0x000000020b547211 */ /* 0x001fca00030f0eff */
[----:B------:R-:W-:-:S05]  /*6910*/  @!P5 IMAD.MOV.U32 R9, RZ, RZ, R84 ;  /* 0x000000ffff09d224 */ /* 0x000fca00078e0054 */
[----:B------:R0:W4:Y:S01]  /*6920*/  @!P5 LDG.E.U8 R23, desc[UR18][R8.64] ;  /* 0x000000120817d981 */ /* 0x000122000c1e1100 */
[----:B------:R-:W-:-:S03]  /*6930*/  IMAD R10, R4, 0x64, RZ ;  /* 0x00000064040a7824 */ /* 0x000fc600078e02ff */
[----:B------:R-:W-:Y:S01]  /*6940*/  STL [R1+0x5c0], R82 ;  /* 0x0005c05201007387 */ /* 0x000fe20000100800 */
[----:B------:R-:W-:Y:S02]  /*6950*/  IMAD R11, R4, 0x6c, RZ ;  /* 0x0000006c040b7824 */ /* 0x000fe400078e02ff */
[----:B------:R-:W-:-:S05]  /*6960*/  VIADD R12, R14, 0xffffff83 ;  /* 0xffffff830e0c7836 */ /* 0x000fca0000000000 */
[----:B------:R-:W-:Y:S01]  /*6970*/  ISETP.GE.U32.AND P2, PT, R12, 0x7fffff04, PT ;  /* 0x7fffff040c00780c */ /* 0x000fe20003f46070 */
[----:B------:R-:W-:-:S05]  /*6980*/  VIADD R12, R14, 0xfffffffa ;  /* 0xfffffffa0e0c7836 */ /* 0x000fca0000000000 */
[----:B------:R-:W-:Y:S02]  /*6990*/  ISETP.GE.U32.AND P5, PT, R12, 0x7fffff7b, PT ;  /* 0x7fffff7b0c00780c */ /* 0x000fe40003fa6070 */
[----:B------:R-:W-:Y:S01]  /*69a0*/  PRMT R12, RZ, 0x7610, R12 ;  /* 0x00007610ff0c7816 */ /* 0x000fe2000000000c */
[----:B--2---:R1:W-:Y:S02]  /*69b0*/  STL [R1+0x7c], R72 ;  /* 0x00007c4801007387 */ /* 0x0043e40000100800 */
[----:B-1----:R-:W-:-:S04]  /*69c0*/  IADD3 R72, P6, PT, R10, R0, RZ ;  /* 0x000000000a487210 */ /* 0x002fc80007fde0ff */
[----:B------:R-:W-:Y:S01]  /*69d0*/  LEA.HI.X.SX32 R73, R10, R2, 0x1, P6 ;  /* 0x000000020a497211 */ /* 0x000fe200030f0eff */
[----:B0-----:R-:W-:-:S04]  /*69e0*/  @!P1 IMAD.MOV.U32 R8, RZ, RZ, R72 ;  /* 0x000000ffff089224 */ /* 0x001fc800078e0048 */
[----:B------:R-:W-:-:S05]  /*69f0*/  @!P1 IMAD.MOV.U32 R9, RZ, RZ, R73 ;  /* 0x000000ffff099224 */ /* 0x000fca00078e0049 */
[----:B------:R0:W2:Y:S04]  /*6a00*/  @!P1 LDG.E.U8 R22, desc[UR18][R8.64] ;  /* 0x0000001208169981 */ /* 0x0000a8000c1e1100 */
[----:B------:R-:W-:Y:S04]  /*6a10*/  STL [R1+0x5bc], R84 ;  /* 0x0005bc5401007387 */ /* 0x000fe80000100800 */
[----:B------:R-:W-:Y:S04]  /*6a20*/  STL [R1+0x5f8], R72 ;  /* 0x0005f84801007387 */ /* 0x000fe80000100800 */
[----:B------:R-:W-:Y:S01]  /*6a30*/  STL [R1+0x5f4], R73 ;  /* 0x0005f44901007387 */ /* 0x000fe20000100800 */
[----:B0-----:R-:W-:-:S03]  /*6a40*/  VIADD R8, R14, 0xfffffff2 ;  /* 0xfffffff20e087836 */ /* 0x001fc60000000000 */
[----:B----4-:R0:W-:Y:S02]  /*6a50*/  STL [R1+0x70], R23 ;  /* 0x0000701701007387 */ /* 0x0101e40000100800 */
[----:B------:R-:W-:Y:S02]  /*6a60*/  ISETP.GE.U32.AND P1, PT, R8, 0x7fffff73, PT ;  /* 0x7fffff730800780c */ /* 0x000fe40003f26070 */
        /* <DEDUP_REMOVED lines=50> */
[----:B------:R-:W-:Y:S02]  /*6d90*/  IMAD R10, R4, 0x15, RZ ;  /* 0x00000015040a7824 */ /* 0x000fe400078e02ff */
[----:B------:R-:W-:Y:S01]  /*6da0*/  VIADD R11, R14, 0xffffffca ;  /* 0xffffffca0e0b7836 */ /* 0x000fe20000000000 */
[----:B------:R-:W-:Y:S04]  /*6db0*/  STL [R1+0xd0], R20 ;  /* 0x0000d01401007387 */ /* 0x000fe80000100800 */
[----:B------:R-:W-:Y:S01]  /*6dc0*/  STL [R1+0xcc], R21 ;  /* 0x0000cc1501007387 */ /* 0x000fe20000100800 */
[----:B------:R-:W-:Y:S01]  /*6dd0*/  ISETP.GE.U32.AND P1, PT, R11, 0x7fffff4b, PT ;  /* 0x7fffff4b0b00780c */ /* 0x000fe20003f26070 */
[----:B------:R-:W-:Y:S01]  /*6de0*/  IMAD R11, R4, 0x1d, RZ ;  /* 0x0000001d040b7824 */ /* 0x000fe200078e02ff */
[----:B------:R-:W-:Y:S01]  /*6df0*/  PRMT R5, RZ, 0x7610, R5 ;  /* 0x00007610ff057816 */ /* 0x000fe20000000005 */
[----:B--2---:R1:W-:Y:S02]  /*6e00*/  STL [R1+0x54], R19 ;  /* 0x0000541301007387 */ /* 0x0043e40000100800 */
[----:B-1----:R-:W-:-:S04]  /*6e10*/  IADD3 R19, P6, PT, R10, R0, RZ ;  /* 0x000000000a137210 */ /* 0x002fc80007fde0ff */
[----:B------:R-:W-:Y:S02]  /*6e20*/  LEA.HI.X.SX32 R20, R10, R2, 0x1, P6 ;  /* 0x000000020a147211 */ /* 0x000fe400030f0eff */
[C---:B------:R-:W-:Y:S01]  /*6e30*/  IADD3 R21, P6, PT, R11.reuse, R0, RZ ;  /* 0x000000000b157210 */ /* 0x040fe20007fde0ff */
[----:B0-----:R-:W-:Y:S02]  /*6e40*/  @!P4 IMAD.MOV.U32 R8, RZ, RZ, R19 ;  /* 0x000000ffff08c224 */ /* 0x001fe400078e0013 */
[----:B------:R-:W-:Y:S01]  /*6e50*/  @!P4 IMAD.MOV.U32 R9, RZ, RZ, R20 ;  /* 0x000000ffff09c224 */ /* 0x000fe200078e0014 */
[----:B------:R-:W-:-:S04]  /*6e60*/  LEA.HI.X.SX32 R22, R11, R2, 0x1, P6 ;  /* 0x000000020b167211 */ /* 0x000fc800030f0eff */
[----:B------:R0:W2:Y:S01]  /*6e70*/  @!P4 LDG.E.U8 R5, desc[UR18][R8.64] ;  /* 0x000000120805c981 */ /* 0x0000a2000c1e1100 */
[----:B------:R-:W-:Y:S02]  /*6e80*/  IMAD R10, R4, 0x25, RZ ;  /* 0x00000025040a7824 */ /* 0x000fe400078e02ff */
[----:B0-----:R-:W-:Y:S02]  /*6e90*/  @!P0 IMAD.MOV.U32 R8, RZ, RZ, R21 ;  /* 0x000000ffff088224 */ /* 0x001fe400078e0015 */
[----:B------:R-:W-:-:S05]  /*6ea0*/  @!P0 IMAD.MOV.U32 R9, RZ, RZ, R22 ;  /* 0x000000ffff098224 */ /* 0x000fca00078e0016 */
[----:B------:R0:W3:Y:S04]  /*6eb0*/  @!P0 LDG.E.U8 R18, desc[UR18][R8.64] ;  /* 0x0000001208128981 */ /* 0x0000e8000c1e1100 */
[----:B------:R1:W-:Y:S04]  /*6ec0*/  STL [R1+0x140], R19 ;  /* 0x0001401301007387 */ /* 0x0003e80000100800 */
[----:B----4-:R-:W-:Y:S01]  /*6ed0*/  STL [R1+0x4c], R12 ;  /* 0x00004c0c01007387 */ /* 0x010fe20000100800 */
[----:B-1----:R-:W-:-:S03]  /*6ee0*/  IADD3 R19, P6, PT, R10, R0, RZ ;  /* 0x000000000a137210 */ /* 0x002fc60007fde0ff */
[----:B------:R1:W-:Y:S02]  /*6ef0*/  STL [R1+0x13c], R20 ;  /* 0x00013c1401007387 */ /* 0x0003e40000100800 */
[----:B0-----:R-:W-:Y:S01]  /*6f00*/  @!P2 IMAD.MOV.U32 R8, RZ, RZ, R19 ;  /* 0x000000ffff08a224 */ /* 0x001fe200078e0013 */
[----:B-1----:R-:W-:-:S05]  /*6f10*/  LEA.HI.X.SX32 R20, R10, R2, 0x1, P6 ;  /* 0x000000020a147211 */ /* 0x002fca00030f0eff */
[----:B------:R-:W-:-:S05]  /*6f20*/  @!P2 IMAD.MOV.U32 R9, RZ, RZ, R20 ;  /* 0x000000ffff09a224 */ /* 0x000fca00078e0014 */
[----:B------:R0:W4:Y:S01]  /*6f30*/  @!P2 LDG.E.U8 R17, desc[UR18][R8.64] ;  /* 0x000000120811a981 */ /* 0x000122000c1e1100 */
[----:B------:R-:W-:Y:S02]  /*6f40*/  IMAD R11, R4, 0x2d, RZ ;  /* 0x0000002d040b7824 */ /* 0x000fe400078e02ff */
[----:B------:R-:W-:-:S05]  /*6f50*/  VIADD R12, R14, 0xffffffc2 ;  /* 0xffffffc20e0c7836 */ /* 0x000fca0000000000 */
[----:B------:R-:W-:Y:S01]  /*6f60*/  ISETP.GE.U32.AND P4, PT, R12, 0x7fffff43, PT ;  /* 0x7fffff430c00780c */ /* 0x000fe20003f86070 */
[C---:B------:R-:W-:Y:S02]  /*6f70*/  VIADD R12, R14.reuse, 0xffffffba ;  /* 0xffffffba0e0c7836 */ /* 0x040fe40000000000 */
[----:B0-----:R-:W-:-:S03]  /*6f80*/  VIADD R8, R14, 0xffffffb2 ;  /* 0xffffffb20e087836 */ /* 0x001fc60000000000 */
[----:B------:R-:W-:Y:S02]  /*6f90*/  ISETP.GE.U32.AND P0, PT, R12, 0x7fffff3b, PT ;  /* 0x7fffff3b0c00780c */ /* 0x000fe40003f06070 */
[----:B------:R-:W-:Y:S02]  /*6fa0*/  PRMT R12, RZ, 0x7610, R12 ;  /* 0x00007610ff0c7816 */ /* 0x000fe4000000000c */
[----:B------:R-:W-:Y:S01]  /*6fb0*/  ISETP.GE.U32.AND P2, PT, R8, 0x7fffff33, PT ;  /* 0x7fffff330800780c */ /* 0x000fe20003f46070 */
[----:B------:R-:W-:Y:S01]  /*6fc0*/  IMAD R10, R4, 0x35, RZ ;  /* 0x00000035040a7824 */ /* 0x000fe200078e02ff */
[----:B--2---:R-:W-:Y:S04]  /*6fd0*/  STL [R1+0x88c], R5 ;  /* 0x00088c0501007387 */ /* 0x004fe80000100800 */
[----:B------:R-:W-:Y:S04]  /*6fe0*/  STL [R1+0x400], R21 ;  /* 0x0004001501007387 */ /* 0x000fe80000100800 */
[----:B------:R-:W-:Y:S04]  /*6ff0*/  STL [R1+0x3fc], R22 ;  /* 0x0003fc1601007387 */ /* 0x000fe80000100800 */
[----:B------:R-:W-:Y:S04]  /*7000*/  STL [R1+0x438], R19 ;  /* 0x0004381301007387 */ /* 0x000fe80000100800 */
[----:B------:R-:W-:Y:S04]  /*7010*/  STL [R1+0x434], R20 ;  /* 0x0004341401007387 */ /* 0x000fe80000100800 */
[----:B---3--:R0:W-:Y:S02]  /*7020*/  STL [R1+0x40], R18 ;  /* 0x0000401201007387 */ /* 0x0081e40000100800 */
[----:B0-----:R-:W-:-:S04]  /*7030*/  IADD3 R18, P6, PT, R11, R0, RZ ;  /* 0x000000000b127210 */ /* 0x001fc80007fde0ff */
[----:B------:R-:W-:Y:S01]  /*7040*/  LEA.HI.X.SX32 R19, R11, R2, 0x1, P6 ;  /* 0x000000020b137211 */ /* 0x000fe200030f0eff */
[----:B------:R-:W-:-:S04]  /*7050*/  @!P5 IMAD.MOV.U32 R8, RZ, RZ, R18 ;  /* 0x000000ffff08d224 */ /* 0x000fc800078e0012 */
[----:B------:R-:W-:Y:S01]  /*7060*/  @!P5 IMAD.MOV.U32 R9, RZ, RZ, R19 ;  /* 0x000000ffff09d224 */ /* 0x000fe200078e0013 */
[----:B------:R-:W-:Y:S04]  /*7070*/  STL [R1+0x470], R18 ;  /* 0x0004701201007387 */ /* 0x000fe80000100800 */
[----:B------:R0:W2:Y:S04]  /*7080*/  @!P5 LDG.E.U8 R12, desc[UR18][R8.64] ;  /* 0x00000012080cd981 */ /* 0x0000a8000c1e1100 */
[----:B------:R-:W-:Y:S04]  /*7090*/  STL [R1+0x46c], R19 ;  /* 0x00046c1301007387 */ /* 0x000fe80000100800 */
[----:B----4-:R1:W-:Y:S02]  /*70a0*/  STL [R1+0x34], R17 ;  /* 0x0000341101007387 */ /* 0x0103e40000100800 */
[----:B-1----:R-:W-:-:S04]  /*70b0*/  IADD3 R17, P6, PT, R10, R0, RZ ;  /* 0x000000000a117210 */ /* 0x002fc80007fde0ff */
[----:B------:R-:W-:Y:S01]  /*70c0*/  LEA.HI.X.SX32 R19, R10, R2, 0x1, P6 ;  /* 0x000000020a137211 */ /* 0x000fe200030f0eff */
[----:B0-----:R-:W-:-:S04]  /*70d0*/  @!P1 IMAD.MOV.U32 R8, RZ, RZ, R17 ;  /* 0x000000ffff089224 */ /* 0x001fc800078e0011 */
[----:B------:R-:W-:-:S05]  /*70e0*/  @!P1 IMAD.MOV.U32 R9, RZ, RZ, R19 ;  /* 0x000000ffff099224 */ /* 0x000fca00078e0013 */
[----:B------:R0:W3:Y:S01]  /*70f0*/  @!P1 LDG.E.U8 R16, desc[UR18][R8.64] ;  /* 0x0000001208109981 */ /* 0x0000e2000c1e1100 */
[----:B------:R-:W-:-:S05]  /*7100*/  VIADD R11, R14, 0xffffffaa ;  /* 0xffffffaa0e0b7836 */ /* 0x000fca0000000000 */
[----:B------:R-:W-:Y:S01]  /*7110*/  ISETP.GE.U32.AND P5, PT, R11, 0x7fffff2b, PT ;  /* 0x7fffff2b0b00780c */ /* 0x000fe20003fa6070 */
[----:B------:R-:W-:Y:S01]  /*7120*/  IMAD R11, R4, 0x3d, RZ ;  /* 0x0000003d040b7824 */ /* 0x000fe200078e02ff */
[----:B------:R-:W-:Y:S04]  /*7130*/  STL [R1+0x4b0], R17 ;  /* 0x0004b01101007387 */ /* 0x000fe80000100800 */
[----:B------:R-:W-:-:S05]  /*7140*/  IADD3 R18, P6, PT, R11, R0, RZ ;  /* 0x000000000b127210 */ /* 0x000fca0007fde0ff */
[----:B0-----:R-:W-:Y:S02]  /*7150*/  @!P4 IMAD.MOV.U32 R8, RZ, RZ, R18 ;  /* 0x000000ffff08c224 */ /* 0x001fe400078e0012 */
[----:B------:R-:W-:Y:S01]  /*7160*/  IMAD R10, R4, 0x45, RZ ;  /* 0x00000045040a7824 */ /* 0x000fe200078e02ff */
[----:B--2---:R-:W-:Y:S04]  /*7170*/  STL [R1+0x2c], R12 ;  /* 0x00002c0c01007387 */ /* 0x004fe80000100800 */
[----:B------:R0:W-:Y:S02]  /*7180*/  STL [R1+0x4ac], R19 ;  /* 0x0004ac1301007387 */ /* 0x0001e40000100800 */
[----:B0-----:R-:W-:-:S05]  /*7190*/  LEA.HI.X.SX32 R19, R11, R2, 0x1, P6 ;  /* 0x000000020b137211 */ /* 0x001fca00030f0eff */
[----:B------:R-:W-:-:S05]  /*71a0*/  @!P4 IMAD.MOV.U32 R9, RZ, RZ, R19 ;  /* 0x000000ffff09c224 */ /* 0x000fca00078e0013 */
[----:B------:R0:W2:Y:S04]  /*71b0*/  @!P4 LDG.E.U8 R15, desc[UR18][R8.64] ;  /* 0x00000012080fc981 */ /* 0x0000a8000c1e1100 */
[----:B------:R-:W-:Y:S04]  /*71c0*/  STL [R1+0x4e8], R18 ;  /* 0x0004e81201007387 */ /* 0x000fe80000100800 */
[----:B---3--:R1:W-:Y:S02]  /*71d0*/  STL [R1+0x28], R16 ;  /* 0x0000281001007387 */ /* 0x0083e40000100800 */
[----:B-1----:R-:W-:-:S04]  /*71e0*/  IADD3 R16, P6, PT, R10, R0, RZ ;  /* 0x000000000a107210 */ /* 0x002fc80007fde0ff */
[----:B------:R-:W-:Y:S01]  /*71f0*/  LEA.HI.X.SX32 R17, R10, R2, 0x1, P6 ;  /* 0x000000020a117211 */ /* 0x000fe200030f0eff */
[----:B0-----:R-:W-:-:S04]  /*7200*/  @!P0 IMAD.MOV.U32 R8, RZ, RZ, R16 ;  /* 0x000000ffff088224 */ /* 0x001fc800078e0010 */
[----:B------:R-:W-:-:S05]  /*7210*/  @!P0 IMAD.MOV.U32 R9, RZ, RZ, R17 ;  /* 0x000000ffff098224 */ /* 0x000fca00078e0011 */
[----:B------:R0:W3:Y:S01]  /*7220*/  @!P0 LDG.E.U8 R13, desc[UR18][R8.64] ;  /* 0x00000012080d8981 */ /* 0x0000e2000c1e1100 */
[----:B------:R-:W-:Y:S02]  /*7230*/  IMAD R11, R4, 0x4d, RZ ;  /* 0x0000004d040b7824 */ /* 0x000fe400078e02ff */
[----:B------:R-:W-:Y:S01]  /*7240*/  VIADD R12, R14, 0xffffffa2 ;  /* 0xffffffa20e0c7836 */ /* 0x000fe20000000000 */
[----:B------:R-:W-:Y:S04]  /*7250*/  STL [R1+0x4e4], R19 ;  /* 0x0004e41301007387 */ /* 0x000fe80000100800 */
[----:B------:R-:W-:Y:S01]  /*7260*/  STL [R1+0x520], R16 ;  /* 0x0005201001007387 */ /* 0x000fe20000100800 */
[----:B------:R-:W-:-:S03]  /*7270*/  ISETP.GE.U32.AND P1, PT, R12, 0x7fffff23, PT ;  /* 0x7fffff230c00780c */ /* 0x000fc60003f26070 */
[----:B------:R-:W-:Y:S01]  /*7280*/  STL [R1+0x51c], R17 ;  /* 0x00051c1101007387 */ /* 0x000fe20000100800 */
[C---:B------:R-:W-:Y:S02]  /*7290*/  VIADD R12, R14.reuse, 0xffffff9a ;  /* 0xffffff9a0e0c7836 */ /* 0x040fe40000000000 */
[----:B0-----:R-:W-:-:S03]  /*72a0*/  VIADD R8, R14, 0xffffff92 ;  /* 0xffffff920e087836 */ /* 0x001fc60000000000 */
[----:B------:R-:W-:Y:S02]  /*72b0*/  ISETP.GE.U32.AND P4, PT, R12, 0x7fffff1b, PT ;  /* 0x7fffff1b0c00780c */ /* 0x000fe40003f86070 */
[----:B------:R-:W-:Y:S02]  /*72c0*/  PRMT R12, RZ, 0x7610, R12 ;  /* 0x00007610ff0c7816 */ /* 0x000fe4000000000c */
[----:B------:R-:W-:Y:S01]  /*72d0*/  ISETP.GE.U32.AND P0, PT, R8, 0x7fffff13, PT ;  /* 0x7fffff130800780c */ /* 0x000fe20003f06070 */
[----:B------:R-:W-:Y:S01]  /*72e0*/  IMAD R10, R4, 0x55, RZ ;  /* 0x00000055040a7824 */ /* 0x000fe200078e02ff */
[----:B------:R-:W-:Y:S01]  /*72f0*/  PRMT R5, RZ, 0x7610, R5 ;  /* 0x00007610ff057816 */ /* 0x000fe20000000005 */
[----:B--2---:R0:W-:Y:S02]  /*7300*/  STL [R1+0x20], R15 ;  /* 0x0000200f01007387 */ /* 0x0041e40000100800 */
[----:B0-----:R-:W-:-:S04]  /*7310*/  IADD3 R15, P6, PT, R11, R0, RZ ;  /* 0x000000000b0f7210 */ /* 0x001fc80007fde0ff */
[----:B------:R-:W-:Y:S01]  /*7320*/  LEA.HI.X.SX32 R16, R11, R2, 0x1, P6 ;  /* 0x000000020b107211 */ /* 0x000fe200030f0eff */
[----:B------:R-:W-:-:S04]  /*7330*/  @!P2 IMAD.MOV.U32 R8, RZ, RZ, R15 ;  /* 0x000000ffff08a224 */ /* 0x000fc800078e000f */
[----:B------:R-:W-:-:S05]  /*7340*/  @!P2 IMAD.MOV.U32 R9, RZ, RZ, R16 ;  /* 0x000000ffff09a224 */ /* 0x000fca00078e0010 */
[----:B------:R0:W2:Y:S04]  /*7350*/  @!P2 LDG.E.U8 R12, desc[UR18][R8.64] ;  /* 0x00000012080ca981 */ /* 0x0000a8000c1e1100 */
[----:B------:R-:W-:Y:S04]  /*7360*/  STL [R1+0x558], R15 ;  /* 0x0005580f01007387 */ /* 0x000fe80000100800 */
[----:B------:R-:W-:Y:S04]  /*7370*/  STL [R1+0x554], R16 ;  /* 0x0005541001007387 */ /* 0x000fe80000100800 */
[----:B---3--:R1:W-:Y:S02]  /*7380*/  STL [R1+0x18], R13 ;  /* 0x0000180d01007387 */ /* 0x0083e40000100800 */
        /* <DEDUP_REMOVED lines=9> */
[----:B------:R-:W-:Y:S02]  /*7420*/  IADD3 R15, P6, PT, R11, R0, RZ ;  /* 0x000000000b0f7210 */ /* 0x000fe40007fde0ff */
[----:B------:R-:W-:-:S03]  /*7430*/  PRMT R3, RZ, 0x7610, R3 ;  /* 0x00007610ff037816 */ /* 0x000fc60000000003 */
        /* <DEDUP_REMOVED lines=14> */
[----:B------:R-:W-:Y:S02]  /*7520*/  VIADD R12, R14, 0xffffff82 ;  /* 0xffffff820e0c7836 */ /* 0x000fe40000000000 */
[----:B------:R-:W-:Y:S01]  /*7530*/  IMAD R11, R4, 0x6d, RZ ;  /* 0x0000006d040b7824 */ /* 0x000fe200078e02ff */
[----:B------:R-:W-:Y:S02]  /*7540*/  STL [R1+0x5c4], R16 ;  /* 0x0005c41001007387 */ /* 0x000fe40000100800 */
[----:B------:R-:W-:Y:S01]  /*7550*/  ISETP.GE.U32.AND P5, PT, R12, 0x7fffff03, PT ;  /* 0x7fffff030c00780c */ /* 0x000fe20003fa6070 */
[----:B------:R-:W-:Y:S01]  /*7560*/  VIADD R12, R14, 0xfffffff9 ;  /* 0xfffffff90e0c7836 */ /* 0x000fe20000000000 */
[----:B------:R-:W-:Y:S04]  /*7570*/  STL [R1+0x600], R5 ;  /* 0x0006000501007387 */ /* 0x000fe80000100800 */
[----:B------:R-:W-:Y:S01]  /*7580*/  STL [R1+0x5fc], R13 ;  /* 0x0005fc0d01007387 */ /* 0x000fe20000100800 */
[----:B------:R-:W-:Y:S01]  /*7590*/  ISETP.GE.U32.AND P1, PT, R12, 0x7fffff7a, PT ;  /* 0x7fffff7a0c00780c */ /* 0x000fe20003f26070 */
[----:B0-----:R-:W-:-:S02]  /*75a0*/  VIADD R8, R14, 0xfffffff1 ;  /* 0xfffffff10e087836 */ /* 0x001fc40000000000 */
[----:B------:R-:W-:-:S03]  /*75b0*/  IMAD R10, R4, 0x75, RZ ;  /* 0x00000075040a7824 */ /* 0x000fc600078e02ff */
[----:B------:R-:W-:Y:S02]  /*75c0*/  ISETP.GE.U32.AND P4, PT, R8, 0x7fffff72, PT ;  /* 0x7fffff720800780c */ /* 0x000fe40003f86070 */
[----:B------:R-:W-:Y:S02]  /*75d0*/  PRMT R91, RZ, 0x7610, R91 ;  /* 0x00007610ff5b7816 */ /* 0x000fe4000000005b */
[----:B------:R-:W-:Y:S01]  /*75e0*/  PRMT R89, RZ, 0x7610, R89 ;  /* 0x00007610ff597816 */ /* 0x000fe20000000059 */
[----:B--2---:R0:W-:Y:S02]  /*75f0*/  STL [R1+0x4], R3 ;  /* 0x0000040301007387 */ /* 0x0041e40000100800 */
[----:B0-----:R-:W-:-:S04]  /*7600*/  IADD3 R3, P6, PT, R11, R0, RZ ;  /* 0x000000000b037210 */ /* 0x001fc80007fde0ff */
[----:B------:R-:W-:Y:S01]  /*7610*/  LEA.HI.X.SX32 R12, R11, R2, 0x1, P6 ;  /* 0x000000020b0c7211 */ /* 0x000fe200030f0eff */
[----:B------:R-:W-:Y:S01]  /*7620*/  @!P0 IMAD.MOV.U32 R8, RZ, RZ, R3 ;  /* 0x000000ffff088224 */ /* 0x000fe200078e0003 */
[----:B------:R-:W-:-:S03]  /*7630*/  IADD3 R5, P6, PT, R10, R0, RZ ;  /* 0x000000000a057210 */ /* 0x000fc60007fde0ff */
[----:B------:R-:W-:Y:S01]  /*7640*/  @!P0 IMAD.MOV.U32 R9, RZ, RZ, R12 ;  /* 0x000000ffff098224 */ /* 0x000fe200078e000c */
[----:B------:R-:W-:Y:S01]  /*7650*/  LEA.HI.X.SX32 R13, R10, R2, 0x1, P6 ;  /* 0x000000020a0d7211 */ /* 0x000fe200030f0eff */
[----:B------:R-:W-:-:S03]  /*7660*/  VIADD R11, R14, 0xffffffe9 ;  /* 0xffffffe90e0b7836 */ /* 0x000fc60000000000 */
[----:B------:R0:W2:Y:S02]  /*7670*/  @!P0 LDG.E.U8 R92, desc[UR18][R8.64] ;  /* 0x00000012085c8981 */ /* 0x0000a4000c1e1100 */
[----:B------:R-:W-:Y:S01]  /*7680*/  ISETP.GE.U32.AND P0, PT, R11, 0x7fffff6a, PT ;  /* 0x7fffff6a0b00780c */ /* 0x000fe20003f06070 */
[----:B------:R-:W-:Y:S02]  /*7690*/  IMAD R11, R4, 0x7d, RZ ;  /* 0x0000007d040b7824 */ /* 0x000fe400078e02ff */
[----:B0-----:R-:W-:Y:S02]  /*76a0*/  @!P2 IMAD.MOV.U32 R8, RZ, RZ, R5 ;  /* 0x000000ffff08a224 */ /* 0x001fe400078e0005 */
[----:B------:R-:W-:Y:S01]  /*76b0*/  @!P2 IMAD.MOV.U32 R9, RZ, RZ, R13 ;  /* 0x000000ffff09a224 */ /* 0x000fe200078e000d */
[----:B---3--:R-:W-:Y:S04]  /*76c0*/  STL [R1+0x890], R93 ;  /* 0x0008905d01007387 */ /* 0x008fe80000100800 */
[----:B------:R0:W3:Y:S04]  /*76d0*/  @!P2 LDG.E.U8 R91, desc[UR18][R8.64] ;  /* 0x00000012085ba981 */ /* 0x0000e8000c1e1100 */
[----:B------:R1:W-:Y:S02]  /*76e0*/  STL [R1+0x630], R3 ;  /* 0x0006300301007387 */ /* 0x0003e40000100800 */
[----:B-1----:R-:W-:-:S04]  /*76f0*/  IADD3 R3, P6, PT, R11, R0, RZ ;  /* 0x000000000b037210 */ /* 0x002fc80007fde0ff */
[----:B------:R-:W-:Y:S01]  /*7700*/  LEA.HI.X.SX32 R15, R11, R2, 0x1, P6 ;  /* 0x000000020b0f7211 */ /* 0x000fe200030f0eff */
[----:B0-----:R-:W-:-:S04]  /*7710*/  @!P5 IMAD.MOV.U32 R8, RZ, RZ, R3 ;  /* 0x000000ffff08d224 */ /* 0x001fc800078e0003 */
[----:B------:R-:W-:-:S05]  /*7720*/  @!P5 IMAD.MOV.U32 R9, RZ, RZ, R15 ;  /* 0x000000ffff09d224 */ /* 0x000fca00078e000f */
[----:B------:R0:W4:Y:S01]  /*7730*/  @!P5 LDG.E.U8 R89, desc[UR18][R8.64] ;  /* 0x000000120859d981 */ /* 0x000122000c1e1100 */
[----:B------:R-:W-:-:S03]  /*7740*/  IMAD R10, R4, 0x6, RZ ;  /* 0x00000006040a7824 */ /* 0x000fc600078e02ff */
[----:B------:R1:W-:Y:S01]  /*7750*/  STL [R1+0x62c], R12 ;  /* 0x00062c0c01007387 */ /* 0x0003e20000100800 */
[----:B------:R-:W-:Y:S01]  /*7760*/  IMAD R11, R4, 0xe, RZ ;  /* 0x0000000e040b7824 */ /* 0x000fe200078e02ff */
[----:B------:R-:W-:Y:S01]  /*7770*/  PRMT R90, RZ, 0x7610, R90 ;  /* 0x00007610ff5a7816 */ /* 0x000fe2000000005a */
[----:B-1----:R-:W-:-:S05]  /*7780*/  VIADD R12, R14, 0xffffffe1 ;  /* 0xffffffe10e0c7836 */ /* 0x002fca0000000000 */
[----:B------:R-:W-:Y:S01]  /*7790*/  ISETP.GE.U32.AND P2, PT, R12, 0x7fffff62, PT ;  /* 0x7fffff620c00780c */ /* 0x000fe20003f46070 */
[----:B------:R-:W-:-:S05]  /*77a0*/  VIADD R12, R14, 0xffffffd9 ;  /* 0xffffffd90e0c7836 */ /* 0x000fca0000000000 */
[----:B------:R-:W-:Y:S02]  /*77b0*/  ISETP.GE.U32.AND P5, PT, R12, 0x7fffff5a, PT ;  /* 0x7fffff5a0c00780c */ /* 0x000fe40003fa6070 */
[----:B------:R-:W-:Y:S02]  /*77c0*/  PRMT R88, RZ, 0x7610, R88 ;  /* 0x00007610ff587816 */ /* 0x000fe40000000058 */
[----:B------:R-:W-:Y:S01]  /*77d0*/  PRMT R87, RZ, 0x7610, R87 ;  /* 0x00007610ff577816 */ /* 0x000fe20000000057 */
[----:B--2---:R-:W-:Y:S04]  /*77e0*/  STL [R1+0x894], R92 ;  /* 0x0008945c01007387 */ /* 0x004fe80000100800 */
[----:B------:R1:W-:Y:S04]  /*77f0*/  STL [R1+0x660], R5 ;  /* 0x0006600501007387 */ /* 0x0003e80000100800 */
[----:B------:R2:W-:Y:S01]  /*7800*/  STL [R1+0x65c], R13 ;  /* 0x00065c0d01007387 */ /* 0x0005e20000100800 */
[----:B-1----:R-:W-:-:S04]  /*7810*/  IADD3 R5, P6, PT, R10, R0, RZ ;  /* 0x000000000a057210 */ /* 0x002fc80007fde0ff */
[----:B--2---:R-:W-:Y:S01]  /*7820*/  LEA.HI.X.SX32 R13, R10, R2, 0x1, P6 ;  /* 0x000000020a0d7211 */ /* 0x004fe200030f0eff */
[----:B0-----:R-:W-:Y:S01]  /*7830*/  @!P1 IMAD.MOV.U32 R8, RZ, RZ, R5 ;  /* 0x000000ffff089224 */ /* 0x001fe200078e0005 */
[----:B---3--:R-:W-:Y:S03]  /*7840*/  STL [R1+0x898], R91 ;  /* 0x0008985b01007387 */ /* 0x008fe60000100800 */
[----:B------:R-:W-:Y:S01]  /*7850*/  @!P1 IMAD.MOV.U32 R9, RZ, RZ, R13 ;  /* 0x000000ffff099224 */ /* 0x000fe200078e000d */
[----:B------:R0:W-:Y:S04]  /*7860*/  STL [R1+0x690], R3 ;  /* 0x0006900301007387 */ /* 0x0001e80000100800 */
[----:B------:R1:W2:Y:S01]  /*7870*/  @!P1 LDG.E.U8 R90, desc[UR18][R8.64] ;  /* 0x00000012085a9981 */ /* 0x0002a2000c1e1100 */
[----:B0-----:R-:W-:Y:S01]  /*7880*/  IADD3 R3, P6, PT, R11, R0, RZ ;  /* 0x000000000b037210 */ /* 0x001fe20007fde0ff */
[----:B-1----:R-:W-:-:S03]  /*7890*/  VIADD R8, R14, 0xffffffd1 ;  /* 0xffffffd10e087836 */ /* 0x002fc60000000000 */
[----:B------:R-:W-:Y:S01]  /*78a0*/  LEA.HI.X.SX32 R12, R11, R2, 0x1, P6 ;  /* 0x000000020b0c7211 */ /* 0x000fe200030f0eff */
[----:B------:R-:W-:Y:S01]  /*78b0*/  IMAD R10, R4, 0x16, RZ ;  /* 0x00000016040a7824 */ /* 0x000fe200078e02ff */
[----:B------:R-:W-:Y:S01]  /*78c0*/  STL [R1+0x68c], R15 ;  /* 0x00068c0f01007387 */ /* 0x000fe20000100800 */
[----:B------:R-:W-:Y:S01]  /*78d0*/  ISETP.GE.U32.AND P1, PT, R8, 0x7fffff52, PT ;  /* 0x7fffff520800780c */ /* 0x000fe20003f26070 */
[----:B------:R-:W-:Y:S02]  /*78e0*/  @!P4 IMAD.MOV.U32 R8, RZ, RZ, R3 ;  /* 0x000000ffff08c224 */ /* 0x000fe400078e0003 */
[----:B------:R-:W-:Y:S01]  /*78f0*/  @!P4 IMAD.MOV.U32 R9, RZ, RZ, R12 ;  /* 0x000000ffff09c224 */ /* 0x000fe200078e000c */
[----:B------:R0:W-:Y:S04]  /*7900*/  STL [R1+0x48], R5 ;  /* 0x0000480501007387 */ /* 0x0001e80000100800 */
[----:B----4-:R-:W-:Y:S04]  /*7910*/  STL [R1+0x89c], R89 ;  /* 0x00089c5901007387 */ /* 0x010fe80000100800 */
[----:B------:R1:W3:Y:S01]  /*7920*/  @!P4 LDG.E.U8 R88, desc[UR18][R8.64] ;  /* 0x000000120858c981 */ /* 0x0002e2000c1e1100 */
[----:B0-----:R-:W-:-:S03]  /*7930*/  IADD3 R5, P6, PT, R10, R0, RZ ;  /* 0x000000000a057210 */ /* 0x001fc60007fde0ff */
[----:B------:R0:W-:Y:S02]  /*7940*/  STL [R1+0x3c], R13 ;  /* 0x00003c0d01007387 */ /* 0x0001e40000100800 */
[----:B0-----:R-:W-:Y:S01]  /*7950*/  LEA.HI.X.SX32 R13, R10, R2, 0x1, P6 ;  /* 0x000000020a0d7211 */ /* 0x001fe200030f0eff */
[----:B-1----:R-:W-:-:S04]  /*7960*/  @!P0 IMAD.MOV.U32 R8, RZ, RZ, R5 ;  /* 0x000000ffff088224 */ /* 0x002fc800078e0005 */
[----:B------:R-:W-:-:S05]  /*7970*/  @!P0 IMAD.MOV.U32 R9, RZ, RZ, R13 ;  /* 0x000000ffff098224 */ /* 0x000fca00078e000d */
[----:B------:R0:W4:Y:S01]  /*7980*/  @!P0 LDG.E.U8 R87, desc[UR18][R8.64] ;  /* 0x0000001208578981 */ /* 0x000122000c1e1100 */
[----:B------:R-:W-:-:S05]  /*7990*/  VIADD R11, R14, 0xffffffc9 ;  /* 0xffffffc90e0b7836 */ /* 0x000fca0000000000 */
[----:B------:R-:W-:Y:S01]  /*79a0*/  ISETP.GE.U32.AND P4, PT, R11, 0x7fffff4a, PT ;  /* 0x7fffff4a0b00780c */ /* 0x000fe20003f86070 */
[C---:B------:R-:W-:Y:S02]  /*79b0*/  IMAD R11, R4.reuse, 0x1e, RZ ;  /* 0x0000001e040b7824 */ /* 0x040fe400078e02ff */
[----:B------:R-:W-:Y:S01]  /*79c0*/  IMAD R10, R4, 0x26, RZ ;  /* 0x00000026040a7824 */ /* 0x000fe200078e02ff */
[----:B------:R-:W-:Y:S02]  /*79d0*/  PRMT R85, RZ, 0x7610, R85 ;  /* 0x00007610ff557816 */ /* 0x000fe40000000055 */
[----:B------:R-:W-:Y:S02]  /*79e0*/  PRMT R83, RZ, 0x7610, R83 ;  /* 0x00007610ff537816 */ /* 0x000fe40000000053 */
[----:B------:R-:W-:Y:S01]  /*79f0*/  PRMT R81, RZ, 0x7610, R81 ;  /* 0x00007610ff517816 */ /* 0x000fe20000000051 */
[----:B--2---:R-:W-:Y:S04]  /*7a00*/  STL [R1+0x8a0], R90 ;  /* 0x0008a05a01007387 */ /* 0x004fe80000100800 */
[----:B------:R1:W-:Y:S04]  /*7a10*/  STL [R1+0xe8], R3 ;  /* 0x0000e80301007387 */ /* 0x0003e80000100800 */
[----:B------:R2:W-:Y:S01]  /*7a20*/  STL [R1+0xd4], R12 ;  /* 0x0000d40c01007387 */ /* 0x0005e20000100800 */
[----:B-1----:R-:W-:-:S04]  /*7a30*/  IADD3 R3, P6, PT, R11, R0, RZ ;  /* 0x000000000b037210 */ /* 0x002fc80007fde0ff */
[----:B------:R-:W-:Y:S01]  /*7a40*/  LEA.HI.X.SX32 R15, R11, R2, 0x1, P6 ;  /* 0x000000020b0f7211 */ /* 0x000fe200030f0eff */
[----:B0-----:R-:W-:Y:S02]  /*7a50*/  @!P2 IMAD.MOV.U32 R8, RZ, RZ, R3 ;  /* 0x000000ffff08a224 */ /* 0x001fe400078e0003 */
[----:B--2---:R-:W-:Y:S01]  /*7a60*/  VIADD R12, R14, 0xffffffc1 ;  /* 0xffffffc10e0c7836 */ /* 0x004fe20000000000 */
[----:B---3--:R-:W-:Y:S04]  /*7a70*/  STL [R1+0x8a4], R88 ;  /* 0x0008a45801007387 */ /* 0x008fe80000100800 */
[----:B------:R0:W-:Y:S01]  /*7a80*/  STL [R1+0x148], R5 ;  /* 0x0001480501007387 */ /* 0x0001e20000100800 */
[----:B------:R-:W-:-:S03]  /*7a90*/  @!P2 IMAD.MOV.U32 R9, RZ, RZ, R15 ;  /* 0x000000ffff09a224 */ /* 0x000fc600078e000f */
[----:B------:R1:W-:Y:S01]  /*7aa0*/  STL [R1+0x144], R13 ;  /* 0x0001440d01007387 */ /* 0x0003e20000100800 */
[----:B------:R-:W-:Y:S01]  /*7ab0*/  IMAD R11, R4, 0x2e, RZ ;  /* 0x0000002e040b7824 */ /* 0x000fe200078e02ff */
[----:B------:R-:W-:Y:S02]  /*7ac0*/  ISETP.GE.U32.AND P0, PT, R12, 0x7fffff42, PT ;  /* 0x7fffff420c00780c */ /* 0x000fe40003f06070 */
[----:B------:R2:W3:Y:S01]  /*7ad0*/  @!P2 LDG.E.U8 R85, desc[UR18][R8.64] ;  /* 0x000000120855a981 */ /* 0x0004e2000c1e1100 */
[----:B0-----:R-:W-:-:S04]  /*7ae0*/  IADD3 R5, P6, PT, R10, R0, RZ ;  /* 0x000000000a057210 */ /* 0x001fc80007fde0ff */
[----:B-1----:R-:W-:Y:S01]  /*7af0*/  LEA.HI.X.SX32 R13, R10, R2, 0x1, P6 ;  /* 0x000000020a0d7211 */ /* 0x002fe200030f0eff */
[----:B------:R-:W-:Y:S02]  /*7b00*/  VIADD R12, R14, 0xffffffb9 ;  /* 0xffffffb90e0c7836 */ /* 0x000fe40000000000 */
[----:B--2---:R-:W-:Y:S02]  /*7b10*/  @!P5 IMAD.MOV.U32 R8, RZ, RZ, R5 ;  /* 0x000000ffff08d224 */ /* 0x004fe400078e0005 */
[----:B------:R-:W-:Y:S01]  /*7b20*/  @!P5 IMAD.MOV.U32 R9, RZ, RZ, R13 ;  /* 0x000000ffff09d224 */ /* 0x000fe200078e000d */
[----:B----4-:R-:W-:Y:S04]  /*7b30*/  STL [R1+0x8a8], R87 ;  /* 0x0008a85701007387 */ /* 0x010fe80000100800 */
[----:B------:R0:W-:Y:S01]  /*7b40*/  STL [R1+0x408], R3 ;  /* 0x0004080301007387 */ /* 0x0001e20000100800 */
[----:B------:R-:W-:-:S03]  /*7b50*/  ISETP.GE.U32.AND P2, PT, R12, 0x7fffff3a, PT ;  /* 0x7fffff3a0c00780c */ /* 0x000fc60003f46070 */
[----:B------:R1:W2:Y:S01]  /*7b60*/  @!P5 LDG.E.U8 R83, desc[UR18][R8.64] ;  /* 0x000000120853d981 */ /* 0x0002a2000c1e1100 */
[----:B0-----:R-:W-:Y:S01]  /*7b70*/  IADD3 R3, P6, PT, R11, R0, RZ ;  /* 0x000000000b037210 */ /* 0x001fe20007fde0ff */
[----:B-1----:R-:W-:-:S03]  /*7b80*/  VIADD R8, R14, 0xffffffb1 ;  /* 0xffffffb10e087836 */ /* 0x002fc60000000000 */
[----:B------:R-:W-:Y:S02]  /*7b90*/  LEA.HI.X.SX32 R12, R11, R2, 0x1, P6 ;  /* 0x000000020b0c7211 */ /* 0x000fe400030f0eff */
[----:B------:R-:W-:Y:S01]  /*7ba0*/  ISETP.GE.U32.AND P5, PT, R8, 0x7fffff32, PT ;  /* 0x7fffff320800780c */ /* 0x000fe20003fa6070 */
[----:B------:R-:W-:Y:S02]  /*7bb0*/  @!P1 IMAD.MOV.U32 R8, RZ, RZ, R3 ;  /* 0x000000ffff089224 */ /* 0x000fe400078e0003 */
[----:B------:R-:W-:-:S05]  /*7bc0*/  @!P1 IMAD.MOV.U32 R9, RZ, RZ, R12 ;  /* 0x000000ffff099224 */ /* 0x000fca00078e000c */
[----:B------:R0:W4:Y:S01]  /*7bd0*/  @!P1 LDG.E.U8 R81, desc[UR18][R8.64] ;  /* 0x0000001208519981 */ /* 0x000122000c1e1100 */
[----:B------:R-:W-:Y:S02]  /*7be0*/  IMAD R10, R4, 0x36, RZ ;  /* 0x00000036040a7824 */ /* 0x000fe400078e02ff */
[----:B------:R-:W-:Y:S01]  /*7bf0*/  VIADD R11, R14, 0xffffffa9 ;  /* 0xffffffa90e0b7836 */ /* 0x000fe20000000000 */
[----:B------:R-:W-:Y:S04]  /*7c00*/  STL [R1+0x404], R15 ;  /* 0x0004040f01007387 */ /* 0x000fe80000100800 */
[----:B------:R1:W-:Y:S01]  /*7c10*/  STL [R1+0x440], R5 ;  /* 0x0004400501007387 */ /* 0x0003e20000100800 */
[----:B------:R-:W-:Y:S01]  /*7c20*/  ISETP.GE.U32.AND P1, PT, R11, 0x7fffff2a, PT ;  /* 0x7fffff2a0b00780c */ /* 0x000fe20003f26070 */
[----:B------:R-:W-:Y:S01]  /*7c30*/  IMAD R11, R4, 0x3e, RZ ;  /* 0x0000003e040b7824 */ /* 0x000fe200078e02ff */
[----:B-1----:R-:W-:-:S02]  /*7c40*/  IADD3 R5, P6, PT, R10, R0, RZ ;  /* 0x000000000a057210 */ /* 0x002fc40007fde0ff */
[----:B------:R-:W-:-:S03]  /*7c50*/  PRMT R80, RZ, 0x7610, R80 ;  /* 0x00007610ff507816 */ /* 0x000fc60000000050 */
[----:B0-----:R-:W-:Y:S01]  /*7c60*/  @!P4 IMAD.MOV.U32 R8, RZ, RZ, R5 ;  /* 0x000000ffff08c224 */ /* 0x001fe200078e0005 */
[----:B------:R-:W-:Y:S02]  /*7c70*/  PRMT R79, RZ, 0x7610, R79 ;  /* 0x00007610ff4f7816 */ /* 0x000fe4000000004f */
[----:B------:R-:W-:Y:S01]  /*7c80*/  PRMT R78, RZ, 0x7610, R78 ;  /* 0x00007610ff4e7816 */ /* 0x000fe2000000004e */
[----:B---3--:R-:W-:Y:S04]  /*7c90*/  STL [R1+0x8ac], R85 ;  /* 0x0008ac5501007387 */ /* 0x008fe80000100800 */
[----:B------:R0:W-:Y:S02]  /*7ca0*/  STL [R1+0x43c], R13 ;  /* 0x00043c0d01007387 */ /* 0x0001e40000100800 */
[----:B0-----:R-:W-:Y:S01]  /*7cb0*/  LEA.HI.X.SX32 R13, R10, R2, 0x1, P6 ;  /* 0x000000020a0d7211 */ /* 0x001fe200030f0eff */
[----:B------:R-:W-:Y:S01]  /*7cc0*/  IMAD R10, R4, 0x46, RZ ;  /* 0x00000046040a7824 */ /* 0x000fe200078e02ff */
[----:B--2---:R-:W-:Y:S04]  /*7cd0*/  STL [R1+0x8b0], R83 ;  /* 0x0008b05301007387 */ /* 0x004fe80000100800 */
[----:B------:R0:W-:Y:S01]  /*7ce0*/  STL [R1+0x478], R3 ;  /* 0x0004780301007387 */ /* 0x0001e20000100800 */
[----:B------:R-:W-:-:S03]  /*7cf0*/  @!P4 IMAD.MOV.U32 R9, RZ, RZ, R13 ;  /* 0x000000ffff09c224 */ /* 0x000fc600078e000d */
[----:B------:R1:W-:Y:S04]  /*7d00*/  STL [R1+0x474], R12 ;  /* 0x0004740c01007387 */ /* 0x0003e80000100800 */
[----:B------:R2:W3:Y:S01]  /*7d10*/  @!P4 LDG.E.U8 R80, desc[UR18][R8.64] ;  /* 0x000000120850c981 */ /* 0x0004e2000c1e1100 */
[----:B0-----:R-:W-:Y:S01]  /*7d20*/  IADD3 R3, P6, PT, R11, R0, RZ ;  /* 0x000000000b037210 */ /* 0x001fe20007fde0ff */
[----:B-1----:R-:W-:-:S03]  /*7d30*/  VIADD R12, R14, 0xffffffa1 ;  /* 0xffffffa10e0c7836 */ /* 0x002fc60000000000 */
[----:B------:R-:W-:Y:S01]  /*7d40*/  LEA.HI.X.SX32 R14, R11, R2, 0x1, P6 ;  /* 0x000000020b0e7211 */ /* 0x000fe200030f0eff */
[----:B----4-:R-:W-:Y:S01]  /*7d50*/  STL [R1+0x8b4], R81 ;  /* 0x0008b45101007387 */ /* 0x010fe20000100800 */
[----:B--2---:R-:W-:-:S03]  /*7d60*/  @!P0 IMAD.MOV.U32 R8, RZ, RZ, R3 ;  /* 0x000000ffff088224 */ /* 0x004fc600078e0003 */
[----:B------:R0:W-:Y:S01]  /*7d70*/  STL [R1+0x4b8], R5 ;  /* 0x0004b80501007387 */ /* 0x0001e20000100800 */
[----:B------:R-:W-:-:S03]  /*7d80*/  @!P0 IMAD.MOV.U32 R9, RZ, RZ, R14 ;  /* 0x000000ffff098224 */ /* 0x000fc600078e000e */
[----:B------:R1:W-:Y:S04]  /*7d90*/  STL [R1+0x4b4], R13 ;  /* 0x0004b40d01007387 */ /* 0x0003e80000100800 */
[----:B------:R2:W4:Y:S01]  /*7da0*/  @!P0 LDG.E.U8 R79, desc[UR18][R8.64] ;  /* 0x00000012084f8981 */ /* 0x000522000c1e1100 */
[----:B0-----:R-:W-:-:S04]  /*7db0*/  IADD3 R5, P6, PT, R10, R0, RZ ;  /* 0x000000000a057210 */ /* 0x001fc80007fde0ff */
[----:B-1----:R-:W-:Y:S01]  /*7dc0*/  LEA.HI.X.SX32 R13, R10, R2, 0x1, P6 ;  /* 0x000000020a0d7211 */ /* 0x002fe200030f0eff */
[----:B--2---:R-:W-:-:S04]  /*7dd0*/  @!P2 IMAD.MOV.U32 R8, RZ, RZ, R5 ;  /* 0x000000ffff08a224 */ /* 0x004fc800078e0005 */
[----:B------:R-:W-:-:S05]  /*7de0*/  @!P2 IMAD.MOV.U32 R9, RZ, RZ, R13 ;  /* 0x000000ffff09a224 */ /* 0x000fca00078e000d */
[----:B------:R0:W2:Y:S01]  /*7df0*/  @!P2 LDG.E.U8 R78, desc[UR18][R8.64] ;  /* 0x00000012084ea981 */ /* 0x0000a2000c1e1100 */
[C---:B------:R-:W-:Y:S02]  /*7e00*/  IMAD R11, R4.reuse, 0x4e, RZ ;  /* 0x0000004e040b7824 */ /* 0x040fe400078e02ff */
[----:B------:R-:W-:Y:S01]  /*7e10*/  IMAD R10, R4, 0x56, RZ ;  /* 0x00000056040a7824 */ /* 0x000fe200078e02ff */
[----:B------:R-:W-:Y:S02]  /*7e20*/  ISETP.GE.U32.AND P4, PT, R12, 0x7fffff22, PT ;  /* 0x7fffff220c00780c */ /* 0x000fe40003f86070 */
[----:B------:R-:W-:Y:S02]  /*7e30*/  PRMT R77, RZ, 0x7610, R77 ;  /* 0x00007610ff4d7816 */ /* 0x000fe4000000004d */
[----:B------:R-:W-:Y:S02]  /*7e40*/  PRMT R76, RZ, 0x7610, R76 ;  /* 0x00007610ff4c7816 */ /* 0x000fe4000000004c */
[----:B------:R-:W-:Y:S01]  /*7e50*/  PRMT R75, RZ, 0x7610, R75 ;  /* 0x00007610ff4b7816 */ /* 0x000fe2000000004b */
[----:B------:R-:W-:-:S05]  /*7e60*/  VIADD R85, R68, 0x33 ;  /* 0x0000003344557836 */ /* 0x000fca0000000000 */
[----:B------:R-:W-:Y:S01]  /*7e70*/  IABS R19, R85 ;  /* 0x0000005500137213 */ /* 0x000fe20000000000 */
[----:B---3--:R-:W-:Y:S04]  /*7e80*/  STL [R1+0x8b8], R80 ;  /* 0x0008b85001007387 */ /* 0x008fe80000100800 */
[----:B------:R1:W-:Y:S04]  /*7e90*/  STL [R1+0x4f0], R3 ;  /* 0x0004f00301007387 */ /* 0x0003e80000100800 */
[----:B------:R-:W-:Y:S04]  /*7ea0*/  STL [R1+0x4ec], R14 ;  /* 0x0004ec0e01007387 */ /* 0x000fe80000100800 */
[----:B------:R3:W-:Y:S01]  /*7eb0*/  STL [R1+0x528], R5 ;  /* 0x0005280501007387 */ /* 0x0007e20000100800 */
[----:B-1----:R-:W-:-:S03]  /*7ec0*/  IADD3 R3, P0, PT, R11, R0, RZ ;  /* 0x000000000b037210 */ /* 0x002fc60007f1e0ff */
[----:B----4-:R-:W-:Y:S01]  /*7ed0*/  STL [R1+0x8bc], R79 ;  /* 0x0008bc4f01007387 */ /* 0x010fe20000100800 */
[----:B---3--:R-:W-:-:S03]  /*7ee0*/  IADD3 R5, P2, PT, R10, R0, RZ ;  /* 0x000000000a057210 */ /* 0x008fc60007f5e0ff */
[----:B------:R1:W-:Y:S01]  /*7ef0*/  STL [R1+0x524], R13 ;  /* 0x0005240d01007387 */ /* 0x0003e20000100800 */
[----:B0-----:R-:W-:Y:S01]  /*7f00*/  @!P5 IMAD.MOV.U32 R8, RZ, RZ, R3 ;  /* 0x000000ffff08d224 */ /* 0x001fe200078e0003 */
[-C--:B------:R-:W-:Y:S02]  /*7f10*/  LEA.HI.X.SX32 R12, R10, R2.reuse, 0x1, P2 ;  /* 0x000000020a0c7211 */ /* 0x080fe400010f0eff */
[----:B-1----:R-:W-:Y:S01]  /*7f20*/  LEA.HI.X.SX32 R13, R11, R2, 0x1, P0 ;  /* 0x000000020b0d7211 */ /* 0x002fe200000f0eff */
[----:B------:R-:W-:Y:S01]  /*7f30*/  IMAD R11, R4, 0x5e, RZ ;  /* 0x0000005e040b7824 */ /* 0x000fe200078e02ff */
[----:B--2---:R-:W-:Y:S03]  /*7f40*/  STL [R1+0x8c0], R78 ;  /* 0x0008c04e01007387 */ /* 0x004fe60000100800 */
[----:B------:R-:W-:Y:S01]  /*7f50*/  @!P5 IMAD.MOV.U32 R9, RZ, RZ, R13 ;  /* 0x000000ffff09d224 */ /* 0x000fe200078e000d */
[----:B------:R0:W-:Y:S04]  /*7f60*/  STL [R1+0x560], R3 ;  /* 0x0005600301007387 */ /* 0x0001e80000100800 */
[----:B------:R1:W2:Y:S01]  /*7f70*/  @!P5 LDG.E.U8 R77, desc[UR18][R8.64] ;  /* 0x00000012084dd981 */ /* 0x0002a2000c1e1100 */
[----:B------:R-:W-:-:S02]  /*7f80*/  VIADD R80, R68, 0x30 ;  /* 0x0000003044507836 */ /* 0x000fc40000000000 */
[C---:B------:R-:W-:Y:S02]  /*7f90*/  VIADD R90, R68.reuse, 0x36 ;  /* 0x00000036445a7836 */ /* 0x040fe40000000000 */
[C---:B------:R-:W-:Y:S01]  /*7fa0*/  VIADD R92, R68.reuse, 0x39 ;  /* 0x00000039445c7836 */ /* 0x040fe20000000000 */
[C---:B0-----:R-:W-:Y:S01]  /*7fb0*/  IADD3 R3, P0, PT, R11.reuse, R0, RZ ;  /* 0x000000000b037210 */ /* 0x041fe20007f1e0ff */
[----:B------:R0:W-:Y:S01]  /*7fc0*/  STL [R1+0x598], R5 ;  /* 0x0005980501007387 */ /* 0x0001e20000100800 */
[----:B------:R-:W-:Y:S01]  /*7fd0*/  VIADD R82, R68, 0x3f ;  /* 0x0000003f44527836 */ /* 0x000fe20000000000 */
[----:B------:R-:W-:Y:S01]  /*7fe0*/  ISETP.GT.U32.AND P2, PT, R6, R71, PT ;  /* 0x000000470600720c */ /* 0x000fe20003f44070 */
[----:B-1----:R-:W-:Y:S01]  /*7ff0*/  @!P1 IMAD.MOV.U32 R8, RZ, RZ, R5 ;  /* 0x000000ffff089224 */ /* 0x002fe200078e0005 */
[----:B------:R-:W1:Y:S01]  /*8000*/  LDC R78, c[0x0][0x3a0] ;  /* 0x0000e800ff4e7b82 */ /* 0x000e620000000800 */
[----:B------:R-:W-:Y:S01]  /*8010*/  @!P1 IMAD.MOV.U32 R9, RZ, RZ, R12 ;  /* 0x000000ffff099224 */ /* 0x000fe200078e000c */
[----:B0-----:R-:W-:-:S04]  /*8020*/  LEA.HI.X.SX32 R5, R11, R2, 0x1, P0 ;  /* 0x000000020b057211 */ /* 0x001fc800000f0eff */
[----:B------:R0:W3:Y:S02]  /*8030*/  @!P1 LDG.E.U8 R76, desc[UR18][R8.64] ;  /* 0x00000012084c9981 */ /* 0x0000e4000c1e1100 */
[----:B0-----:R-:W-:Y:S02]  /*8040*/  @!P4 IMAD.MOV.U32 R8, RZ, RZ, R3 ;  /* 0x000000ffff08c224 */ /* 0x001fe400078e0003 */
[----:B------:R-:W-:-:S05]  /*8050*/  @!P4 IMAD.MOV.U32 R9, RZ, RZ, R5 ;  /* 0x000000ffff09c224 */ /* 0x000fca00078e0005 */
[----:B------:R0:W4:Y:S01]  /*8060*/  @!P4 LDG.E.U8 R75, desc[UR18][R8.64] ;  /* 0x00000012084bc981 */ /* 0x000122000c1e1100 */
[----:B------:R-:W-:-:S05]  /*8070*/  IABS R22, R80 ;  /* 0x0000005000167213 */ /* 0x000fca0000000000 */
[----:B0-----:R-:W-:-:S04]  /*8080*/  IMAD.HI.U32 R8, R7, R22, RZ ;  /* 0x0000001607087227 */ /* 0x001fc800078e00ff */
[----:B------:R-:W-:-:S04]  /*8090*/  IMAD.MOV R8, RZ, RZ, -R8 ;  /* 0x000000ffff087224 */ /* 0x000fc800078e0a08 */
[----:B------:R-:W-:Y:S02]  /*80a0*/  IMAD R22, R6, R8, R22 ;  /* 0x0000000806167224 */ /* 0x000fe400078e0216 */
[----:B------:R-:W-:Y:S01]  /*80b0*/  IMAD.HI.U32 R8, R7, R19, RZ ;  /* 0x0000001307087227 */ /* 0x000fe200078e00ff */
[----:B------:R-:W-:-:S03]  /*80c0*/  IABS R16, R90 ;  /* 0x0000005a00107213 */ /* 0x000fc60000000000 */
[----:B------:R-:W-:-:S04]  /*80d0*/  IMAD.MOV R8, RZ, RZ, -R8 ;  /* 0x000000ffff087224 */ /* 0x000fc800078e0a08 */
[----:B------:R-:W-:Y:S02]  /*80e0*/  IMAD R19, R6, R8, R19 ;  /* 0x0000000806137224 */ /* 0x000fe400078e0213 */
[----:B------:R-:W-:Y:S01]  /*80f0*/  IMAD.HI.U32 R8, R7, R16, RZ ;  /* 0x0000001007087227 */ /* 0x000fe200078e00ff */
[----:B------:R0:W-:Y:S03]  /*8100*/  STL [R1+0x55c], R13 ;  /* 0x00055c0d01007387 */ /* 0x0001e60000100800 */
[----:B------:R-:W-:Y:S01]  /*8110*/  IMAD.MOV R8, RZ, RZ, -R8 ;  /* 0x000000ffff087224 */ /* 0x000fe200078e0a08 */
[----:B0-----:R-:W-:-:S03]  /*8120*/  IABS R13, R92 ;  /* 0x0000005c000d7213 */ /* 0x001fc60000000000 */
[----:B------:R-:W-:Y:S02]  /*8130*/  IMAD R16, R6, R8, R16 ;  /* 0x0000000806107224 */ /* 0x000fe400078e0210 */
[----:B------:R-:W-:-:S04]  /*8140*/  IMAD.HI.U32 R8, R7, R13, RZ ;  /* 0x0000000d07087227 */ /* 0x000fc800078e00ff */
[----:B------:R-:W-:Y:S01]  /*8150*/  IMAD.MOV R8, RZ, RZ, -R8 ;  /* 0x000000ffff087224 */ /* 0x000fe200078e0a08 */
[----:B------:R-:W-:-:S03]  /*8160*/  ISETP.GT.U32.AND P0, PT, R6, R69, PT ;  /* 0x000000450600720c */ /* 0x000fc60003f04070 */
[----:B------:R-:W-:Y:S01]  /*8170*/  IMAD R13, R6, R8, R13 ;  /* 0x00000008060d7224 */ /* 0x000fe200078e020d */
[----:B------:R-:W-:-:S05]  /*8180*/  IABS R8, R82 ;  /* 0x0000005200087213 */ /* 0x000fca0000000000 */
[----:B------:R-:W-:-:S04]  /*8190*/  IMAD.HI.U32 R72, R7, R8, RZ ;  /* 0x0000000807487227 */ /* 0x000fc800078e00ff */
[----:B------:R-:W-:Y:S02]  /*81a0*/  IMAD.MOV R72, RZ, RZ, -R72 ;  /* 0x000000ffff487224 */ /* 0x000fe400078e0a48 */
[----:B------:R-:W-:Y:S01]  /*81b0*/  @!P0 IMAD.IADD R69, R69, 0x1, -R6 ;  /* 0x0000000145458824 */ /* 0x000fe200078e0a06 */
[C---:B------:R-:W-:Y:S01]  /*81c0*/  ISETP.GT.U32.AND P0, PT, R6.reuse, R63, PT ;  /* 0x0000003f0600720c */ /* 0x040fe20003f04070 */
[C---:B------:R-:W-:Y:S01]  /*81d0*/  IMAD R8, R6.reuse, R72, R8 ;  /* 0x0000004806087224 */ /* 0x040fe200078e0208 */
[----:B------:R-:W-:-:S04]  /*81e0*/  ISETP.GT.U32.AND P4, PT, R6, R70, PT ;  /* 0x000000460600720c */ /* 0x000fc80003f84070 */
[C---:B------:R-:W-:Y:S02]  /*81f0*/  ISETP.GT.U32.AND P5, PT, R6.reuse, R8, PT ;  /* 0x000000080600720c */ /* 0x040fe40003fa4070 */
[----:B------:R-:W-:-:S05]  /*8200*/  ISETP.GT.U32.AND P1, PT, R6, R67, PT ;  /* 0x000000430600720c */ /* 0x000fca0003f24070 */
[--C-:B------:R-:W-:Y:S01]  /*8210*/  @!P0 IMAD.IADD R63, R63, 0x1, -R6.reuse ;  /* 0x000000013f3f8824 */ /* 0x100fe200078e0a06 */
[C---:B------:R-:W-:Y:S01]  /*8220*/  ISETP.GT.U32.AND P0, PT, R6.reuse, R58, PT ;  /* 0x0000003a0600720c */ /* 0x040fe20003f04070 */
[--C-:B------:R-:W-:Y:S01]  /*8230*/  @!P2 IMAD.IADD R71, R71, 0x1, -R6.reuse ;  /* 0x000000014747a824 */ /* 0x100fe200078e0a06 */
[----:B------:R-:W-:Y:S01]  /*8240*/  ISETP.GT.U32.AND P2, PT, R6, R66, PT ;  /* 0x000000420600720c */ /* 0x000fe20003f44070 */
[--C-:B------:R-:W-:Y:S01]  /*8250*/  @!P4 IMAD.IADD R70, R70, 0x1, -R6.reuse ;  /* 0x000000014646c824 */ /* 0x100fe200078e0a06 */
[----:B------:R-:W-:Y:S01]  /*8260*/  ISETP.GT.U32.AND P4, PT, R6, R64, PT ;  /* 0x000000400600720c */ /* 0x000fe20003f84070 */
[--C-:B------:R-:W-:Y:S01]  /*8270*/  @!P5 IMAD.IADD R8, R8, 0x1, -R6.reuse ;  /* 0x000000010808d824 */ /* 0x100fe200078e0a06 */
[C---:B------:R-:W-:Y:S01]  /*8280*/  ISETP.GT.U32.AND P5, PT, R6.reuse, R65, PT ;  /* 0x000000410600720c */ /* 0x040fe20003fa4070 */
[----:B------:R-:W-:Y:S01]  /*8290*/  @!P1 IMAD.IADD R67, R67, 0x1, -R6 ;  /* 0x0000000143439824 */ /* 0x000fe200078e0a06 */
[----:B------:R-:W-:Y:S01]  /*82a0*/  ISETP.GT.U32.AND P1, PT, R6, R62, PT ;  /* 0x0000003e0600720c */ /* 0x000fe20003f24070 */
[----:B------:R-:W-:-:S04]  /*82b0*/  VIADD R79, R68, 0x2f ;  /* 0x0000002f444f7836 */ /* 0x000fc80000000000 */
[--C-:B------:R-:W-:Y:S01]  /*82c0*/  @!P0 IMAD.IADD R58, R58, 0x1, -R6.reuse ;  /* 0x000000013a3a8824 */ /* 0x100fe200078e0a06 */
[----:B------:R-:W-:Y:S01]  /*82d0*/  ISETP.GT.U32.AND P0, PT, R6, R53, PT ;  /* 0x000000350600720c */ /* 0x000fe20003f04070 */
[--C-:B------:R-:W-:Y:S01]  /*82e0*/  @!P2 IMAD.IADD R66, R66, 0x1, -R6.reuse ;  /* 0x000000014242a824 */ /* 0x100fe200078e0a06 */
[----:B------:R-:W-:Y:S01]  /*82f0*/  ISETP.GT.U32.AND P2, PT, R6, R61, PT ;  /* 0x0000003d0600720c */ /* 0x000fe20003f44070 */
[--C-:B------:R-:W-:Y:S01]  /*8300*/  @!P4 IMAD.IADD R64, R64, 0x1, -R6.reuse ;  /* 0x000000014040c824 */ /* 0x100fe200078e0a06 */
[C---:B------:R-:W-:Y:S01]  /*8310*/  ISETP.GT.U32.AND P4, PT, R6.reuse, R59, PT ;  /* 0x0000003b0600720c */ /* 0x040fe20003f84070 */
[--C-:B------:R-:W-:Y:S01]  /*8320*/  @!P5 IMAD.IADD R65, R65, 0x1, -R6.reuse ;  /* 0x000000014141d824 */ /* 0x100fe200078e0a06 */
[----:B------:R-:W-:Y:S01]  /*8330*/  ISETP.GT.U32.AND P5, PT, R6, R60, PT ;  /* 0x0000003c0600720c */ /* 0x000fe20003fa4070 */
[----:B------:R-:W-:Y:S02]  /*8340*/  VIADD R81, R68, 0x31 ;  /* 0x0000003144517836 */ /* 0x000fe40000000000 */
[----:B------:R-:W-:Y:S01]  /*8350*/  @!P1 IMAD.IADD R62, R62, 0x1, -R6 ;  /* 0x000000013e3e9824 */ /* 0x000fe200078e0a06 */
[----:B------:R-:W-:Y:S01]  /*8360*/  ISETP.GT.U32.AND P1, PT, R6, R57, PT ;  /* 0x000000390600720c */ /* 0x000fe20003f24070 */
[----:B------:R-:W-:-:S02]  /*8370*/  VIADD R83, R68, 0x32 ;  /* 0x0000003244537836 */ /* 0x000fc40000000000 */
[--C-:B------:R-:W-:Y:S01]  /*8380*/  @!P0 IMAD.IADD R53, R53, 0x1, -R6.reuse ;  /* 0x0000000135358824 */ /* 0x100fe200078e0a06 */
[----:B------:R-:W-:Y:S01]  /*8390*/  ISETP.GT.U32.AND P0, PT, R6, R48, PT ;  /* 0x000000300600720c */ /* 0x000fe20003f04070 */
[C---:B------:R-:W-:Y:S02]  /*83a0*/  VIADD R87, R68.reuse, 0x34 ;  /* 0x0000003444577836 */ /* 0x040fe40000000000 */
[C---:B------:R-:W-:Y:S02]  /*83b0*/  VIADD R88, R68.reuse, 0x35 ;  /* 0x0000003544587836 */ /* 0x040fe40000000000 */
[C---:B------:R-:W-:Y:S02]  /*83c0*/  VIADD R89, R68.reuse, 0x37 ;  /* 0x0000003744597836 */ /* 0x040fe40000000000 */
[----:B------:R-:W-:Y:S02]  /*83d0*/  VIADD R91, R68, 0x38 ;  /* 0x00000038445b7836 */ /* 0x000fe40000000000 */
[--C-:B------:R-:W-:Y:S01]  /*83e0*/  @!P2 IMAD.IADD R61, R61, 0x1, -R6.reuse ;  /* 0x000000013d3da824 */ /* 0x100fe200078e0a06 */
[----:B------:R-:W-:Y:S01]  /*83f0*/  ISETP.GT.U32.AND P2, PT, R6, R56, PT ;  /* 0x000000380600720c */ /* 0x000fe20003f44070 */
[--C-:B------:R-:W-:Y:S01]  /*8400*/  @!P5 IMAD.IADD R60, R60, 0x1, -R6.reuse ;  /* 0x000000013c3cd824 */ /* 0x100fe200078e0a06 */
[C---:B------:R-:W-:Y:S01]  /*8410*/  ISETP.GT.U32.AND P5, PT, R6.reuse, R55, PT ;  /* 0x000000370600720c */ /* 0x040fe20003fa4070 */
[----:B------:R-:W-:Y:S01]  /*8420*/  @!P4 IMAD.IADD R59, R59, 0x1, -R6 ;  /* 0x000000013b3bc824 */ /* 0x000fe200078e0a06 */
[----:B------:R-:W-:Y:S01]  /*8430*/  ISETP.GT.U32.AND P4, PT, R6, R54, PT ;  /* 0x000000360600720c */ /* 0x000fe20003f84070 */
[----:B------:R-:W-:-:S02]  /*8440*/  VIADD R93, R68, 0x3a ;  /* 0x0000003a445d7836 */ /* 0x000fc40000000000 */
[--C-:B------:R-:W-:Y:S01]  /*8450*/  @!P1 IMAD.IADD R57, R57, 0x1, -R6.reuse ;  /* 0x0000000139399824 */ /* 0x100fe200078e0a06 */
[----:B------:R-:W-:Y:S01]  /*8460*/  ISETP.GT.U32.AND P1, PT, R6, R52, PT ;  /* 0x000000340600720c */ /* 0x000fe20003f24070 */
[C---:B------:R-:W-:Y:S02]  /*8470*/  VIADD R86, R68.reuse, 0x3d ;  /* 0x0000003d44567836 */ /* 0x040fe40000000000 */
[----:B------:R-:W-:Y:S02]  /*8480*/  VIADD R84, R68, 0x3e ;  /* 0x0000003e44547836 */ /* 0x000fe40000000000 */
[--C-:B------:R-:W-:Y:S01]  /*8490*/  @!P0 IMAD.IADD R48, R48, 0x1, -R6.reuse ;  /* 0x0000000130308824 */ /* 0x100fe200078e0a06 */
[----:B------:R-:W-:Y:S01]  /*84a0*/  ISETP.GT.U32.AND P0, PT, R6, R43, PT ;  /* 0x0000002b0600720c */ /* 0x000fe20003f04070 */
[--C-:B------:R-:W-:Y:S01]  /*84b0*/  @!P2 IMAD.IADD R56, R56, 0x1, -R6.reuse ;  /* 0x000000013838a824 */ /* 0x100fe200078e0a06 */
[C---:B------:R-:W-:Y:S01]  /*84c0*/  ISETP.GT.U32.AND P2, PT, R6.reuse, R51, PT ;  /* 0x000000330600720c */ /* 0x040fe20003f44070 */
[--C-:B------:R-:W-:Y:S01]  /*84d0*/  @!P5 IMAD.IADD R55, R55, 0x1, -R6.reuse ;  /* 0x000000013737d824 */ /* 0x100fe200078e0a06 */
[----:B------:R-:W-:Y:S01]  /*84e0*/  ISETP.GT.U32.AND P5, PT, R6, R50, PT ;  /* 0x000000320600720c */ /* 0x000fe20003fa4070 */
[--C-:B------:R-:W-:Y:S01]  /*84f0*/  @!P4 IMAD.IADD R54, R54, 0x1, -R6.reuse ;  /* 0x000000013636c824 */ /* 0x100fe200078e0a06 */
[----:B------:R-:W-:Y:S01]  /*8500*/  ISETP.GT.U32.AND P4, PT, R6, R49, PT ;  /* 0x000000310600720c */ /* 0x000fe20003f84070 */
[----:B------:R-:W-:Y:S01]  /*8510*/  @!P1 IMAD.IADD R52, R52, 0x1, -R6 ;  /* 0x0000000134349824 */ /* 0x000fe200078e0a06 */
[----:B------:R-:W-:-:S02]  /*8520*/  ISETP.GT.U32.AND P1, PT, R6, R47, PT ;  /* 0x0000002f0600720c */ /* 0x000fc40003f24070 */
[----:B------:R-:W-:-:S03]  /*8530*/  IABS R23, R79 ;  /* 0x0000004f00177213 */ /* 0x000fc60000000000 */
[--C-:B------:R-:W-:Y:S01]  /*8540*/  @!P0 IMAD.IADD R43, R43, 0x1, -R6.reuse ;  /* 0x000000012b2b8824 */ /* 0x100fe200078e0a06 */
[C---:B------:R-:W-:Y:S01]  /*8550*/  ISETP.GT.U32.AND P0, PT, R6.reuse, R38, PT ;  /* 0x000000260600720c */ /* 0x040fe20003f04070 */
[--C-:B------:R-:W-:Y:S01]  /*8560*/  @!P2 IMAD.IADD R51, R51, 0x1, -R6.reuse ;  /* 0x000000013333a824 */ /* 0x100fe200078e0a06 */
[----:B------:R-:W-:Y:S01]  /*8570*/  ISETP.GT.U32.AND P2, PT, R6, R46, PT ;  /* 0x0000002e0600720c */ /* 0x000fe20003f44070 */
[--C-:B------:R-:W-:Y:S01]  /*8580*/  @!P5 IMAD.IADD R50, R50, 0x1, -R6.reuse ;  /* 0x000000013232d824 */ /* 0x100fe200078e0a06 */
[C---:B------:R-:W-:Y:S01]  /*8590*/  ISETP.GT.U32.AND P5, PT, R6.reuse, R45, PT ;  /* 0x0000002d0600720c */ /* 0x040fe20003fa4070 */
[--C-:B------:R-:W-:Y:S01]  /*85a0*/  @!P4 IMAD.IADD R49, R49, 0x1, -R6.reuse ;  /* 0x000000013131c824 */ /* 0x100fe200078e0a06 */
[C---:B------:R-:W-:Y:S01]  /*85b0*/  ISETP.GT.U32.AND P4, PT, R6.reuse, R44, PT ;  /* 0x0000002c0600720c */ /* 0x040fe20003f84070 */
[----:B------:R-:W-:Y:S01]  /*85c0*/  @!P1 IMAD.IADD R47, R47, 0x1, -R6 ;  /* 0x000000012f2f9824 */ /* 0x000fe200078e0a06 */
[----:B------:R-:W-:Y:S02]  /*85d0*/  ISETP.GT.U32.AND P1, PT, R6, R42, PT ;  /* 0x0000002a0600720c */ /* 0x000fe40003f24070 */
[----:B------:R-:W-:-:S03]  /*85e0*/  IABS R21, R81 ;  /* 0x0000005100157213 */ /* 0x000fc60000000000 */
[----:B------:R-:W-:Y:S01]  /*85f0*/  @!P0 IMAD.IADD R38, R38, 0x1, -R6 ;  /* 0x0000000126268824 */ /* 0x000fe200078e0a06 */
[----:B------:R-:W-:Y:S01]  /*8600*/  ISETP.GT.U32.AND P0, PT, R6, R33, PT ;  /* 0x000000210600720c */ /* 0x000fe20003f04070 */
[----:B------:R-:W-:Y:S01]  /*8610*/  IMAD.HI.U32 R9, R7, R21, RZ ;  /* 0x0000001507097227 */ /* 0x000fe200078e00ff */
[----:B------:R-:W-:-:S03]  /*8620*/  IABS R18, R87 ;  /* 0x0000005700127213 */ /* 0x000fc60000000000 */
[--C-:B------:R-:W-:Y:S01]  /*8630*/  @!P2 IMAD.IADD R46, R46, 0x1, -R6.reuse ;  /* 0x000000012e2ea824 */ /* 0x100fe200078e0a06 */
[C---:B------:R-:W-:Y:S01]  /*8640*/  ISETP.GT.U32.AND P2, PT, R6.reuse, R41, PT ;  /* 0x000000290600720c */ /* 0x040fe20003f44070 */
[--C-:B------:R-:W-:Y:S01]  /*8650*/  @!P5 IMAD.IADD R45, R45, 0x1, -R6.reuse ;  /* 0x000000012d2dd824 */ /* 0x100fe200078e0a06 */
[----:B------:R-:W-:Y:S01]  /*8660*/  ISETP.GT.U32.AND P5, PT, R6, R40, PT ;  /* 0x000000280600720c */ /* 0x000fe20003fa4070 */
[----:B------:R-:W-:Y:S01]  /*8670*/  @!P4 IMAD.IADD R44, R44, 0x1, -R6 ;  /* 0x000000012c2cc824 */ /* 0x000fe200078e0a06 */
[----:B------:R-:W-:Y:S01]  /*8680*/  ISETP.GT.U32.AND P4, PT, R6, R39, PT ;  /* 0x000000270600720c */ /* 0x000fe20003f84070 */
[----:B------:R-:W-:-:S04]  /*8690*/  IMAD.HI.U32 R10, R7, R23, RZ ;  /* 0x00000017070a7227 */ /* 0x000fc800078e00ff */
[----:B------:R-:W-:Y:S02]  /*86a0*/  IMAD.MOV R9, RZ, RZ, -R9 ;  /* 0x000000ffff097224 */ /* 0x000fe400078e0a09 */
[----:B------:R-:W-:Y:S01]  /*86b0*/  @!P1 IMAD.IADD R42, R42, 0x1, -R6 ;  /* 0x000000012a2a9824 */ /* 0x000fe200078e0a06 */
[C---:B------:R-:W-:Y:S01]  /*86c0*/  ISETP.GT.U32.AND P1, PT, R6.reuse, R37, PT ;  /* 0x000000250600720c */ /* 0x040fe20003f24070 */
[----:B------:R-:W-:Y:S01]  /*86d0*/  IMAD.MOV R10, RZ, RZ, -R10 ;  /* 0x000000ffff0a7224 */ /* 0x000fe200078e0a0a */
[----:B------:R-:W-:Y:S01]  /*86e0*/  IABS R20, R83 ;  /* 0x0000005300147213 */ /* 0x000fe20000000000 */
[----:B------:R-:W-:Y:S02]  /*86f0*/  IMAD R21, R6, R9, R21 ;  /* 0x0000000906157224 */ /* 0x000fe400078e0215 */
[----:B------:R-:W-:Y:S01]  /*8700*/  IMAD.HI.U32 R9, R7, R18, RZ ;  /* 0x0000001207097227 */ /* 0x000fe200078e00ff */
[----:B------:R-:W-:-:S03]  /*8710*/  IABS R15, R89 ;  /* 0x00000059000f7213 */ /* 0x000fc60000000000 */
[----:B------:R-:W-:Y:S01]  /*8720*/  @!P0 IMAD.IADD R33, R33, 0x1, -R6 ;  /* 0x0000000121218824 */ /* 0x000fe200078e0a06 */
[C---:B------:R-:W-:Y:S01]  /*8730*/  ISETP.GT.U32.AND P0, PT, R6.reuse, R28, PT ;  /* 0x0000001c0600720c */ /* 0x040fe20003f04070 */
[----:B------:R-:W-:Y:S02]  /*8740*/  IMAD R23, R6, R10, R23 ;  /* 0x0000000a06177224 */ /* 0x000fe400078e0217 */
[----:B------:R-:W-:-:S04]  /*8750*/  IMAD.HI.U32 R10, R7, R20, RZ ;  /* 0x00000014070a7227 */ /* 0x000fc800078e00ff */
[----:B------:R-:W-:Y:S01]  /*8760*/  IMAD.MOV R9, RZ, RZ, -R9 ;  /* 0x000000ffff097224 */ /* 0x000fe200078e0a09 */
[----:B--2---:R-:W-:Y:S04]  /*8770*/  STL [R1+0x8c4], R77 ;  /* 0x0008c44d01007387 */ /* 0x004fe80000100800 */
[----:B------:R-:W-:Y:S04]  /*8780*/  STL [R1+0x594], R12 ;  /* 0x0005940c01007387 */ /* 0x000fe80000100800 */
[----:B------:R-:W-:Y:S04]  /*8790*/  STL [R1+0x73c], R79 ;  /* 0x00073c4f01007387 */ /* 0x000fe80000100800 */
[----:B------:R-:W-:Y:S04]  /*87a0*/  STL [R1+0x8c8], R79 ;  /* 0x0008c84f01007387 */ /* 0x000fe80000100800 */
[----:B---3--:R-:W-:Y:S04]  /*87b0*/  STL [R1+0x8cc], R76 ;  /* 0x0008cc4c01007387 */ /* 0x008fe80000100800 */
[----:B------:R-:W-:Y:S04]  /*87c0*/  STL [R1+0x5d0], R3 ;  /* 0x0005d00301007387 */ /* 0x000fe80000100800 */
[----:B------:R0:W-:Y:S04]  /*87d0*/  STL [R1+0x5cc], R5 ;  /* 0x0005cc0501007387 */ /* 0x0001e80000100800 */
[----:B------:R-:W-:Y:S04]  /*87e0*/  STL [R1+0x738], R80 ;  /* 0x0007385001007387 */ /* 0x000fe80000100800 */
[----:B------:R-:W-:Y:S04]  /*87f0*/  STL [R1+0x734], R81 ;  /* 0x0007345101007387 */ /* 0x000fe80000100800 */
[----:B----4-:R-:W-:Y:S04]  /*8800*/  STL [R1+0x8d0], R75 ;  /* 0x0008d04b01007387 */ /* 0x010fe80000100800 */
[----:B------:R-:W-:Y:S04]  /*8810*/  STL [R1+0x730], R83 ;  /* 0x0007305301007387 */ /* 0x000fe80000100800 */
[----:B------:R2:W-:Y:S04]  /*8820*/  STL [R1+0x8d4], R80 ;  /* 0x0008d45001007387 */ /* 0x0005e80000100800 */
[----:B------:R-:W-:Y:S01]  /*8830*/  STL [R1+0x8d8], R81 ;  /* 0x0008d85101007387 */ /* 0x000fe20000100800 */
[----:B0-----:R-:W-:-:S03]  /*8840*/  VIADD R5, R68, 0x3b ;  /* 0x0000003b44057836 */ /* 0x001fc60000000000 */
[----:B------:R-:W-:Y:S01]  /*8850*/  STL [R1+0x72c], R85 ;  /* 0x00072c5501007387 */ /* 0x000fe20000100800 */
[----:B------:R-:W-:-:S03]  /*8860*/  VIADD R3, R68, 0x3c ;  /* 0x0000003c44037836 */ /* 0x000fc60000000000 */
        /* <DEDUP_REMOVED lines=12> */
[----:B--2---:R-:W2:Y:S04]  /*8930*/  LDL R80, [R1+0x740] ;  /* 0x0007400001507983 */ /* 0x004ea80000100800 */
[----:B------:R-:W3:Y:S04]  /*8940*/  LDL R75, [R1+0x750] ;  /* 0x00075000014b7983 */ /* 0x000ee80000100800 */
[----:B------:R-:W4:Y:S04]  /*8950*/  LDL R76, [R1+0x754] ;  /* 0x00075400014c7983 */ /* 0x000f280000100800 */
[----:B------:R-:W2:Y:S01]  /*8960*/  LDL R79, [R1+0x758] ;  /* 0x00075800014f7983 */ /* 0x000ea20000100800 */
[--C-:B------:R-:W-:Y:S01]  /*8970*/  @!P2 IMAD.IADD R41, R41, 0x1, -R6.reuse ;  /* 0x000000012929a824 */ /* 0x100fe200078e0a06 */
[----:B------:R-:W-:Y:S01]  /*8980*/  IABS R17, R88 ;  /* 0x0000005800117213 */ /* 0x000fe20000000000 */
[--C-:B------:R-:W-:Y:S01]  /*8990*/  @!P5 IMAD.IADD R40, R40, 0x1, -R6.reuse ;  /* 0x000000012828d824 */ /* 0x100fe200078e0a06 */
[C---:B------:R-:W-:Y:S01]  /*89a0*/  ISETP.GT.U32.AND P2, PT, R6.reuse, R36, PT ;  /* 0x000000240600720c */ /* 0x040fe20003f44070 */
[----:B------:R-:W-:Y:S01]  /*89b0*/  @!P4 IMAD.IADD R39, R39, 0x1, -R6 ;  /* 0x000000012727c824 */ /* 0x000fe200078e0a06 */
[C---:B------:R-:W-:Y:S01]  /*89c0*/  ISETP.GT.U32.AND P5, PT, R6.reuse, R35, PT ;  /* 0x000000230600720c */ /* 0x040fe20003fa4070 */
[----:B------:R-:W-:Y:S01]  /*89d0*/  IMAD.MOV R10, RZ, RZ, -R10 ;  /* 0x000000ffff0a7224 */ /* 0x000fe200078e0a0a */
[C---:B------:R-:W-:Y:S01]  /*89e0*/  ISETP.GT.U32.AND P4, PT, R6.reuse, R34, PT ;  /* 0x000000220600720c */ /* 0x040fe20003f84070 */
[----:B------:R-:W-:-:S02]  /*89f0*/  IMAD R18, R6, R9, R18 ;  /* 0x0000000906127224 */ /* 0x000fc400078e0212 */
[----:B------:R-:W-:Y:S01]  /*8a00*/  IMAD.HI.U32 R9, R7, R15, RZ ;  /* 0x0000000f07097227 */ /* 0x000fe200078e00ff */
[----:B------:R-:W-:-:S03]  /*8a10*/  IABS R12, R93 ;  /* 0x0000005d000c7213 */ /* 0x000fc60000000000 */
[----:B------:R-:W-:Y:S01]  /*8a20*/  @!P1 IMAD.IADD R37, R37, 0x1, -R6 ;  /* 0x0000000125259824 */ /* 0x000fe200078e0a06 */
[C---:B------:R-:W-:Y:S01]  /*8a30*/  ISETP.GT.U32.AND P1, PT, R6.reuse, R32, PT ;  /* 0x000000200600720c */ /* 0x040fe20003f24070 */
[----:B------:R-:W-:Y:S02]  /*8a40*/  IMAD R20, R6, R10, R20 ;  /* 0x0000000a06147224 */ /* 0x000fe400078e0214 */
[----:B------:R-:W-:-:S04]  /*8a50*/  IMAD.HI.U32 R10, R7, R17, RZ ;  /* 0x00000011070a7227 */ /* 0x000fc800078e00ff */
[----:B------:R-:W-:Y:S01]  /*8a60*/  IMAD.MOV R9, RZ, RZ, -R9 ;  /* 0x000000ffff097224 */ /* 0x000fe200078e0a09 */
[----:B------:R-:W-:Y:S01]  /*8a70*/  IABS R14, R91 ;  /* 0x0000005b000e7213 */ /* 0x000fe20000000000 */
[----:B------:R-:W-:Y:S01]  /*8a80*/  @!P0 IMAD.IADD R28, R28, 0x1, -R6 ;  /* 0x000000011c1c8824 */ /* 0x000fe200078e0a06 */
[C---:B------:R-:W-:Y:S01]  /*8a90*/  ISETP.GT.U32.AND P0, PT, R6.reuse, R23, PT ;  /* 0x000000170600720c */ /* 0x040fe20003f04070 */
[----:B------:R-:W-:Y:S02]  /*8aa0*/  IMAD.MOV R10, RZ, RZ, -R10 ;  /* 0x000000ffff0a7224 */ /* 0x000fe400078e0a0a */
[----:B------:R-:W-:Y:S02]  /*8ab0*/  IMAD R15, R6, R9, R15 ;  /* 0x00000009060f7224 */ /* 0x000fe400078e020f */
[----:B------:R-:W-:-:S04]  /*8ac0*/  IMAD.HI.U32 R9, R7, R12, RZ ;  /* 0x0000000c07097227 */ /* 0x000fc800078e00ff */
[----:B------:R-:W-:Y:S02]  /*8ad0*/  IMAD R17, R6, R10, R17 ;  /* 0x0000000a06117224 */ /* 0x000fe400078e0211 */
[--C-:B------:R-:W-:Y:S01]  /*8ae0*/  @!P2 IMAD.IADD R36, R36, 0x1, -R6.reuse ;  /* 0x000000012424a824 */ /* 0x100fe200078e0a06 */
[C---:B------:R-:W-:Y:S01]  /*8af0*/  ISETP.GT.U32.AND P2, PT, R6.reuse, R31, PT ;  /* 0x0000001f0600720c */ /* 0x040fe20003f44070 */
[--C-:B------:R-:W-:Y:S01]  /*8b00*/  @!P5 IMAD.IADD R35, R35, 0x1, -R6.reuse ;  /* 0x000000012323d824 */ /* 0x100fe200078e0a06 */
[----:B------:R-:W-:Y:S01]  /*8b10*/  ISETP.GT.U32.AND P5, PT, R6, R30, PT ;  /* 0x0000001e0600720c */ /* 0x000fe20003fa4070 */
[----:B------:R-:W-:Y:S01]  /*8b20*/  @!P4 IMAD.IADD R34, R34, 0x1, -R6 ;  /* 0x000000012222c824 */ /* 0x000fe200078e0a06 */
[----:B------:R-:W-:Y:S01]  /*8b30*/  ISETP.GT.U32.AND P4, PT, R6, R29, PT ;  /* 0x0000001d0600720c */ /* 0x000fe20003f84070 */
[----:B------:R-:W-:-:S04]  /*8b40*/  IMAD.HI.U32 R10, R7, R14, RZ ;  /* 0x0000000e070a7227 */ /* 0x000fc800078e00ff */
[----:B------:R-:W-:Y:S01]  /*8b50*/  IMAD.MOV R9, RZ, RZ, -R9 ;  /* 0x000000ffff097224 */ /* 0x000fe200078e0a09 */
[----:B------:R-:W-:Y:S01]  /*8b60*/  IABS R11, R5 ;  /* 0x00000005000b7213 */ /* 0x000fe20000000000 */
[----:B------:R-:W-:Y:S01]  /*8b70*/  @!P1 IMAD.IADD R32, R32, 0x1, -R6 ;  /* 0x0000000120209824 */ /* 0x000fe200078e0a06 */
[C---:B------:R-:W-:Y:S01]  /*8b80*/  ISETP.GT.U32.AND P1, PT, R6.reuse, R27, PT ;  /* 0x0000001b0600720c */ /* 0x040fe20003f24070 */
[----:B------:R-:W-:Y:S02]  /*8b90*/  IMAD.MOV R10, RZ, RZ, -R10 ;  /* 0x000000ffff0a7224 */ /* 0x000fe400078e0a0a */
[C---:B------:R-:W-:Y:S01]  /*8ba0*/  IMAD R12, R6.reuse, R9, R12 ;  /* 0x00000009060c7224 */ /* 0x040fe200078e020c */
[----:B------:R-:W-:Y:S01]  /*8bb0*/  IABS R9, R86 ;  /* 0x0000005600097213 */ /* 0x000fe20000000000 */
[C---:B------:R-:W-:Y:S02]  /*8bc0*/  IMAD R14, R6.reuse, R10, R14 ;  /* 0x0000000a060e7224 */ /* 0x040fe400078e020e */
[----:B------:R-:W-:Y:S01]  /*8bd0*/  @!P0 IMAD.IADD R23, R23, 0x1, -R6 ;  /* 0x0000000117178824 */ /* 0x000fe200078e0a06 */
[----:B------:R-:W-:Y:S01]  /*8be0*/  ISETP.GT.U32.AND P0, PT, R6, R18, PT ;  /* 0x000000120600720c */ /* 0x000fe20003f04070 */
[----:B------:R-:W-:-:S04]  /*8bf0*/  IMAD.HI.U32 R10, R7, R11, RZ ;  /* 0x0000000b070a7227 */ /* 0x000fc800078e00ff */
[----:B------:R-:W-:-:S04]  /*8c00*/  IMAD.HI.U32 R72, R7, R9, RZ ;  /* 0x0000000907487227 */ /* 0x000fc800078e00ff */
[----:B------:R-:W-:Y:S02]  /*8c10*/  IMAD.MOV R10, RZ, RZ, -R10 ;  /* 0x000000ffff0a7224 */ /* 0x000fe400078e0a0a */
[--C-:B------:R-:W-:Y:S01]  /*8c20*/  @!P2 IMAD.IADD R31, R31, 0x1, -R6.reuse ;  /* 0x000000011f1fa824 */ /* 0x100fe200078e0a06 */
[----:B------:R-:W-:Y:S01]  /*8c30*/  ISETP.GT.U32.AND P2, PT, R6, R26, PT ;  /* 0x0000001a0600720c */ /* 0x000fe20003f44070 */
[--C-:B------:R-:W-:Y:S01]  /*8c40*/  @!P5 IMAD.IADD R30, R30, 0x1, -R6.reuse ;  /* 0x000000011e1ed824 */ /* 0x100fe200078e0a06 */
[C---:B------:R-:W-:Y:S01]  /*8c50*/  ISETP.GT.U32.AND P5, PT, R6.reuse, R25, PT ;  /* 0x000000190600720c */ /* 0x040fe20003fa4070 */
[----:B------:R-:W-:Y:S01]  /*8c60*/  @!P4 IMAD.IADD R29, R29, 0x1, -R6 ;  /* 0x000000011d1dc824 */ /* 0x000fe200078e0a06 */
[C---:B------:R-:W-:Y:S01]  /*8c70*/  ISETP.GT.U32.AND P4, PT, R6.reuse, R24, PT ;  /* 0x000000180600720c */ /* 0x040fe20003f84070 */
[----:B------:R-:W-:Y:S02]  /*8c80*/  IMAD.MOV R72, RZ, RZ, -R72 ;  /* 0x000000ffff487224 */ /* 0x000fe400078e0a48 */
[C---:B------:R-:W-:Y:S01]  /*8c90*/  IMAD R11, R6.reuse, R10, R11 ;  /* 0x0000000a060b7224 */ /* 0x040fe200078e020b */
[----:B------:R-:W-:Y:S01]  /*8ca0*/  IABS R10, R3 ;  /* 0x00000003000a7213 */ /* 0x000fe20000000000 */
[--C-:B------:R-:W-:Y:S01]  /*8cb0*/  @!P1 IMAD.IADD R27, R27, 0x1, -R6.reuse ;  /* 0x000000011b1b9824 */ /* 0x100fe200078e0a06 */
[C---:B------:R-:W-:Y:S01]  /*8cc0*/  ISETP.GT.U32.AND P1, PT, R6.reuse, R22, PT ;  /* 0x000000160600720c */ /* 0x040fe20003f24070 */
[----:B------:R-:W-:Y:S01]  /*8cd0*/  IMAD R9, R6, R72, R9 ;  /* 0x0000004806097224 */ /* 0x000fe200078e0209 */
[----:B------:R-:W-:Y:S01]  /*8ce0*/  IABS R72, R84 ;  /* 0x0000005400487213 */ /* 0x000fe20000000000 */
[----:B------:R-:W-:Y:S01]  /*8cf0*/  @!P0 IMAD.IADD R18, R18, 0x1, -R6 ;  /* 0x0000000112128824 */ /* 0x000fe200078e0a06 */
[----:B------:R-:W-:Y:S01]  /*8d00*/  ISETP.GT.U32.AND P0, PT, R6, R13, PT ;  /* 0x0000000d0600720c */ /* 0x000fe20003f04070 */
[----:B------:R-:W-:-:S04]  /*8d10*/  IMAD.HI.U32 R73, R7, R10, RZ ;  /* 0x0000000a07497227 */ /* 0x000fc800078e00ff */
[----:B------:R-:W-:-:S04]  /*8d20*/  IMAD.HI.U32 R7, R7, R72, RZ ;  /* 0x0000004807077227 */ /* 0x000fc800078e00ff */
[--C-:B------:R-:W-:Y:S01]  /*8d30*/  @!P2 IMAD.IADD R26, R26, 0x1, -R6.reuse ;  /* 0x000000011a1aa824 */ /* 0x100fe200078e0a06 */
[C---:B------:R-:W-:Y:S01]  /*8d40*/  ISETP.GT.U32.AND P2, PT, R6.reuse, R21, PT ;  /* 0x000000150600720c */ /* 0x040fe20003f44070 */
[--C-:B------:R-:W-:Y:S01]  /*8d50*/  @!P5 IMAD.IADD R25, R25, 0x1, -R6.reuse ;  /* 0x000000011919d824 */ /* 0x100fe200078e0a06 */
[----:B------:R-:W-:Y:S01]  /*8d60*/  ISETP.GT.U32.AND P5, PT, R6, R20, PT ;  /* 0x000000140600720c */ /* 0x000fe20003fa4070 */
[--C-:B------:R-:W-:Y:S01]  /*8d70*/  @!P4 IMAD.IADD R24, R24, 0x1, -R6.reuse ;  /* 0x000000011818c824 */ /* 0x100fe200078e0a06 */
[----:B------:R-:W-:Y:S01]  /*8d80*/  ISETP.GT.U32.AND P4, PT, R6, R19, PT ;  /* 0x000000130600720c */ /* 0x000fe20003f84070 */
[----:B------:R-:W-:Y:S02]  /*8d90*/  IMAD.MOV R7, RZ, RZ, -R7 ;  /* 0x000000ffff077224 */ /* 0x000fe400078e0a07 */
[----:B------:R-:W-:Y:S01]  /*8da0*/  @!P1 IMAD.IADD R22, R22, 0x1, -R6 ;  /* 0x0000000116169824 */ /* 0x000fe200078e0a06 */
[C---:B------:R-:W-:Y:S01]  /*8db0*/  ISETP.GT.U32.AND P1, PT, R6.reuse, R17, PT ;  /* 0x000000110600720c */ /* 0x040fe20003f24070 */
[----:B------:R-:W-:-:S02]  /*8dc0*/  IMAD R7, R6, R7, R72 ;  /* 0x0000000706077224 */ /* 0x000fc400078e0248 */
[----:B------:R-:W-:-:S03]  /*8dd0*/  @!P0 IMAD.IADD R13, R13, 0x1, -R6 ;  /* 0x000000010d0d8824 */ /* 0x000fc600078e0a06 */
        /* <DEDUP_REMOVED lines=8> */
[----:B------:R-:W-:Y:S01]  /*8e60*/  ISETP.GT.U32.AND P1, PT, R6, R12, PT ;  /* 0x0000000c0600720c */ /* 0x000fe20003f24070 */
[----:B------:R-:W-:-:S04]  /*8e70*/  IMAD.MOV R73, RZ, RZ, -R73 ;  /* 0x000000ffff497224 */ /* 0x000fc800078e0a49 */
[----:B------:R-:W-:Y:S01]  /*8e80*/  @!P0 IMAD.IADD R7, R7, 0x1, -R6 ;  /* 0x0000000107078824 */ /* 0x000fe200078e0a06 */
[C---:B------:R-:W-:Y:S01]  /*8e90*/  ISETP.GT.U32.AND P0, PT, R6.reuse, R67, PT ;  /* 0x000000430600720c */ /* 0x040fe20003f04070 */
[----:B------:R-:W-:Y:S02]  /*8ea0*/  IMAD R10, R6, R73, R10 ;  /* 0x00000049060a7224 */ /* 0x000fe400078e020a */
[--C-:B------:R-:W-:Y:S01]  /*8eb0*/  @!P2 IMAD.IADD R16, R16, 0x1, -R6.reuse ;  /* 0x000000011010a824 */ /* 0x100fe200078e0a06 */
[C---:B------:R-:W-:Y:S01]  /*8ec0*/  ISETP.GT.U32.AND P2, PT, R6.reuse, R11, PT ;  /* 0x0000000b0600720c */ /* 0x040fe20003f44070 */
[--C-:B------:R-:W-:Y:S01]  /*8ed0*/  @!P5 IMAD.IADD R15, R15, 0x1, -R6.reuse ;  /* 0x000000010f0fd824 */ /* 0x100fe200078e0a06 */
[----:B------:R-:W-:Y:S01]  /*8ee0*/  ISETP.GT.U32.AND P5, PT, R6, R10, PT ;  /* 0x0000000a0600720c */ /* 0x000fe20003fa4070 */
[--C-:B------:R-:W-:Y:S01]  /*8ef0*/  @!P4 IMAD.IADD R14, R14, 0x1, -R6.reuse ;  /* 0x000000010e0ec824 */ /* 0x100fe200078e0a06 */
[----:B------:R-:W-:Y:S01]  /*8f00*/  ISETP.GT.U32.AND P4, PT, R6, R9, PT ;  /* 0x000000090600720c */ /* 0x000fe20003f84070 */
[----:B------:R-:W-:Y:S01]  /*8f10*/  @!P1 IMAD.IADD R12, R12, 0x1, -R6 ;  /* 0x000000010c0c9824 */ /* 0x000fe200078e0a06 */
[----:B------:R-:W-:-:S03]  /*8f20*/  ISETP.GT.U32.AND P1, PT, R6, R71, PT ;  /* 0x000000470600720c */ /* 0x000fc60003f24070 */
[----:B------:R-:W-:Y:S01]  /*8f30*/  @!P0 IMAD.IADD R67, R67, 0x1, -R6 ;  /* 0x0000000143438824 */ /* 0x000fe200078e0a06 */
[----:B------:R-:W-:-:S03]  /*8f40*/  ISETP.GT.U32.AND P0, PT, R6, R62, PT ;  /* 0x0000003e0600720c */ /* 0x000fc60003f04070 */
[--C-:B------:R-:W-:Y:S01]  /*8f50*/  @!P2 IMAD.IADD R11, R11, 0x1, -R6.reuse ;  /* 0x000000010b0ba824 */ /* 0x100fe200078e0a06 */
[----:B------:R-:W-:Y:S01]  /*8f60*/  ISETP.GT.U32.AND P2, PT, R6, R8, PT ;  /* 0x000000080600720c */ /* 0x000fe20003f44070 */
[--C-:B------:R-:W-:Y:S01]  /*8f70*/  @!P5 IMAD.IADD R10, R10, 0x1, -R6.reuse ;  /* 0x000000010a0ad824 */ /* 0x100fe200078e0a06 */
[C---:B------:R-:W-:Y:S01]  /*8f80*/  ISETP.GT.U32.AND P5, PT, R6.reuse, R70, PT ;  /* 0x000000460600720c */ /* 0x040fe20003fa4070 */
[--C-:B------:R-:W-:Y:S01]  /*8f90*/  @!P4 IMAD.IADD R9, R9, 0x1, -R6.reuse ;  /* 0x000000010909c824 */ /* 0x100fe200078e0a06 */
[C---:B------:R-:W-:Y:S01]  /*8fa0*/  ISETP.GT.U32.AND P4, PT, R6.reuse, R69, PT ;  /* 0x000000450600720c */ /* 0x040fe20003f84070 */
        /* <DEDUP_REMOVED lines=90> */
[--C-:B------:R-:W-:Y:S01]  /*9550*/  @!P1 IMAD.IADD R26, R26, 0x1, -R6.reuse ;  /* 0x000000011a1a9824 */ /* 0x100fe200078e0a06 */
[----:B------:R-:W-:Y:S01]  /*9560*/  ISETP.GT.U32.AND P1, PT, R6, R21, PT ;  /* 0x000000150600720c */ /* 0x000fe20003f24070 */
[----:B-1----:R-:W-:Y:S02]  /*9570*/  VIADD R72, R78, 0xffffff99 ;  /* 0xffffff994e487836 */ /* 0x002fe40000000000 */
[----:B------:R-:W-:-:S03]  /*9580*/  @!P0 IMAD.IADD R17, R17, 0x1, -R6 ;  /* 0x0000000111118824 */ /* 0x000fc600078e0a06 */
[----:B------:R-:W-:Y:S01]  /*9590*/  ISETP.GE.U32.AND P0, PT, R72, 0x7fffff1a, PT ;  /* 0x7fffff1a4800780c */ /* 0x000fe20003f06070 */
[----:B------:R-:W-:Y:S02]  /*95a0*/  IMAD R72, R4, 0x66, RZ ;  /* 0x0000006604487824 */ /* 0x000fe400078e02ff */
[--C-:B------:R-:W-:Y:S01]  /*95b0*/  @!P2 IMAD.IADD R25, R25, 0x1, -R6.reuse ;  /* 0x000000011919a824 */ /* 0x100fe200078e0a06 */
[----:B------:R-:W-:Y:S01]  /*95c0*/  ISETP.GT.U32.AND P2, PT, R6, R20, PT ;  /* 0x000000140600720c */ /* 0x000fe20003f44070 */
[--C-:B------:R-:W-:Y:S01]  /*95d0*/  @!P5 IMAD.IADD R24, R24, 0x1, -R6.reuse ;  /* 0x000000011818d824 */ /* 0x100fe200078e0a06 */
[C---:B------:R-:W-:Y:S01]  /*95e0*/  ISETP.GT.U32.AND P5, PT, R6.reuse, R19, PT ;  /* 0x000000130600720c */ /* 0x040fe20003fa4070 */
[--C-:B------:R-:W-:Y:S01]  /*95f0*/  @!P4 IMAD.IADD R23, R23, 0x1, -R6.reuse ;  /* 0x000000011717c824 */ /* 0x100fe200078e0a06 */
[----:B------:R-:W-:Y:S02]  /*9600*/  ISETP.GT.U32.AND P4, PT, R6, R18, PT ;  /* 0x000000120600720c */ /* 0x000fe40003f84070 */
[----:B------:R-:W-:Y:S01]  /*9610*/  IADD3 R73, P6, PT, R72, R0, RZ ;  /* 0x0000000048497210 */ /* 0x000fe20007fde0ff */
[----:B------:R-:W-:Y:S01]  /*9620*/  @!P1 IMAD.IADD R21, R21, 0x1, -R6 ;  /* 0x0000000115159824 */ /* 0x000fe200078e0a06 */
[----:B------:R-:W-:-:S02]  /*9630*/  ISETP.GT.U32.AND P1, PT, R6, R16, PT ;  /* 0x000000100600720c */ /* 0x000fc40003f24070 */
[----:B------:R-:W-:Y:S01]  /*9640*/  LEA.HI.X.SX32 R77, R72, R2, 0x1, P6 ;  /* 0x00000002484d7211 */ /* 0x000fe200030f0eff */
[----:B------:R0:W-:Y:S01]  /*9650*/  STL [R1+0x488], R73 ;  /* 0x0004884901007387 */ /* 0x0001e20000100800 */
[----:B------:R-:W-:Y:S01]  /*9660*/  PRMT R74, RZ, 0x7610, R74 ;  /* 0x00007610ff4a7816 */ /* 0x000fe2000000004a */
[----:B------:R-:W-:Y:S02]  /*9670*/  @!P0 IMAD.MOV.U32 R72, RZ, RZ, R73 ;  /* 0x000000ffff488224 */ /* 0x000fe400078e0049 */
[--C-:B------:R-:W-:Y:S01]  /*9680*/  @!P2 IMAD.IADD R20, R20, 0x1, -R6.reuse ;  /* 0x000000011414a824 */ /* 0x100fe200078e0a06 */
[C---:B------:R-:W-:Y:S01]  /*9690*/  ISETP.GT.U32.AND P2, PT, R6.reuse, R15, PT ;  /* 0x0000000f0600720c */ /* 0x040fe20003f44070 */
[--C-:B------:R-:W-:Y:S02]  /*96a0*/  @!P5 IMAD.IADD R19, R19, 0x1, -R6.reuse ;  /* 0x000000011313d824 */ /* 0x100fe400078e0a06 */
[----:B0-----:R-:W-:Y:S01]  /*96b0*/  @!P0 IMAD.MOV.U32 R73, RZ, RZ, R77 ;  /* 0x000000ffff498224 */ /* 0x001fe200078e004d */
[----:B------:R-:W-:Y:S01]  /*96c0*/  ISETP.GT.U32.AND P5, PT, R6, R14, PT ;  /* 0x0000000e0600720c */ /* 0x000fe20003fa4070 */
[--C-:B------:R-:W-:Y:S01]  /*96d0*/  @!P4 IMAD.IADD R18, R18, 0x1, -R6.reuse ;  /* 0x000000011212c824 */ /* 0x100fe200078e0a06 */
[----:B------:R-:W-:Y:S01]  /*96e0*/  ISETP.GT.U32.AND P4, PT, R6, R13, PT ;  /* 0x0000000d0600720c */ /* 0x000fe20003f84070 */
[----:B------:R0:W-:Y:S01]  /*96f0*/  STL [R1+0x484], R77 ;  /* 0x0004844d01007387 */ /* 0x0001e20000100800 */
[----:B------:R-:W-:-:S03]  /*9700*/  @!P1 IMAD.IADD R16, R16, 0x1, -R6 ;  /* 0x0000000110109824 */ /* 0x000fc600078e0a06 */
[----:B------:R1:W4:Y:S01]  /*9710*/  @!P0 LDG.E.U8 R74, desc[UR18][R72.64] ;  /* 0x00000012484a8981 */ /* 0x000322000c1e1100 */
[C---:B------:R-:W-:Y:S01]  /*9720*/  ISETP.GT.U32.AND P1, PT, R6.reuse, R12, PT ;  /* 0x0000000c0600720c */ /* 0x040fe20003f24070 */
[--C-:B------:R-:W-:Y:S01]  /*9730*/  @!P2 IMAD.IADD R15, R15, 0x1, -R6.reuse ;  /* 0x000000010f0fa824 */ /* 0x100fe200078e0a06 */
[----:B------:R-:W-:Y:S01]  /*9740*/  ISETP.GT.U32.AND P6, PT, R6, R7, PT ;  /* 0x000000070600720c */ /* 0x000fe20003fc4070 */
[----:B------:R-:W4:Y:S02]  /*9750*/  LDL R78, [R1+0x760] ;  /* 0x00076000014e7983 */ /* 0x000f240000100800 */
[--C-:B------:R-:W-:Y:S02]  /*9760*/  @!P5 IMAD.IADD R14, R14, 0x1, -R6.reuse ;  /* 0x000000010e0ed824 */ /* 0x100fe400078e0a06 */
[----:B------:R-:W-:Y:S01]  /*9770*/  @!P4 IMAD.IADD R13, R13, 0x1, -R6 ;  /* 0x000000010d0dc824 */ /* 0x000fe200078e0a06 */
[----:B0-----:R-:W4:Y:S04]  /*9780*/  LDL R77, [R1+0x75c] ;  /* 0x00075c00014d7983 */ /* 0x001f280000100800 */
[----:B------:R-:W4:Y:S04]  /*9790*/  LDL R72, [R1+0x748] ;  /* 0x0007480001487983 */ /* 0x000f280000100800 */
[----:B------:R-:W4:Y:S01]  /*97a0*/  LDL R73, [R1+0x74c] ;  /* 0x00074c0001497983 */ /* 0x000f220000100800 */
[----:B------:R-:W-:-:S02]  /*97b0*/  ISETP.GT.U32.AND P2, PT, R6, R11, PT ;  /* 0x0000000b0600720c */ /* 0x000fc40003f44070 */
[C---:B------:R-:W-:Y:S01]  /*97c0*/  ISETP.GT.U32.AND P4, PT, R6.reuse, R10, PT ;  /* 0x0000000a0600720c */ /* 0x040fe20003f84070 */
[----:B------:R-:W4:Y:S01]  /*97d0*/  LDL R81, [R1+0x764] ;  /* 0x0007640001517983 */ /* 0x000f220000100800 */
[----:B------:R-:W-:Y:S01]  /*97e0*/  ISETP.GT.U32.AND P5, PT, R6, R9, PT ;  /* 0x000000090600720c */ /* 0x000fe20003fa4070 */
[--C-:B------:R-:W-:Y:S01]  /*97f0*/  @!P1 IMAD.IADD R12, R12, 0x1, -R6.reuse ;  /* 0x000000010c0c9824 */ /* 0x100fe200078e0a06 */
[----:B------:R-:W-:Y:S02]  /*9800*/  ISETP.GE.AND P0, PT, R68, RZ, PT ;  /* 0x000000ff4400720c */ /* 0x000fe40003f06270 */
[----:B--2---:R-:W-:Y:S01]  /*9810*/  ISETP.GE.AND P1, PT, R80, RZ, PT ;  /* 0x000000ff5000720c */ /* 0x004fe20003f26270 */
[----:B------:R-:W-:-:S04]  /*9820*/  @!P6 IMAD.IADD R7, R7, 0x1, -R6 ;  /* 0x000000010707e824 */ /* 0x000fc800078e0a06 */
[--C-:B------:R-:W-:Y:S02]  /*9830*/  @!P2 IMAD.IADD R11, R11, 0x1, -R6.reuse ;  /* 0x000000010b0ba824 */ /* 0x100fe400078e0a06 */
[--C-:B------:R-:W-:Y:S02]  /*9840*/  @!P4 IMAD.IADD R10, R10, 0x1, -R6.reuse ;  /* 0x000000010a0ac824 */ /* 0x100fe400078e0a06 */
[----:B------:R-:W-:Y:S02]  /*9850*/  @!P5 IMAD.IADD R9, R9, 0x1, -R6 ;  /* 0x000000010909d824 */ /* 0x000fe400078e0a06 */
[----:B------:R-:W2:Y:S01]  /*9860*/  LDL R6, [R1+0x744] ;  /* 0x0007440001067983 */ /* 0x000ea20000100800 */
[----:B---3--:R-:W-:Y:S01]  /*9870*/  ISETP.GE.AND P5, PT, R75, RZ, PT ;  /* 0x000000ff4b00720c */ /* 0x008fe20003fa6270 */
[----:B------:R-:W-:Y:S02]  /*9880*/  @!P0 IMAD.MOV R71, RZ, RZ, -R71 ;  /* 0x000000ffff478224 */ /* 0x000fe400078e0a47 */
[----:B------:R0:W-:Y:S01]  /*9890*/  STL [R1+0x804], R68 ;  /* 0x0008044401007387 */ /* 0x0001e20000100800 */
[----:B----4-:R-:W-:Y:S01]  /*98a0*/  ISETP.GE.AND P0, PT, R76, RZ, PT ;  /* 0x000000ff4c00720c */ /* 0x010fe20003f06270 */
[----:B------:R-:W-:-:S02]  /*98b0*/  @!P1 IMAD.MOV R69, RZ, RZ, -R69 ;  /* 0x000000ffff459224 */ /* 0x000fc400078e0a45 */
[----:B------:R-:W3:Y:S01]  /*98c0*/  LDL R80, [R1+0x76c] ;  /* 0x00076c0001507983 */ /* 0x000ee20000100800 */
[----:B------:R-:W-:-:S03]  /*98d0*/  ISETP.GE.AND P1, PT, R79, RZ, PT ;  /* 0x000000ff4f00720c */ /* 0x000fc60003f26270 */
[----:B------:R-:W4:Y:S04]  /*98e0*/  LDL R75, [R1+0x77c] ;  /* 0x00077c00014b7983 */ /* 0x000f280000100800 */
[----:B------:R-:W2:Y:S04]  /*98f0*/  LDL R76, [R1+0x774] ;  /* 0x00077400014c7983 */ /* 0x000ea80000100800 */
[----:B------:R-:W2:Y:S01]  /*9900*/  LDL R79, [R1+0x770] ;  /* 0x00077000014f7983 */ /* 0x000ea20000100800 */
[----:B------:R-:W-:Y:S02]  /*9910*/  @!P5 IMAD.MOV R66, RZ, RZ, -R66 ;  /* 0x000000ffff42d224 */ /* 0x000fe400078e0a42 */
[----:B------:R-:W-:Y:S01]  /*9920*/  @!P0 IMAD.MOV R64, RZ, RZ, -R64 ;  /* 0x000000ffff408224 */ /* 0x000fe200078e0a40 */
[----:B0-----:R-:W2:Y:S01]  /*9930*/  LDL R68, [R1+0x7a0] ;  /* 0x0007a00001447983 */ /* 0x001ea20000100800 */
[----:B------:R-:W-:Y:S01]  /*9940*/  @!P1 IMAD.MOV R63, RZ, RZ, -R63 ;  /* 0x000000ffff3f9224 */ /* 0x000fe200078e0a3f */
[----:B------:R-:W-:-:S02]  /*9950*/  ISETP.GE.AND P2, PT, R72, RZ, PT ;  /* 0x000000ff4800720c */ /* 0x000fc40003f46270 */
[----:B------:R-:W-:Y:S01]  /*9960*/  ISETP.GE.AND P4, PT, R73, RZ, PT ;  /* 0x000000ff4900720c */ /* 0x000fe20003f86270 */
[----:B------:R-:W2:Y:S04]  /*9970*/  LDL R72, [R1+0x798] ;  /* 0x0007980001487983 */ /* 0x000ea80000100800 */
[----:B------:R-:W2:Y:S01]  /*9980*/  LDL R73, [R1+0x778] ;  /* 0x0007780001497983 */ /* 0x000ea20000100800 */
[----:B------:R-:W-:-:S05]  /*9990*/  ISETP.GE.AND P5, PT, R78, RZ, PT ;  /* 0x000000ff4e00720c */ /* 0x000fca0003fa6270 */
[----:B------:R-:W-:Y:S01]  /*99a0*/  @!P2 IMAD.MOV R67, RZ, RZ, -R67 ;  /* 0x000000ffff43a224 */ /* 0x000fe200078e0a43 */
[----:B------:R-:W-:Y:S01]  /*99b0*/  ISETP.GE.AND P2, PT, R77, RZ, PT ;  /* 0x000000ff4d00720c */ /* 0x000fe20003f46270 */
[----:B------:R-:W2:Y:S01]  /*99c0*/  LDL R78, [R1+0x780] ;  /* 0x00078000014e7983 */ /* 0x000ea20000100800 */
[----:B------:R-:W-:-:S03]  /*99d0*/  @!P4 IMAD.MOV R65, RZ, RZ, -R65 ;  /* 0x000000ffff41c224 */ /* 0x000fc600078e0a41 */
[----:B------:R-:W2:Y:S01]  /*99e0*/  LDL R77, [R1+0x768] ;  /* 0x00076800014d7983 */ /* 0x000ea20000100800 */
[----:B------:R-:W-:-:S03]  /*99f0*/  ISETP.GE.AND P4, PT, R81, RZ, PT ;  /* 0x000000ff5100720c */ /* 0x000fc60003f86270 */
[----:B------:R-:W2:Y:S01]  /*9a00*/  LDL R81, [R1+0x790] ;  /* 0x0007900001517983 */ /* 0x000ea20000100800 */
[----:B------:R-:W-:Y:S01]  /*9a10*/  @!P5 IMAD.MOV R61, RZ, RZ, -R61 ;  /* 0x000000ffff3dd224 */ /* 0x000fe200078e0a3d */
[----:B---3--:R-:W-:-:S08]  /*9a20*/  ISETP.GE.AND P0, PT, R80, RZ, PT ;  /* 0x000000ff5000720c */ /* 0x008fd00003f06270 */
[----:B------:R-:W-:Y:S01]  /*9a30*/  @!P4 IMAD.MOV R60, RZ, RZ, -R60 ;  /* 0x000000ffff3cc224 */ /* 0x000fe200078e0a3c */
[----:B------:R-:W3:Y:S01]  /*9a40*/  LDL R80, [R1+0x78c] ;  /* 0x00078c0001507983 */ /* 0x000ee20000100800 */
[----:B----4-:R-:W-:-:S03]  /*9a50*/  ISETP.GE.AND P1, PT, R75, RZ, PT ;  /* 0x000000ff4b00720c */ /* 0x010fc60003f26270 */
[----:B------:R-:W4:Y:S01]  /*9a60*/  LDL R75, [R1+0x794] ;  /* 0x00079400014b7983 */ /* 0x000f220000100800 */
[----:B--2---:R-:W-:-:S03]  /*9a70*/  ISETP.GE.AND P5, PT, R76, RZ, PT ;  /* 0x000000ff4c00720c */ /* 0x004fc60003fa6270 */
[----:B------:R-:W2:Y:S01]  /*9a80*/  LDL R76, [R1+0x7a8] ;  /* 0x0007a800014c7983 */ /* 0x000ea20000100800 */
[----:B------:R-:W-:-:S03]  /*9a90*/  ISETP.GE.AND P4, PT, R79, RZ, PT ;  /* 0x000000ff4f00720c */ /* 0x000fc60003f86270 */
[----:B------:R-:W2:Y:S01]  /*9aa0*/  LDL R79, [R1+0x7a4] ;  /* 0x0007a400014f7983 */ /* 0x000ea20000100800 */
[----:B------:R-:W-:Y:S02]  /*9ab0*/  @!P2 IMAD.MOV R62, RZ, RZ, -R62 ;  /* 0x000000ffff3ea224 */ /* 0x000fe400078e0a3e */
[----:B------:R-:W-:Y:S02]  /*9ac0*/  @!P0 IMAD.MOV R59, RZ, RZ, -R59 ;  /* 0x000000ffff3b8224 */ /* 0x000fe400078e0a3b */
[----:B------:R-:W-:Y:S02]  /*9ad0*/  @!P1 IMAD.MOV R58, RZ, RZ, -R58 ;  /* 0x000000ffff3a9224 */ /* 0x000fe400078e0a3a */
[----:B------:R-:W-:-:S03]  /*9ae0*/  @!P5 IMAD.MOV R56, RZ, RZ, -R56 ;  /* 0x000000ffff38d224 */ /* 0x000fc600078e0a38 */
[----:B------:R-:W-:Y:S01]  /*9af0*/  @!P4 IMAD.MOV R55, RZ, RZ, -R55 ;  /* 0x000000ffff37c224 */ /* 0x000fe200078e0a37 */
[----:B------:R-:W-:Y:S02]  /*9b00*/  ISETP.GE.AND P2, PT, R73, RZ, PT ;  /* 0x000000ff4900720c */ /* 0x000fe40003f46270 */
[----:B------:R-:W2:Y:S01]  /*9b10*/  LDL R73, [R1+0x7c0] ;  /* 0x0007c00001497983 */ /* 0x000ea20000100800 */
[----:B------:R-:W-:-:S03]  /*9b20*/  ISETP.GE.AND P1, PT, R78, RZ, PT ;  /* 0x000000ff4e00720c */ /* 0x000fc60003f26270 */
[----:B------:R-:W2:Y:S01]  /*9b30*/  LDL R78, [R1+0x7b0] ;  /* 0x0007b000014e7983 */ /* 0x000ea20000100800 */
[----:B------:R-:W-:-:S03]  /*9b40*/  ISETP.GE.AND P0, PT, R77, RZ, PT ;  /* 0x000000ff4d00720c */ /* 0x000fc60003f06270 */
[----:B------:R-:W2:Y:S03]  /*9b50*/  LDL R77, [R1+0x7ac] ;  /* 0x0007ac00014d7983 */ /* 0x000ea60000100800 */
[----:B------:R-:W-:Y:S01]  /*9b60*/  @!P2 IMAD.MOV R57, RZ, RZ, -R57 ;  /* 0x000000ffff39a224 */ /* 0x000fe200078e0a39 */
[----:B------:R-:W-:Y:S02]  /*9b70*/  ISETP.GE.AND P2, PT, R81, RZ, PT ;  /* 0x000000ff5100720c */ /* 0x000fe40003f46270 */
[----:B------:R-:W2:Y:S01]  /*9b80*/  LDL R81, [R1+0x7bc] ;  /* 0x0007bc0001517983 */ /* 0x000ea20000100800 */
[----:B------:R-:W-:Y:S01]  /*9b90*/  @!P1 IMAD.MOV R53, RZ, RZ, -R53 ;  /* 0x000000ffff359224 */ /* 0x000fe200078e0a35 */
[----:B---3--:R-:W-:Y:S02]  /*9ba0*/  ISETP.GE.AND P5, PT, R80, RZ, PT ;  /* 0x000000ff5000720c */ /* 0x008fe40003fa6270 */
[----:B------:R-:W3:Y:S07]  /*9bb0*/  LDL R80, [R1+0x7c4] ;  /* 0x0007c40001507983 */ /* 0x000eee0000100800 */
[----:B------:R-:W-:Y:S01]  /*9bc0*/  @!P2 IMAD.MOV R52, RZ, RZ, -R52 ;  /* 0x000000ffff34a224 */ /* 0x000fe200078e0a34 */
[----:B----4-:R-:W-:-:S02]  /*9bd0*/  ISETP.GE.AND P4, PT, R75, RZ, PT ;  /* 0x000000ff4b00720c */ /* 0x010fc40003f86270 */
[----:B------:R-:W4:Y:S01]  /*9be0*/  LDL R75, [R1+0x7c8] ;  /* 0x0007c800014b7983 */ /* 0x000f220000100800 */
[----:B--2---:R-:W-:-:S03]  /*9bf0*/  ISETP.GE.AND P1, PT, R76, RZ, PT ;  /* 0x000000ff4c00720c */ /* 0x004fc60003f26270 */
[----:B------:R-:W2:Y:S01]  /*9c00*/  LDL R76, [R1+0x7d8] ;  /* 0x0007d800014c7983 */ /* 0x000ea20000100800 */
[----:B------:R-:W-:-:S03]  /*9c10*/  ISETP.GE.AND P2, PT, R79, RZ, PT ;  /* 0x000000ff4f00720c */ /* 0x000fc60003f46270 */
[----:B------:R-:W2:Y:S01]  /*9c20*/  LDL R79, [R1+0x7d4] ;  /* 0x0007d400014f7983 */ /* 0x000ea20000100800 */
[----:B------:R-:W-:Y:S01]  /*9c30*/  @!P0 IMAD.MOV R54, RZ, RZ, -R54 ;  /* 0x000000ffff368224 */ /* 0x000fe200078e0a36 */
[----:B------:R-:W-:Y:S01]  /*9c40*/  ISETP.GE.AND P0, PT, R72, RZ, PT ;  /* 0x000000ff4800720c */ /* 0x000fe20003f06270 */
[----:B------:R-:W-:Y:S01]  /*9c50*/  @!P5 IMAD.MOV R51, RZ, RZ, -R51 ;  /* 0x000000ffff33d224 */ /* 0x000fe200078e0a33 */
[----:B------:R-:W2:Y:S01]  /*9c60*/  LDL R72, [R1+0x7f0] ;  /* 0x0007f00001487983 */ /* 0x000ea20000100800 */
[----:B------:R-:W-:-:S10]  /*9c70*/  @!P4 IMAD.MOV R50, RZ, RZ, -R50 ;  /* 0x000000ffff32c224 */ /* 0x000fd400078e0a32 */
[----:B------:R-:W-:Y:S02]  /*9c80*/  @!P0 IMAD.MOV R49, RZ, RZ, -R49 ;  /* 0x000000ffff318224 */ /* 0x000fe400078e0a31 */
[----:B------:R-:W-:Y:S02]  /*9c90*/  @!P1 IMAD.MOV R48, RZ, RZ, -R48 ;  /* 0x000000ffff309224 */ /* 0x000fe400078e0a30 */
[----:B------:R-:W-:Y:S01]  /*9ca0*/  @!P2 IMAD.MOV R47, RZ, RZ, -R47 ;  /* 0x000000ffff2fa224 */ /* 0x000fe200078e0a2f */
[----:B------:R-:W-:Y:S02]  /*9cb0*/  ISETP.GE.AND P0, PT, R73, RZ, PT ;  /* 0x000000ff4900720c */ /* 0x000fe40003f06270 */
[----:B------:R-:W2:Y:S01]  /*9cc0*/  LDL R73, [R1+0x7ec] ;  /* 0x0007ec0001497983 */ /* 0x000ea20000100800 */
[----:B------:R-:W-:-:S03]  /*9cd0*/  ISETP.GE.AND P4, PT, R78, RZ, PT ;  /* 0x000000ff4e00720c */ /* 0x000fc60003f86270 */
[----:B------:R-:W2:Y:S01]  /*9ce0*/  LDL R78, [R1+0x7e0] ;  /* 0x0007e000014e7983 */ /* 0x000ea20000100800 */
[----:B------:R-:W-:-:S03]  /*9cf0*/  ISETP.GE.AND P5, PT, R77, RZ, PT ;  /* 0x000000ff4d00720c */ /* 0x000fc60003fa6270 */
[----:B------:R-:W2:Y:S01]  /*9d00*/  LDL R77, [R1+0x7dc] ;  /* 0x0007dc00014d7983 */ /* 0x000ea20000100800 */
[----:B------:R-:W-:-:S03]  /*9d10*/  ISETP.GE.AND P1, PT, R81, RZ, PT ;  /* 0x000000ff5100720c */ /* 0x000fc60003f26270 */
[----:B------:R-:W2:Y:S01]  /*9d20*/  LDL R81, [R1+0x7f4] ;  /* 0x0007f40001517983 */ /* 0x000ea20000100800 */
[----:B------:R-:W-:Y:S02]  /*9d30*/  @!P0 IMAD.MOV R44, RZ, RZ, -R44 ;  /* 0x000000ffff2c8224 */ /* 0x000fe400078e0a2c */
[----:B------:R-:W-:-:S03]  /*9d40*/  @!P4 IMAD.MOV R45, RZ, RZ, -R45 ;  /* 0x000000ffff2dc224 */ /* 0x000fc600078e0a2d */
[----:B------:R-:W-:Y:S01]  /*9d50*/  @!P5 IMAD.MOV R46, RZ, RZ, -R46 ;  /* 0x000000ffff2ed224 */ /* 0x000fe200078e0a2e */
[----:B---3--:R-:W-:Y:S02]  /*9d60*/  ISETP.GE.AND P2, PT, R80, RZ, PT ;  /* 0x000000ff5000720c */ /* 0x008fe40003f46270 */
        /* <DEDUP_REMOVED lines=9> */
[----:B------:R-:W-:Y:S01]  /*9e00*/  @!P5 IMAD.MOV R41, RZ, RZ, -R41 ;  /* 0x000000ffff29d224 */ /* 0x000fe200078e0a29 */
[----:B------:R-:W-:Y:S01]  /*9e10*/  ISETP.GE.AND P5, PT, R72, RZ, PT ;  /* 0x000000ff4800720c */ /* 0x000fe20003fa6270 */
[----:B------:R-:W-:Y:S01]  /*9e20*/  @!P4 IMAD.MOV R40, RZ, RZ, -R40 ;  /* 0x000000ffff28c224 */ /* 0x000fe200078e0a28 */
[----:B------:R-:W-:Y:S01]  /*9e30*/  ISETP.GE.AND P6, PT, R6, RZ, PT ;  /* 0x000000ff0600720c */ /* 0x000fe20003fc6270 */
[----:B------:R-:W2:Y:S04]  /*9e40*/  LDL R72, [R1+0x788] ;  /* 0x0007880001487983 */ /* 0x000ea80000100800 */
[----:B------:R-:W2:Y:S01]  /*9e50*/  LDL R6, [R1+0x79c] ;  /* 0x00079c0001067983 */ /* 0x000ea20000100800 */
[----:B------:R-:W-:-:S05]  /*9e60*/  @!P0 IMAD.MOV R39, RZ, RZ, -R39 ;  /* 0x000000ffff278224 */ /* 0x000fca00078e0a27 */
        /* <DEDUP_REMOVED lines=8> */
[----:B------:R-:W2:Y:S01]  /*9ef0*/  LDL.LU R81, [R1+0x8d8] ;  /* 0x0008d80001517983 */ /* 0x000ea20000300800 */
[----:B------:R-:W-:Y:S02]  /*9f00*/  @!P4 IMAD.MOV R35, RZ, RZ, -R35 ;  /* 0x000000ffff23c224 */ /* 0x000fe400078e0a23 */
[----:B------:R-:W-:-:S03]  /*9f10*/  @!P2 IMAD.MOV R37, RZ, RZ, -R37 ;  /* 0x000000ffff25a224 */ /* 0x000fc600078e0a25 */
[----:B------:R-:W-:Y:S01]  /*9f20*/  @!P1 IMAD.MOV R38, RZ, RZ, -R38 ;  /* 0x000000ffff269224 */ /* 0x000fe200078e0a26 */
[----:B---3--:R-:W-:Y:S02]  /*9f30*/  ISETP.GE.AND P1, PT, R80, RZ, PT ;  /* 0x000000ff5000720c */ /* 0x008fe40003f26270 */
[----:B------:R-:W3:Y:S01]  /*9f40*/  LDL.LU R80, [R1+0x8d4] ;  /* 0x0008d40001507983 */ /* 0x000ee20000300800 */
[----:B----4-:R-:W-:-:S03]  /*9f50*/  ISETP.GE.AND P2, PT, R75, RZ, PT ;  /* 0x000000ff4b00720c */ /* 0x010fc60003f46270 */
[----:B------:R-:W4:Y:S01]  /*9f60*/  LDL.LU R75, [R1+0x8d0] ;  /* 0x0008d000014b7983 */ /* 0x000f220000300800 */
[----:B--2---:R-:W-:-:S03]  /*9f70*/  ISETP.GE.AND P5, PT, R76, RZ, PT ;  /* 0x000000ff4c00720c */ /* 0x004fc60003fa6270 */
[----:B------:R-:W2:Y:S01]  /*9f80*/  LDL.LU R76, [R1+0x8cc] ;  /* 0x0008cc00014c7983 */ /* 0x000ea20000300800 */
[----:B------:R-:W-:-:S03]  /*9f90*/  ISETP.GE.AND P4, PT, R79, RZ, PT ;  /* 0x000000ff4f00720c */ /* 0x000fc60003f86270 */
[----:B------:R-:W2:Y:S01]  /*9fa0*/  LDL.LU R79, [R1+0x8c8] ;  /* 0x0008c800014f7983 */ /* 0x000ea20000300800 */
[----:B------:R-:W-:Y:S02]  /*9fb0*/  @!P0 IMAD.MOV R34, RZ, RZ, -R34 ;  /* 0x000000ffff228224 */ /* 0x000fe400078e0a22 */
[----:B------:R-:W-:Y:S02]  /*9fc0*/  @!P1 IMAD.MOV R33, RZ, RZ, -R33 ;  /* 0x000000ffff219224 */ /* 0x000fe400078e0a21 */
[----:B------:R-:W-:Y:S01]  /*9fd0*/  @!P2 IMAD.MOV R32, RZ, RZ, -R32 ;  /* 0x000000ffff20a224 */ /* 0x000fe200078e0a20 */
[----:B------:R-:W-:Y:S01]  /*9fe0*/  ISETP.GE.AND P2, PT, R68, RZ, PT ;  /* 0x000000ff4400720c */ /* 0x000fe20003f46270 */
[----:B------:R-:W-:Y:S01]  /*9ff0*/  @!P5 IMAD.MOV R31, RZ, RZ, -R31 ;  /* 0x000000ffff1fd224 */ /* 0x000fe200078e0a1f */
[----:B------:R-:W-:Y:S02]  /*a000*/  ISETP.GE.AND P5, PT, R6, RZ, PT ;  /* 0x000000ff0600720c */ /* 0x000fe40003fa6270 */
[----:B------:R-:W-:Y:S01]  /*a010*/  @!P4 IMAD.MOV R30, RZ, RZ, -R30 ;  /* 0x000000ffff1ec224 */ /* 0x000fe200078e0a1e */
[----:B------:R-:W-:-:S08]  /*a020*/  ISETP.GE.AND P4, PT, R72, RZ, PT ;  /* 0x000000ff4800720c */ /* 0x000fd00003f86270 */
[----:B------:R-:W-:Y:S02]  /*a030*/  @!P2 IMAD.MOV R27, RZ, RZ, -R27 ;  /* 0x000000ffff1ba224 */ /* 0x000fe400078e0a1b */
[----:B------:R-:W-:-:S03]  /*a040*/  @!P5 IMAD.MOV R26, RZ, RZ, -R26 ;  /* 0x000000ffff1ad224 */ /* 0x000fc600078e0a1a */
[----:B------:R-:W-:Y:S01]  /*a050*/  @!P4 IMAD.MOV R25, RZ, RZ, -R25 ;  /* 0x000000ffff19c224 */ /* 0x000fe200078e0a19 */
[----:B------:R-:W-:-:S13]  /*a060*/  ISETP.GE.AND P4, PT, R83, RZ, PT ;  /* 0x000000ff5300720c */ /* 0x000fda0003f86270 */
[----:B------:R-:W-:Y:S01]  /*a070*/  @!P4 IMAD.MOV R20, RZ, RZ, -R20 ;  /* 0x000000ffff14c224 */ /* 0x000fe200078e0a14 */
[----:B------:R-:W-:-:S13]  /*a080*/  ISETP.GE.AND P4, PT, R89, RZ, PT ;  /* 0x000000ff5900720c */ /* 0x000fda0003f86270 */
[----:B------:R-:W-:Y:S01]  /*a090*/  @!P4 IMAD.MOV R15, RZ, RZ, -R15 ;  /* 0x000000ffff0fc224 */ /* 0x000fe200078e0a0f */
[----:B------:R-:W-:Y:S02]  /*a0a0*/  ISETP.GE.AND P4, PT, R3, RZ, PT ;  /* 0x000000ff0300720c */ /* 0x000fe40003f86270 */
[----:B------:R-:W-:Y:S02]  /*a0b0*/  ISETP.GE.AND P1, PT, R78, RZ, PT ;  /* 0x000000ff4e00720c */ /* 0x000fe40003f26270 */
[----:B------:R-:W-:Y:S02]  /*a0c0*/  ISETP.GE.AND P0, PT, R77, RZ, PT ;  /* 0x000000ff4d00720c */ /* 0x000fe40003f06270 */
[----:B------:R-:W4:Y:S01]  /*a0d0*/  LDL.LU R77, [R1+0x8c4] ;  /* 0x0008c400014d7983 */ /* 0x000f220000300800 */
[----:B------:R-:W-:-:S03]  /*a0e0*/  ISETP.GE.AND P5, PT, R81, RZ, PT ;  /* 0x000000ff5100720c */ /* 0x000fc60003fa6270 */
[----:B------:R-:W4:Y:S05]  /*a0f0*/  LDL.LU R78, [R1+0x8c0] ;  /* 0x0008c000014e7983 */ /* 0x000f2a0000300800 */
[----:B------:R-:W-:Y:S02]  /*a100*/  @!P1 IMAD.MOV R28, RZ, RZ, -R28 ;  /* 0x000000ffff1c9224 */ /* 0x000fe400078e0a1c */
[----:B------:R-:W-:Y:S01]  /*a110*/  @!P0 IMAD.MOV R29, RZ, RZ, -R29 ;  /* 0x000000ffff1d8224 */ /* 0x000fe200078e0a1d */
[----:B------:R-:W-:Y:S02]  /*a120*/  ISETP.GE.AND P0, PT, R73, RZ, PT ;  /* 0x000000ff4900720c */ /* 0x000fe40003f06270 */
[----:B---3--:R-:W-:-:S02]  /*a130*/  ISETP.GE.AND P2, PT, R80, RZ, PT ;  /* 0x000000ff5000720c */ /* 0x008fc40003f46270 */
[----:B--2---:R-:W-:-:S09]  /*a140*/  ISETP.GE.AND P1, PT, R79, RZ, PT ;  /* 0x000000ff4f00720c */ /* 0x004fd20003f26270 */
[----:B------:R-:W-:Y:S01]  /*a150*/  @!P0 IMAD.MOV R24, RZ, RZ, -R24 ;  /* 0x000000ffff188224 */ /* 0x000fe200078e0a18 */
[----:B------:R-:W-:Y:S01]  /*a160*/  ISETP.GE.AND P0, PT, R85, RZ, PT ;  /* 0x000000ff5500720c */ /* 0x000fe20003f06270 */
[----:B------:R-:W-:Y:S01]  /*a170*/  @!P2 IMAD.MOV R22, RZ, RZ, -R22 ;  /* 0x000000ffff16a224 */ /* 0x000fe200078e0a16 */
[----:B------:R-:W-:Y:S01]  /*a180*/  ISETP.GE.AND P2, PT, R88, RZ, PT ;  /* 0x000000ff5800720c */ /* 0x000fe20003f46270 */
[----:B------:R-:W-:Y:S01]  /*a190*/  @!P5 IMAD.MOV R21, RZ, RZ, -R21 ;  /* 0x000000ffff15d224 */ /* 0x000fe200078e0a15 */
[----:B------:R-:W-:Y:S01]  /*a1a0*/  ISETP.GE.AND P5, PT, R90, RZ, PT ;  /* 0x000000ff5a00720c */ /* 0x000fe20003fa6270 */
[----:B------:R-:W2:Y:S04]  /*a1b0*/  LDL.LU R79, [R1+0x8bc] ;  /* 0x0008bc00014f7983 */ /* 0x000ea80000300800 */
[----:B------:R-:W3:Y:S01]  /*a1c0*/  LDL.LU R80, [R1+0x8b8] ;  /* 0x0008b80001507983 */ /* 0x000ee20000300800 */
[----:B------:R-:W-:Y:S01]  /*a1d0*/  @!P1 IMAD.MOV R23, RZ, RZ, -R23 ;  /* 0x000000ffff179224 */ /* 0x000fe200078e0a17 */
[----:B------:R-:W-:-:S02]  /*a1e0*/  ISETP.GE.AND P1, PT, R87, RZ, PT ;  /* 0x000000ff5700720c */ /* 0x000fc40003f26270 */
[----:B------:R-:W2:Y:S04]  /*a1f0*/  LDL.LU R81, [R1+0x8b4] ;  /* 0x0008b40001517983 */ /* 0x000ea80000300800 */
[----:B------:R-:W2:Y:S01]  /*a200*/  LDL.LU R83, [R1+0x8b0] ;  /* 0x0008b00001537983 */ /* 0x000ea20000300800 */
[----:B------:R-:W-:-:S03]  /*a210*/  @!P0 IMAD.MOV R19, RZ, RZ, -R19 ;  /* 0x000000ffff138224 */ /* 0x000fc600078e0a13 */
[----:B------:R-:W2:Y:S01]  /*a220*/  LDL.LU R85, [R1+0x8ac] ;  /* 0x0008ac0001557983 */ /* 0x000ea20000300800 */
[----:B------:R-:W-:-:S03]  /*a230*/  ISETP.GE.AND P0, PT, R91, RZ, PT ;  /* 0x000000ff5b00720c */ /* 0x000fc60003f06270 */
[----:B------:R-:W2:Y:S01]  /*a240*/  LDL.LU R87, [R1+0x8a8] ;  /* 0x0008a80001577983 */ /* 0x000ea20000300800 */
[----:B------:R-:W-:-:S03]  /*a250*/  @!P1 IMAD.MOV R18, RZ, RZ, -R18 ;  /* 0x000000ffff129224 */ /* 0x000fc600078e0a12 */
[----:B------:R-:W2:Y:S01]  /*a260*/  LDL.LU R88, [R1+0x8a4] ;  /* 0x0008a40001587983 */ /* 0x000ea20000300800 */
[----:B------:R-:W-:Y:S01]  /*a270*/  ISETP.GE.AND P1, PT, R92, RZ, PT ;  /* 0x000000ff5c00720c */ /* 0x000fe20003f26270 */
[----:B------:R-:W-:Y:S02]  /*a280*/  @!P2 IMAD.MOV R17, RZ, RZ, -R17 ;  /* 0x000000ffff11a224 */ /* 0x000fe400078e0a11 */
[----:B------:R-:W2:Y:S01]  /*a290*/  LDL.LU R90, [R1+0x8a0] ;  /* 0x0008a000015a7983 */ /* 0x000ea20000300800 */
[----:B------:R-:W-:Y:S01]  /*a2a0*/  ISETP.GE.AND P2, PT, R93, RZ, PT ;  /* 0x000000ff5d00720c */ /* 0x000fe20003f46270 */
[----:B------:R-:W-:Y:S02]  /*a2b0*/  @!P5 IMAD.MOV R16, RZ, RZ, -R16 ;  /* 0x000000ffff10d224 */ /* 0x000fe400078e0a10 */
[----:B------:R-:W2:Y:S01]  /*a2c0*/  LDL.LU R89, [R1+0x89c] ;  /* 0x00089c0001597983 */ /* 0x000ea20000300800 */
[----:B------:R-:W-:-:S03]  /*a2d0*/  ISETP.GE.AND P5, PT, R5, RZ, PT ;  /* 0x000000ff0500720c */ /* 0x000fc60003fa6270 */
[----:B------:R-:W2:Y:S04]  /*a2e0*/  LDL.LU R91, [R1+0x898] ;  /* 0x00089800015b7983 */ /* 0x000ea80000300800 */
[----:B------:R-:W2:Y:S04]  /*a2f0*/  LDL.LU R92, [R1+0x894] ;  /* 0x00089400015c7983 */ /* 0x000ea80000300800 */
[----:B------:R-:W2:Y:S04]  /*a300*/  LDL.LU R93, [R1+0x890] ;  /* 0x00089000015d7983 */ /* 0x000ea80000300800 */
[----:B------:R-:W2:Y:S04]  /*a310*/  LDL.LU R5, [R1+0x88c] ;  /* 0x00088c0001057983 */ /* 0x000ea80000300800 */
[----:B------:R-:W2:Y:S01]  /*a320*/  LDL.LU R3, [R1+0x888] ;  /* 0x0008880001037983 */ /* 0x000ea20000300800 */
[----:B------:R-:W-:-:S02]  /*a330*/  @!P2 IMAD.MOV R12, RZ, RZ, -R12 ;  /* 0x000000ffff0ca224 */ /* 0x000fc400078e0a0c */
[----:B------:R-:W-:Y:S01]  /*a340*/  @!P6 IMAD.MOV R70, RZ, RZ, -R70 ;  /* 0x000000ffff46e224 */ /* 0x000fe200078e0a46 */
[----:B--2---:R-:W-:Y:S02]  /*a350*/  ISETP.NE.AND P2, PT, R3, RZ, PT ;  /* 0x000000ff0300720c */ /* 0x004fe40003f45270 */
[----:B------:R-:W-:-:S04]  /*a360*/  LOP3.LUT R3, RZ, R3, RZ, 0x33, !PT ;  /* 0x00000003ff037212 */ /* 0x000fc800078e33ff */
[C---:B------:R-:W-:Y:S02]  /*a370*/  SEL R6, R3.reuse, R71, !P2 ;  /* 0x0000004703067207 */ /* 0x040fe40005000000 */
[----:B------:R-:W-:-:S03]  /*a380*/  SEL R68, R3, R70, !P2 ;  /* 0x0000004603447207 */ /* 0x000fc60005000000 */
[----:B------:R0:W-:Y:S01]  /*a390*/  STL [R1+0x210], R6 ;  /* 0x0002100601007387 */ /* 0x0001e20000100800 */
[C---:B------:R-:W-:Y:S02]  /*a3a0*/  SEL R67, R3.reuse, R67, !P2 ;  /* 0x0000004303437207 */ /* 0x040fe40005000000 */
[C---:B------:R-:W-:Y:S01]  /*a3b0*/  SEL R66, R3.reuse, R66, !P2 ;  /* 0x0000004203427207 */ /* 0x040fe20005000000 */
[----:B------:R-:W-:Y:S01]  /*a3c0*/  STL [R1+0x20c], R68 ;  /* 0x00020c4401007387 */ /* 0x000fe20000100800 */
[----:B0-----:R-:W-:-:S05]  /*a3d0*/  SEL R6, R3, R69, !P2 ;  /* 0x0000004503067207 */ /* 0x001fca0005000000 */
[----:B------:R0:W-:Y:S01]  /*a3e0*/  STL [R1+0x208], R6 ;  /* 0x0002080601007387 */ /* 0x0001e20000100800 */
[----:B------:R-:W-:-:S03]  /*a3f0*/  SEL R64, R3, R64, !P2 ;  /* 0x0000004003407207 */ /* 0x000fc60005000000 */
[----:B------:R-:W-:Y:S01]  /*a400*/  STL [R1+0x204], R67 ;  /* 0x0002044301007387 */ /* 0x000fe20000100800 */
[C---:B------:R-:W-:Y:S02]  /*a410*/  SEL R63, R3.reuse, R63, !P2 ;  /* 0x0000003f033f7207 */ /* 0x040fe40005000000 */
[C---:B0-----:R-:W-:Y:S01]  /*a420*/  SEL R6, R3.reuse, R65, !P2 ;  /* 0x0000004103067207 */ /* 0x041fe20005000000 */
[----:B------:R-:W-:Y:S04]  /*a430*/  STL [R1+0x200], R66 ;  /* 0x0002004201007387 */ /* 0x000fe80000100800 */
        /* <DEDUP_REMOVED lines=30> */
[----:B------:R0:W-:Y:S04]  /*a620*/  STL [R1+0xe0], R6 ;  /* 0x0000e00601007387 */ /* 0x0001e80000100800 */
[----:B------:R-:W-:Y:S01]  /*a630*/  STL [R1+0xdc], R49 ;  /* 0x0000dc3101007387 */ /* 0x000fe20000100800 */
[----:B0-----:R-:W-:-:S03]  /*a640*/  SEL R6, R3, R47, !P2 ;  /* 0x0000002f03067207 */ /* 0x001fc60005000000 */
[----:B------:R-:W-:Y:S04]  /*a650*/  STL [R1+0xd8], R48 ;  /* 0x0000d83001007387 */ /* 0x000fe80000100800 */
[----:B------:R0:W-:Y:S04]  /*a660*/  STL [R1+0xc8], R6 ;  /* 0x0000c80601007387 */ /* 0x0001e80000100800 */
[----:B0-----:R-:W2:Y:S01]  /*a670*/  LDL.LU R6, [R1+0x1a8] ;  /* 0x0001a80001067983 */ /* 0x001ea20000300800 */
[C---:B-1----:R-:W-:Y:S02]  /*a680*/  SEL R72, R3.reuse, R42, !P2 ;  /* 0x0000002a03487207 */ /* 0x042fe40005000000 */
[----:B------:R-:W-:-:S02]  /*a690*/  SEL R42, R3, R41, !P2 ;  /* 0x00000029032a7207 */ /* 0x000fc40005000000 */
[----:B------:R-:W0:Y:S01]  /*a6a0*/  S2R R41, SR_TID.X ;  /* 0x0000000000297919 */ /* 0x000e220000002100 */
[C---:B------:R-:W-:Y:S02]  /*a6b0*/  SEL R73, R3.reuse, R43, !P2 ;  /* 0x0000002b03497207 */ /* 0x040fe40005000000 */
[----:B------:R-:W-:Y:S02]  /*a6c0*/  SEL R43, R3, R40, !P2 ;  /* 0x00000028032b7207 */ /* 0x000fe40005000000 */
[----:B------:R-:W1:Y:S01]  /*a6d0*/  LDC R40, c[0x0][0x3a0] ;  /* 0x0000e800ff287b82 */ /* 0x000e620000000800 */
[----:B------:R-:W-:Y:S01]  /*a6e0*/  @!P0 IMAD.MOV R14, RZ, RZ, -R14 ;  /* 0x000000ffff0e8224 */ /* 0x000fe200078e0a0e */
[----:B------:R-:W-:Y:S01]  /*a6f0*/  ISETP.GE.AND P0, PT, R86, RZ, PT ;  /* 0x000000ff5600720c */ /* 0x000fe20003f06270 */
[----:B------:R-:W-:Y:S01]  /*a700*/  @!P1 IMAD.MOV R13, RZ, RZ, -R13 ;  /* 0x000000ffff0d9224 */ /* 0x000fe200078e0a0d */
[----:B------:R-:W-:Y:S02]  /*a710*/  ISETP.GE.AND P1, PT, R84, RZ, PT ;  /* 0x000000ff5400720c */ /* 0x000fe40003f26270 */
[----:B------:R-:W-:-:S02]  /*a720*/  ISETP.GE.AND P6, PT, R82, RZ, PT ;  /* 0x000000ff5200720c */ /* 0x000fc40003fc6270 */
[C---:B------:R-:W-:Y:S02]  /*a730*/  SEL R46, R3.reuse, R46, !P2 ;  /* 0x0000002e032e7207 */ /* 0x040fe40005000000 */
[C---:B------:R-:W-:Y:S02]  /*a740*/  SEL R45, R3.reuse, R45, !P2 ;  /* 0x0000002d032d7207 */ /* 0x040fe40005000000 */
[C---:B------:R-:W-:Y:S01]  /*a750*/  SEL R48, R3.reuse, R36, !P2 ;  /* 0x0000002403307207 */ /* 0x040fe20005000000 */
[----:B------:R0:W-:Y:S01]  /*a760*/  STL [R1+0xc4], R46 ;  /* 0x0000c42e01007387 */ /* 0x0001e20000100800 */
[----:B------:R-:W-:-:S03]  /*a770*/  SEL R49, R3, R35, !P2 ;  /* 0x0000002303317207 */ /* 0x000fc60005000000 */
[----:B------:R0:W-:Y:S01]  /*a780*/  STL [R1+0xc0], R45 ;  /* 0x0000c02d01007387 */ /* 0x0001e20000100800 */
[----:B------:R-:W-:-:S03]  /*a790*/  SEL R54, R3, R32, !P2 ;  /* 0x0000002003367207 */ /* 0x000fc60005000000 */
[----:B------:R-:W3:Y:S01]  /*a7a0*/  LDL.LU R36, [R1+0x1c8] ;  /* 0x0001c80001247983 */ /* 0x000ee20000300800 */
[----:B------:R-:W-:-:S03]  /*a7b0*/  SEL R55, R3, R31, !P2 ;  /* 0x0000001f03377207 */ /* 0x000fc60005000000 */
[----:B------:R-:W3:Y:S01]  /*a7c0*/  LDL.LU R35, [R1+0x1cc] ;  /* 0x0001cc0001237983 */ /* 0x000ee20000300800 */
[----:B------:R-:W-:-:S03]  /*a7d0*/  SEL R57, R3, R30, !P2 ;  /* 0x0000001e03397207 */ /* 0x000fc60005000000 */
[----:B------:R-:W3:Y:S01]  /*a7e0*/  LDL.LU R32, [R1+0x27c] ;  /* 0x00027c0001207983 */ /* 0x000ee20000300800 */
[----:B------:R-:W-:Y:S01]  /*a7f0*/  SEL R64, R3, R27, !P2 ;  /* 0x0000001b03407207 */ /* 0x000fe20005000000 */
[----:B------:R-:W-:Y:S02]  /*a800*/  @!P5 IMAD.MOV R11, RZ, RZ, -R11 ;  /* 0x000000ffff0bd224 */ /* 0x000fe400078e0a0b */
[----:B------:R-:W3:Y:S01]  /*a810*/  LDL.LU R31, [R1+0x1b8] ;  /* 0x0001b800011f7983 */ /* 0x000ee20000300800 */
[----:B------:R-:W-:Y:S02]  /*a820*/  @!P4 IMAD.MOV R10, RZ, RZ, -R10 ;  /* 0x000000ffff0ac224 */ /* 0x000fe400078e0a0a */
[----:B------:R-:W-:Y:S01]  /*a830*/  @!P0 IMAD.MOV R9, RZ, RZ, -R9 ;  /* 0x000000ffff098224 */ /* 0x000fe200078e0a09 */
[----:B------:R-:W3:Y:S01]  /*a840*/  LDL.LU R30, [R1+0x1bc] ;  /* 0x0001bc00011e7983 */ /* 0x000ee20000300800 */
[----:B------:R-:W-:Y:S02]  /*a850*/  @!P1 IMAD.MOV R7, RZ, RZ, -R7 ;  /* 0x000000ffff079224 */ /* 0x000fe400078e0a07 */
[----:B------:R-:W-:Y:S01]  /*a860*/  @!P6 IMAD.MOV R8, RZ, RZ, -R8 ;  /* 0x000000ffff08e224 */ /* 0x000fe200078e0a08 */
[----:B------:R-:W3:Y:S01]  /*a870*/  LDL.LU R27, [R1+0x280] ;  /* 0x00028000011b7983 */ /* 0x000ee20000300800 */
[----:B------:R-:W-:-:S04]  /*a880*/  @!UP1 UIADD3 UR4, UPT, UPT, -UR7, 0x100000, URZ ;  /* 0x0010000007049890 */ /* 0x000fc8000fffe1ff */
[----:B------:R-:W-:Y:S02]  /*a890*/  @!UP1 USHF.L.U32 UR5, UR4, 0xb, URZ ;  /* 0x0000000b04059899 */ /* 0x000fe400080006ff */
[----:B------:R-:W-:Y:S01]  /*a8a0*/  @!UP1 USHF.L.U32 UR4, UR4, 0x1, URZ ;  /* 0x0000000104049899 */ /* 0x000fe200080006ff */
[----:B------:R-:W-:Y:S01]  /*a8b0*/  VOTEU.ALL UP2, P3 ;  /* 0x0000000000ff7886 */ /* 0x000fe20001840000 */
[C---:B------:R-:W-:Y:S01]  /*a8c0*/  SEL R86, R3.reuse, R44, !P2 ;  /* 0x0000002c03567207 */ /* 0x040fe20005000000 */
[----:B------:R-:W1:Y:S01]  /*a8d0*/  LDCU UR7, c[0x0][0x3b0] ;  /* 0x00007600ff0777ac */ /* 0x000e620008000800 */
[C---:B0-----:R-:W-:Y:S02]  /*a8e0*/  SEL R46, R3.reuse, R37, !P2 ;  /* 0x00000025032e7207 */ /* 0x041fe40005000000 */
[C---:B------:R-:W-:Y:S02]  /*a8f0*/  SEL R51, R3.reuse, R34, !P2 ;  /* 0x0000002203337207 */ /* 0x040fe40005000000 */
[----:B------:R-:W-:-:S02]  /*a900*/  SEL R53, R3, R33, !P2 ;  /* 0x0000002103357207 */ /* 0x000fc40005000000 */
[C---:B------:R-:W-:Y:S02]  /*a910*/  SEL R44, R3.reuse, R39, !P2 ;  /* 0x00000027032c7207 */ /* 0x040fe40005000000 */
[C---:B------:R-:W-:Y:S01]  /*a920*/  SEL R45, R3.reuse, R38, !P2 ;  /* 0x00000026032d7207 */ /* 0x040fe20005000000 */
[----:B------:R0:W1:Y:S01]  /*a930*/  @!UP2 SYNCS.EXCH.64 URZ, [UR9+0xc008], UR4 ;  /* 0x00c0080409ffa5b2 */ /* 0x0000620008000100 */
[C---:B------:R-:W-:Y:S02]  /*a940*/  SEL R60, R3.reuse, R29, !P2 ;  /* 0x0000001d033c7207 */ /* 0x040fe40005000000 */
[C---:B------:R-:W-:Y:S02]  /*a950*/  SEL R61, R3.reuse, R28, !P2 ;  /* 0x0000001c033d7207 */ /* 0x040fe40005000000 */
[C---:B------:R-:W-:Y:S02]  /*a960*/  SEL R65, R3.reuse, R26, !P2 ;  /* 0x0000001a03417207 */ /* 0x040fe40005000000 */
[----:B------:R-:W-:-:S02]  /*a970*/  SEL R67, R3, R25, !P2 ;  /* 0x0000001903437207 */ /* 0x000fc40005000000 */
[C---:B------:R-:W-:Y:S02]  /*a980*/  SEL R71, R3.reuse, R24, !P2 ;  /* 0x0000001803477207 */ /* 0x040fe40005000000 */
[C---:B------:R-:W-:Y:S01]  /*a990*/  SEL R70, R3.reuse, R23, !P2 ;  /* 0x0000001703467207 */ /* 0x040fe20005000000 */
[----:B0-----:R-:W0:Y:S01]  /*a9a0*/  LDCU UR4, c[0x0][0x3b0] ;  /* 0x00007600ff0477ac */ /* 0x001e220008000800 */
[C---:B------:R-:W-:Y:S02]  /*a9b0*/  SEL R69, R3.reuse, R22, !P2 ;  /* 0x0000001603457207 */ /* 0x040fe40005000000 */
[C---:B------:R-:W-:Y:S01]  /*a9c0*/  SEL R66, R3.reuse, R21, !P2 ;  /* 0x0000001503427207 */ /* 0x040fe20005000000 */
[----:B------:R-:W0:Y:S01]  /*a9d0*/  LDCU UR5, c[0x0][0x3b0] ;  /* 0x00007600ff0577ac */ /* 0x000e220008000800 */
[C---:B------:R-:W-:Y:S02]  /*a9e0*/  SEL R63, R3.reuse, R20, !P2 ;  /* 0x00000014033f7207 */ /* 0x040fe40005000000 */
[----:B------:R-:W-:-:S02]  /*a9f0*/  SEL R62, R3, R19, !P2 ;  /* 0x00000013033e7207 */ /* 0x000fc40005000000 */
[C---:B------:R-:W-:Y:S02]  /*aa00*/  SEL R59, R3.reuse, R18, !P2 ;  /* 0x00000012033b7207 */ /* 0x040fe40005000000 */
[C---:B------:R-:W-:Y:S02]  /*aa10*/  SEL R58, R3.reuse, R17, !P2 ;  /* 0x00000011033a7207 */ /* 0x040fe40005000000 */
[C---:B------:R-:W-:Y:S02]  /*aa20*/  SEL R56, R3.reuse, R16, !P2 ;  /* 0x0000001003387207 */ /* 0x040fe40005000000 */
[C---:B------:R-:W-:Y:S02]  /*aa30*/  SEL R52, R3.reuse, R15, !P2 ;  /* 0x0000000f03347207 */ /* 0x040fe40005000000 */
[C---:B------:R-:W-:Y:S02]  /*aa40*/  SEL R50, R3.reuse, R14, !P2 ;  /* 0x0000000e03327207 */ /* 0x040fe40005000000 */
[----:B------:R-:W-:-:S02]  /*aa50*/  SEL R47, R3, R13, !P2 ;  /* 0x0000000d032f7207 */ /* 0x000fc40005000000 */
[C---:B------:R-:W-:Y:S02]  /*aa60*/  SEL R37, R3.reuse, R12, !P2 ;  /* 0x0000000c03257207 */ /* 0x040fe40005000000 */
[C---:B------:R-:W-:Y:S02]  /*aa70*/  SEL R34, R3.reuse, R11, !P2 ;  /* 0x0000000b03227207 */ /* 0x040fe40005000000 */
[C---:B------:R-:W-:Y:S02]  /*aa80*/  SEL R33, R3.reuse, R10, !P2 ;  /* 0x0000000a03217207 */ /* 0x040fe40005000000 */
[C---:B------:R-:W-:Y:S02]  /*aa90*/  SEL R84, R3.reuse, R9, !P2 ;  /* 0x0000000903547207 */ /* 0x040fe40005000000 */
[C---:B------:R-:W-:Y:S02]  /*aaa0*/  SEL R82, R3.reuse, R7, !P2 ;  /* 0x0000000703527207 */ /* 0x040fe40005000000 */
[----:B------:R-:W-:Y:S01]  /*aab0*/  SEL R68, R3, R8, !P2 ;  /* 0x0000000803447207 */ /* 0x000fe20005000000 */
[----:B-1----:R-:W-:Y:S01]  /*aac0*/  VIADD R3, R40, 0xffffff91 ;  /* 0xffffff9128037836 */ /* 0x002fe20000000000 */
[----:B------:R-:W-:-:S04]  /*aad0*/  LOP3.LUT R41, R41, 0x7f, RZ, 0xc0, !PT ;  /* 0x0000007f29297812 */ /* 0x000fc800078ec0ff */
[----:B------:R-:W-:Y:S01]  /*aae0*/  ISETP.GE.U32.AND P0, PT, R3, 0x7fffff12, PT ;  /* 0x7fffff120300780c */ /* 0x000fe20003f06070 */
[----:B------:R-:W-:Y:S01]  /*aaf0*/  IMAD R3, R4, 0x6e, RZ ;  /* 0x0000006e04037824 */ /* 0x000fe200078e02ff */
[----:B--2---:R1:W-:Y:S04]  /*ab00*/  STS.U8 [R41+UR9], R6 ;  /* 0x0000000629007988 */ /* 0x0043e80008000009 */
[----:B-1----:R-:W-:-:S04]  /*ab10*/  IADD3 R6, P1, PT, R3, R0, RZ ;  /* 0x0000000003067210 */ /* 0x002fc80007f3e0ff */
[----:B------:R-:W-:Y:S01]  /*ab20*/  LEA.HI.X.SX32 R7, R3, R2, 0x1, P1 ;  /* 0x0000000203077211 */ /* 0x000fe200008f0eff */
[----:B------:R1:W-:Y:S04]  /*ab30*/  STL [R1+0x1ac], R6 ;  /* 0x0001ac0601007387 */ /* 0x0003e80000100800 */
[----:B------:R2:W-:Y:S04]  /*ab40*/  STL [R1+0x1a8], R7 ;  /* 0x0001a80701007387 */ /* 0x0005e80000100800 */
[----:B------:R-:W4:Y:S04]  /*ab50*/  LDL.LU R38, [R1+0x274] ;  /* 0x0002740001267983 */ /* 0x000f280000300800 */
[----:B------:R-:W4:Y:S04]  /*ab60*/  LDL.LU R29, [R1+0x60] ;  /* 0x00006000011d7983 */ /* 0x000f280000300800 */
[----:B------:R-:W4:Y:S01]  /*ab70*/  LDL.LU R39, [R1+0x58] ;  /* 0x0000580001277983 */ /* 0x000f220000300800 */
[----:B------:R-:W-:Y:S01]  /*ab80*/  PRMT R9, RZ, 0x7610, R9 ;  /* 0x00007610ff097816 */ /* 0x000fe20000000009 */
[----:B------:R-:W-:-:S05]  /*ab90*/  VIADD R3, R40, 0xffffff89 ;  /* 0xffffff8928037836 */ /* 0x000fca0000000000 */
[----:B------:R1:W4:Y:S01]  /*aba0*/  @!P0 LDG.E.U8 R9, desc[UR18][R6.64] ;  /* 0x0000001206098981 */ /* 0x000322000c1e1100 */
[----:B------:R-:W-:Y:S01]  /*abb0*/  ISETP.GE.U32.AND P0, PT, R3, 0x7fffff0a, PT ;  /* 0x7fffff0a0300780c */ /* 0x000fe20003f06070 */
[----:B------:R-:W-:Y:S01]  /*abc0*/  IMAD R3, R4, 0x76, RZ ;  /* 0x0000007604037824 */ /* 0x000fe200078e02ff */
[----:B------:R-:W-:-:S04]  /*abd0*/  PRMT R8, RZ, 0x7610, R8 ;  /* 0x00007610ff087816 */ /* 0x000fc80000000008 */
[C---:B-1----:R-:W-:Y:S01]  /*abe0*/  IADD3 R6, P1, PT, R3.reuse, R0, RZ ;  /* 0x0000000003067210 */ /* 0x042fe20007f3e0ff */
[----:B---3--:R-:W-:Y:S03]  /*abf0*/  STS.U8 [R41+UR9+0x400], R27 ;  /* 0x0004001b29007988 */ /* 0x008fe60008000009 */
[----:B--2---:R-:W-:Y:S01]  /*ac00*/  LEA.HI.X.SX32 R7, R3, R2, 0x1, P1 ;  /* 0x0000000203077211 */ /* 0x004fe200008f0eff */
[----:B------:R1:W-:Y:S01]  /*ac10*/  STS.U8 [R41+UR9+0x800], R30 ;  /* 0x0008001e29007988 */ /* 0x0003e20008000009 */
[----:B------:R-:W-:-:S03]  /*ac20*/  VIADD R3, R40, 0xffffff81 ;  /* 0xffffff8128037836 */ /* 0x000fc60000000000 */
[----:B------:R2:W-:Y:S04]  /*ac30*/  STS.U8 [R41+UR9+0xc00], R31 ;  /* 0x000c001f29007988 */ /* 0x0005e80008000009 */
[----:B------:R3:W4:Y:S04]  /*ac40*/  @!P0 LDG.E.U8 R8, desc[UR18][R6.64] ;  /* 0x0000001206088981 */ /* 0x000728000c1e1100 */
[----:B-1----:R-:W4:Y:S04]  /*ac50*/  LDL.LU R30, [R1+0x278] ;  /* 0x00027800011e7983 */ /* 0x002f280000300800 */
[----:B--2---:R-:W2:Y:S01]  /*ac60*/  LDL.LU R31, [R1+0xf0] ;  /* 0x0000f000011f7983 */ /* 0x004ea20000300800 */
[----:B------:R-:W-:Y:S01]  /*ac70*/  ISETP.GE.U32.AND P0, PT, R3, 0x7fffff02, PT ;  /* 0x7fffff020300780c */ /* 0x000fe20003f06070 */
[----:B------:R-:W-:-:S02]  /*ac80*/  IMAD R3, R4, 0x7e, RZ ;  /* 0x0000007e04037824 */ /* 0x000fc400078e02ff */
[----:B------:R3:W-:Y:S04]  /*ac90*/  STL [R1+0x1bc], R6 ;  /* 0x0001bc0601007387 */ /* 0x0007e80000100800 */
[----:B------:R-:W-:Y:S01]  /*aca0*/  STL [R1+0x1b8], R7 ;  /* 0x0001b80701007387 */ /* 0x000fe20000100800 */
[----:B---3--:R-:W-:-:S03]  /*acb0*/  IADD3 R6, P1, PT, R3, R0, RZ ;  /* 0x0000000003067210 */ /* 0x008fc60007f3e0ff */
[----:B------:R1:W-:Y:S01]  /*acc0*/  STS.U8 [R41+UR9+0x1000], R32 ;  /* 0x0010002029007988 */ /* 0x0003e20008000009 */
[----:B------:R-:W-:-:S03]  /*acd0*/  LEA.HI.X.SX32 R10, R3, R2, 0x1, P1 ;  /* 0x00000002030a7211 */ /* 0x000fc600008f0eff */
[----:B------:R3:W-:Y:S04]  /*ace0*/  STS.U8 [R41+UR9+0x1400], R35 ;  /* 0x0014002329007988 */ /* 0x0007e80008000009 */
[----:B-1----:R-:W2:Y:S04]  /*acf0*/  LDL.LU R32, [R1+0xec] ;  /* 0x0000ec0001207983 */ /* 0x002ea80000300800 */
[----:B---3--:R-:W3:Y:S04]  /*ad00*/  LDL.LU R35, [R1+0x270] ;  /* 0x0002700001237983 */ /* 0x008ee80000300800 */
[----:B------:R-:W-:Y:S04]  /*ad10*/  STL [R1+0x1cc], R6 ;  /* 0x0001cc0601007387 */ /* 0x000fe80000100800 */
[----:B------:R1:W-:Y:S04]  /*ad20*/  STS.U8 [R41+UR9+0x1800], R36 ;  /* 0x0018002429007988 */ /* 0x0003e80008000009 */
[----:B------:R-:W-:Y:S04]  /*ad30*/  STL [R1+0x1c8], R10 ;  /* 0x0001c80a01007387 */ /* 0x000fe80000100800 */
[----:B-1----:R-:W3:Y:S04]  /*ad40*/  LDL.LU R36, [R1+0x26c] ;  /* 0x00026c0001247983 */ /* 0x002ee80000300800 */
[----:B----4-:R1:W-:Y:S04]  /*ad50*/  STS.U8 [R41+UR9+0x1c00], R38 ;  /* 0x001c002629007988 */ /* 0x0103e80008000009 */
[----:B------:R-:W-:Y:S04]  /*ad60*/  STS.U8 [R41+UR9+0x2000], R29 ;  /* 0x0020001d29007988 */ /* 0x000fe80008000009 */
[----:B-1----:R-:W4:Y:S04]  /*ad70*/  LDL.LU R38, [R1+0x150] ;  /* 0x0001500001267983 */ /* 0x002f280000300800 */
[----:B------:R1:W-:Y:S04]  /*ad80*/  STS.U8 [R41+UR9+0x2400], R39 ;  /* 0x0024002729007988 */ /* 0x0003e80008000009 */
[----:B-1----:R-:W4:Y:S01]  /*ad90*/  LDL.LU R39, [R1+0x14c] ;  /* 0x00014c0001277983 */ /* 0x002f220000300800 */
[----:B------:R-:W-:Y:S01]  /*ada0*/  PRMT R7, RZ, 0x7610, R7 ;  /* 0x00007610ff077816 */ /* 0x000fe20000000007 */
[----:B------:R-:W-:-:S02]  /*adb0*/  @!P0 IMAD.MOV.U32 R11, RZ, RZ, R10 ;  /* 0x000000ffff0b8224 */ /* 0x000fc400078e000a */
[----:B------:R-:W-:Y:S02]  /*adc0*/  @!P0 IMAD.MOV.U32 R10, RZ, RZ, R6 ;  /* 0x000000ffff0a8224 */ /* 0x000fe400078e0006 */
[----:B------:R-:W-:-:S03]  /*add0*/  VIADD R3, R40, 0xfffffff8 ;  /* 0xfffffff828037836 */ /* 0x000fc60000000000 */
[----:B------:R1:W4:Y:S02]  /*ade0*/  @!P0 LDG.E.U8 R7, desc[UR18][R10.64] ;  /* 0x000000120a078981 */ /* 0x000324000c1e1100 */
[----:B------:R-:W-:Y:S01]  /*adf0*/  ISETP.GE.U32.AND P0, PT, R3, 0x7fffff79, PT ;  /* 0x7fffff790300780c */ /* 0x000fe20003f06070 */
[----:B------:R-:W-:-:S05]  /*ae00*/  IMAD R3, R4, 0x7, RZ ;  /* 0x0000000704037824 */ /* 0x000fca00078e02ff */
[----:B------:R-:W-:-:S04]  /*ae10*/  IADD3 R6, P1, PT, R3, R0, RZ ;  /* 0x0000000003067210 */ /* 0x000fc80007f3e0ff */
[----:B-1----:R-:W-:Y:S01]  /*ae20*/  LEA.HI.X.SX32 R10, R3, R2, 0x1, P1 ;  /* 0x00000002030a7211 */ /* 0x002fe200008f0eff */
[----:B------:R-:W-:Y:S01]  /*ae30*/  STL [R1+0x60], R6 ;  /* 0x0000600601007387 */ /* 0x000fe20000100800 */
[----:B------:R-:W-:Y:S01]  /*ae40*/  PRMT R22, RZ, 0x7610, R22 ;  /* 0x00007610ff167816 */ /* 0x000fe20000000016 */
[----:B------:R-:W-:Y:S02]  /*ae50*/  VIADD R3, R40, 0xfffffff0 ;  /* 0xfffffff028037836 */ /* 0x000fe40000000000 */
[----:B------:R1:W-:Y:S01]  /*ae60*/  STL [R1+0x58], R10 ;  /* 0x0000580a01007387 */ /* 0x0003e20000100800 */
[----:B------:R-:W-:-:S03]  /*ae70*/  @!P0 IMAD.MOV.U32 R11, RZ, RZ, R10 ;  /* 0x000000ffff0b8224 */ /* 0x000fc600078e000a */
[----:B------:R0:W-:Y:S04]  /*ae80*/  STS.U8 [R41+UR9+0x2800], R30 ;  /* 0x0028001e29007988 */ /* 0x0001e80008000009 */
[----:B------:R-:W4:Y:S01]  /*ae90*/  LDL.LU R27, [R1+0x268] ;  /* 0x00026800011b7983 */ /* 0x000f220000300800 */
[----:B-1----:R-:W-:-:S03]  /*aea0*/  @!P0 IMAD.MOV.U32 R10, RZ, RZ, R6 ;  /* 0x000000ffff0a8224 */ /* 0x002fc600078e0006 */
[----:B--2---:R1:W-:Y:S04]  /*aeb0*/  STS.U8 [R41+UR9+0x2c00], R31 ;  /* 0x002c001f29007988 */ /* 0x0043e80008000009 */
[----:B------:R2:W4:Y:S01]  /*aec0*/  @!P0 LDG.E.U8 R22, desc[UR18][R10.64] ;  /* 0x000000120a168981 */ /* 0x000522000c1e1100 */
[----:B------:R-:W-:Y:S01]  /*aed0*/  ISETP.GE.U32.AND P0, PT, R3, 0x7fffff71, PT ;  /* 0x7fffff710300780c */ /* 0x000fe20003f06070 */
[----:B------:R-:W-:Y:S02]  /*aee0*/  IMAD R3, R4, 0xf, RZ ;  /* 0x0000000f04037824 */ /* 0x000fe400078e02ff */
[----:B0-----:R-:W4:Y:S03]  /*aef0*/  LDL.LU R30, [R1+0x15c] ;  /* 0x00015c00011e7983 */ /* 0x001f260000300800 */
[C---:B------:R-:W-:Y:S01]  /*af00*/  IADD3 R6, P1, PT, R3.reuse, R0, RZ ;  /* 0x0000000003067210 */ /* 0x040fe20007f3e0ff */
[----:B-1----:R-:W4:Y:S03]  /*af10*/  LDL.LU R31, [R1+0x158] ;  /* 0x00015800011f7983 */ /* 0x002f260000300800 */
[----:B--2---:R-:W-:Y:S01]  /*af20*/  LEA.HI.X.SX32 R10, R3, R2, 0x1, P1 ;  /* 0x00000002030a7211 */ /* 0x004fe200008f0eff */
[----:B------:R-:W-:Y:S01]  /*af30*/  STL [R1+0xf0], R6 ;  /* 0x0000f00601007387 */ /* 0x000fe20000100800 */
[----:B------:R-:W-:Y:S01]  /*af40*/  PRMT R21, RZ, 0x7610, R21 ;  /* 0x00007610ff157816 */ /* 0x000fe20000000015 */
[----:B------:R-:W-:-:S02]  /*af50*/  VIADD R3, R40, 0xffffffe8 ;  /* 0xffffffe828037836 */ /* 0x000fc40000000000 */
[----:B------:R0:W-:Y:S01]  /*af60*/  STL [R1+0xec], R10 ;  /* 0x0000ec0a01007387 */ /* 0x0001e20000100800 */
[----:B------:R-:W-:Y:S02]  /*af70*/  @!P0 IMAD.MOV.U32 R11, RZ, RZ, R10 ;  /* 0x000000ffff0b8224 */ /* 0x000fe400078e000a */
[----:B0-----:R-:W-:-:S05]  /*af80*/  @!P0 IMAD.MOV.U32 R10, RZ, RZ, R6 ;  /* 0x000000ffff0a8224 */ /* 0x001fca00078e0006 */
[----:B------:R0:W2:Y:S01]  /*af90*/  @!P0 LDG.E.U8 R21, desc[UR18][R10.64] ;  /* 0x000000120a158981 */ /* 0x0000a2000c1e1100 */
[----:B------:R-:W-:Y:S01]  /*afa0*/  ISETP.GE.U32.AND P0, PT, R3, 0x7fffff69, PT ;  /* 0x7fffff690300780c */ /* 0x000fe20003f06070 */
[----:B------:R-:W-:Y:S02]  /*afb0*/  IMAD R3, R4, 0x17, RZ ;  /* 0x0000001704037824 */ /* 0x000fe400078e02ff */
[----:B------:R1:W-:Y:S03]  /*afc0*/  STS.U8 [R41+UR9+0x3000], R32 ;  /* 0x0030002029007988 */ /* 0x0003e60008000009 */
[C---:B0-----:R-:W-:Y:S01]  /*afd0*/  IADD3 R10, P1, PT, R3.reuse, R0, RZ ;  /* 0x00000000030a7210 */ /* 0x041fe20007f3e0ff */
[----:B---3--:R0:W-:Y:S03]  /*afe0*/  STS.U8 [R41+UR9+0x3400], R35 ;  /* 0x0034002329007988 */ /* 0x0081e60008000009 */
[----:B------:R-:W-:Y:S01]  /*aff0*/  LEA.HI.X.SX32 R11, R3, R2, 0x1, P1 ;  /* 0x00000002030b7211 */ /* 0x000fe200008f0eff */
[----:B-1----:R-:W3:Y:S04]  /*b000*/  LDL.LU R32, [R1+0x264] ;  /* 0x0002640001207983 */ /* 0x002ee80000300800 */
[----:B------:R1:W-:Y:S04]  /*b010*/  STS.U8 [R41+UR9+0x3800], R36 ;  /* 0x0038002429007988 */ /* 0x0003e80008000009 */
[----:B0-----:R-:W2:Y:S01]  /*b020*/  LDL.LU R35, [R1+0x164] ;  /* 0x0001640001237983 */ /* 0x001ea20000300800 */
[----:B------:R-:W-:-:S03]  /*b030*/  LOP3.LUT R6, R41, 0x10, RZ, 0x3c, !PT ;  /* 0x0000001029067812 */ /* 0x000fc600078e3cff */
[----:B-1----:R-:W2:Y:S04]  /*b040*/  LDL.LU R36, [R1+0x160] ;  /* 0x0001600001247983 */ /* 0x002ea80000300800 */
[----:B------:R-:W-:Y:S04]  /*b050*/  STL [R1+0x150], R10 ;  /* 0x0001500a01007387 */ /* 0x000fe80000100800 */
[----:B------:R-:W-:Y:S04]  /*b060*/  STL [R1+0x14c], R11 ;  /* 0x00014c0b01007387 */ /* 0x000fe80000100800 */
[----:B----4-:R0:W-:Y:S04]  /*b070*/  STS.U8 [R41+UR9+0x3c00], R38 ;  /* 0x003c002629007988 */ /* 0x0101e80008000009 */
[----:B0-----:R-:W4:Y:S04]  /*b080*/  LDL.LU R38, [R1+0x260] ;  /* 0x0002600001267983 */ /* 0x001f280000300800 */
[----:B------:R0:W-:Y:S04]  /*b090*/  STS.U8 [R6+UR9+0x480], R39 ;  /* 0x0004802706007988 */ /* 0x0001e80008000009 */
[----:B------:R-:W4:Y:S04]  /*b0a0*/  LDL.LU R29, [R1+0x16c] ;  /* 0x00016c00011d7983 */ /* 0x000f280000300800 */
[----:B0-----:R-:W4:Y:S01]  /*b0b0*/  LDL.LU R39, [R1+0x168] ;  /* 0x0001680001277983 */ /* 0x001f220000300800 */
[----:B------:R-:W-:Y:S01]  /*b0c0*/  PRMT R20, RZ, 0x7610, R20 ;  /* 0x00007610ff147816 */ /* 0x000fe20000000014 */
[----:B------:R-:W-:-:S05]  /*b0d0*/  VIADD R3, R40, 0xffffffe0 ;  /* 0xffffffe028037836 */ /* 0x000fca0000000000 */
[----:B------:R0:W4:Y:S01]  /*b0e0*/  @!P0 LDG.E.U8 R20, desc[UR18][R10.64] ;  /* 0x000000120a148981 */ /* 0x000122000c1e1100 */
[----:B------:R-:W-:Y:S01]  /*b0f0*/  ISETP.GE.U32.AND P0, PT, R3, 0x7fffff61, PT ;  /* 0x7fffff610300780c */ /* 0x000fe20003f06070 */
[----:B------:R-:W-:Y:S01]  /*b100*/  IMAD R3, R4, 0x1f, RZ ;  /* 0x0000001f04037824 */ /* 0x000fe200078e02ff */
[----:B------:R-:W-:-:S04]  /*b110*/  PRMT R19, RZ, 0x7610, R19 ;  /* 0x00007610ff137816 */ /* 0x000fc80000000013 */
[----:B0-----:R-:W-:-:S04]  /*b120*/  IADD3 R10, P1, PT, R3, R0, RZ ;  /* 0x00000000030a7210 */ /* 0x001fc80007f3e0ff */
[----:B------:R-:W-:Y:S01]  /*b130*/  LEA.HI.X.SX32 R11, R3, R2, 0x1, P1 ;  /* 0x00000002030b7211 */ /* 0x000fe200008f0eff */
[----:B------:R-:W-:Y:S01]  /*b140*/  VIADD R3, R40, 0xffffffd8 ;  /* 0xffffffd828037836 */ /* 0x000fe20000000000 */
[----:B------:R-:W-:Y:S04]  /*b150*/  STS.U8 [R6+UR9+0x880], R27 ;  /* 0x0008801b06007988 */ /* 0x000fe80008000009 */
[----:B------:R0:W4:Y:S01]  /*b160*/  @!P0 LDG.E.U8 R19, desc[UR18][R10.64] ;  /* 0x000000120a138981 */ /* 0x000122000c1e1100 */
[----:B------:R-:W-:Y:S01]  /*b170*/  ISETP.GE.U32.AND P0, PT, R3, 0x7fffff59, PT ;  /* 0x7fffff590300780c */ /* 0x000fe20003f06070 */
[----:B------:R-:W-:Y:S02]  /*b180*/  IMAD R3, R4, 0x27, RZ ;  /* 0x0000002704037824 */ /* 0x000fe400078e02ff */
[----:B------:R1:W-:Y:S04]  /*b190*/  STS.U8 [R6+UR9+0xc80], R30 ;  /* 0x000c801e06007988 */ /* 0x0003e80008000009 */
[----:B------:R0:W-:Y:S04]  /*b1a0*/  STS.U8 [R6+UR9+0x1080], R31 ;  /* 0x0010801f06007988 */ /* 0x0001e80008000009 */
[----:B-1----:R-:W4:Y:S04]  /*b1b0*/  LDL.LU R30, [R1+0x25c] ;  /* 0x00025c00011e7983 */ /* 0x002f280000300800 */
[----:B0-----:R-:W4:Y:S04]  /*b1c0*/  LDL.LU R31, [R1+0x174] ;  /* 0x00017400011f7983 */ /* 0x001f280000300800 */
[----:B------:R0:W-:Y:S04]  /*b1d0*/  STL [R1+0x15c], R10 ;  /* 0x00015c0a01007387 */ /* 0x0001e80000100800 */
[----:B------:R1:W-:Y:S01]  /*b1e0*/  STL [R1+0x158], R11 ;  /* 0x0001580b01007387 */ /* 0x0003e20000100800 */
[----:B0-----:R-:W-:-:S04]  /*b1f0*/  IADD3 R10, P1, PT, R3, R0, RZ ;  /* 0x00000000030a7210 */ /* 0x001fc80007f3e0ff */
[----:B-1----:R-:W-:Y:S01]  /*b200*/  LEA.HI.X.SX32 R11, R3, R2, 0x1, P1 ;  /* 0x00000002030b7211 */ /* 0x002fe200008f0eff */
[----:B---3--:R0:W-:Y:S04]  /*b210*/  STS.U8 [R6+UR9+0x1480], R32 ;  /* 0x0014802006007988 */ /* 0x0081e80008000009 */
[----:B--2---:R1:W-:Y:S04]  /*b220*/  STS.U8 [R6+UR9+0x1880], R35 ;  /* 0x0018802306007988 */ /* 0x0043e80008000009 */
[----:B0-----:R-:W2:Y:S04]  /*b230*/  LDL.LU R32, [R1+0x170] ;  /* 0x0001700001207983 */ /* 0x001ea80000300800 */
[----:B-1----:R-:W3:Y:S04]  /*b240*/  LDL.LU R35, [R1+0x258] ;  /* 0x0002580001237983 */ /* 0x002ee80000300800 */
[----:B------:R-:W-:Y:S04]  /*b250*/  STL [R1+0x164], R10 ;  /* 0x0001640a01007387 */ /* 0x000fe80000100800 */
[----:B------:R0:W-:Y:S04]  /*b260*/  STS.U8 [R6+UR9+0x1c80], R36 ;  /* 0x001c802406007988 */ /* 0x0001e80008000009 */
[----:B------:R-:W-:Y:S04]  /*b270*/  STL [R1+0x160], R11 ;  /* 0x0001600b01007387 */ /* 0x000fe80000100800 */
[----:B0-----:R-:W3:Y:S04]  /*b280*/  LDL.LU R36, [R1+0x250] ;  /* 0x0002500001247983 */ /* 0x001ee80000300800 */
[----:B----4-:R0:W-:Y:S04]  /*b290*/  STS.U8 [R6+UR9+0x2080], R38 ;  /* 0x0020802606007988 */ /* 0x0101e80008000009 */
[----:B0-----:R-:W4:Y:S04]  /*b2a0*/  LDL.LU R38, [R1+0x17c] ;  /* 0x00017c0001267983 */ /* 0x001f280000300800 */
[----:B------:R-:W-:Y:S04]  /*b2b0*/  STS.U8 [R6+UR9+0x2480], R29 ;  /* 0x0024801d06007988 */ /* 0x000fe80008000009 */
[----:B------:R0:W-:Y:S04]  /*b2c0*/  STS.U8 [R6+UR9+0x2880], R39 ;  /* 0x0028802706007988 */ /* 0x0001e80008000009 */
        /* <DEDUP_REMOVED lines=9> */
[----:B------:R-:W-:-:S04]  /*b360*/  VIADD R3, R40, 0xffffffc8 ;  /* 0xffffffc828037836 */ /* 0x000fc80000000000 */
[----:B------:R0:W4:Y:S01]  /*b370*/  @!P0 LDG.E.U8 R17, desc[UR18][R10.64] ;  /* 0x000000120a118981 */ /* 0x000122000c1e1100 */
[----:B------:R-:W-:Y:S01]  /*b380*/  ISETP.GE.U32.AND P0, PT, R3, 0x7fffff49, PT ;  /* 0x7fffff490300780c */ /* 0x000fe20003f06070 */
[----:B------:R-:W-:Y:S02]  /*b390*/  IMAD R3, R4, 0x37, RZ ;  /* 0x0000003704037824 */ /* 0x000fe400078e02ff */
[----:B------:R0:W-:Y:S01]  /*b3a0*/  STL [R1+0x16c], R10 ;  /* 0x00016c0a01007387 */ /* 0x0001e20000100800 */
[----:B------:R-:W-:-:S03]  /*b3b0*/  PRMT R16, RZ, 0x7610, R16 ;  /* 0x00007610ff107816 */ /* 0x000fc60000000010 */
[----:B------:R1:W-:Y:S04]  /*b3c0*/  STL [R1+0x168], R11 ;  /* 0x0001680b01007387 */ /* 0x0003e80000100800 */
[----:B------:R1:W-:Y:S01]  /*b3d0*/  STS.U8 [R6+UR9+0x2c80], R30 ;  /* 0x002c801e06007988 */ /* 0x0003e20008000009 */
[----:B0-----:R-:W-:-:S03]  /*b3e0*/  IADD3 R10, P1, PT, R3, R0, RZ ;  /* 0x00000000030a7210 */ /* 0x001fc60007f3e0ff */
[----:B------:R-:W4:Y:S01]  /*b3f0*/  LDL.LU R27, [R1+0x254] ;  /* 0x00025400011b7983 */ /* 0x000f220000300800 */
[----:B-1----:R-:W-:Y:S01]  /*b400*/  LEA.HI.X.SX32 R11, R3, R2, 0x1, P1 ;  /* 0x00000002030b7211 */ /* 0x002fe200008f0eff */
[----:B------:R-:W-:Y:S02]  /*b410*/  VIADD R3, R40, 0xffffffc0 ;  /* 0xffffffc028037836 */ /* 0x000fe40000000000 */
[----:B------:R0:W-:Y:S04]  /*b420*/  STS.U8 [R6+UR9+0x3080], R31 ;  /* 0x0030801f06007988 */ /* 0x0001e80008000009 */
[----:B------:R-:W4:Y:S04]  /*b430*/  LDL.LU R30, [R1+0x184] ;  /* 0x00018400011e7983 */ /* 0x000f280000300800 */
[----:B------:R1:W4:Y:S04]  /*b440*/  @!P0 LDG.E.U8 R16, desc[UR18][R10.64] ;  /* 0x000000120a108981 */ /* 0x000328000c1e1100 */
[----:B0-----:R-:W4:Y:S01]  /*b450*/  LDL.LU R31, [R1+0x180] ;  /* 0x00018000011f7983 */ /* 0x001f220000300800 */
[----:B------:R-:W-:Y:S01]  /*b460*/  ISETP.GE.U32.AND P0, PT, R3, 0x7fffff41, PT ;  /* 0x7fffff410300780c */ /* 0x000fe20003f06070 */
[----:B------:R-:W-:-:S02]  /*b470*/  IMAD R3, R4, 0x3f, RZ ;  /* 0x0000003f04037824 */ /* 0x000fc400078e02ff */
[----:B------:R1:W-:Y:S04]  /*b480*/  STL [R1+0x174], R10 ;  /* 0x0001740a01007387 */ /* 0x0003e80000100800 */
[----:B------:R0:W-:Y:S01]  /*b490*/  STL [R1+0x170], R11 ;  /* 0x0001700b01007387 */ /* 0x0001e20000100800 */
[----:B-1----:R-:W-:-:S03]  /*b4a0*/  IADD3 R10, P1, PT, R3, R0, RZ ;  /* 0x00000000030a7210 */ /* 0x002fc60007f3e0ff */
[----:B--2---:R-:W-:Y:S04]  /*b4b0*/  STS.U8 [R6+UR9+0x3480], R32 ;  /* 0x0034802006007988 */ /* 0x004fe80008000009 */
[----:B---3--:R1:W-:Y:S01]  /*b4c0*/  STS.U8 [R6+UR9+0x3880], R35 ;  /* 0x0038802306007988 */ /* 0x0083e20008000009 */
[----:B0-----:R-:W-:-:S03]  /*b4d0*/  LEA.HI.X.SX32 R11, R3, R2, 0x1, P1 ;  /* 0x00000002030b7211 */ /* 0x001fc600008f0eff */
[----:B-1----:R-:W2:Y:S04]  /*b4e0*/  LDL.LU R35, [R1+0x24c] ;  /* 0x00024c0001237983 */ /* 0x002ea80000300800 */
[----:B------:R-:W3:Y:S04]  /*b4f0*/  LDL.LU R32, [R1+0x18c] ;  /* 0x00018c0001207983 */ /* 0x000ee80000300800 */
[----:B------:R0:W-:Y:S04]  /*b500*/  STS.U8 [R6+UR9+0x3c80], R36 ;  /* 0x003c802406007988 */ /* 0x0001e80008000009 */
[----:B0-----:R-:W3:Y:S04]  /*b510*/  LDL.LU R36, [R1+0x188] ;  /* 0x0001880001247983 */ /* 0x001ee80000300800 */
[----:B----4-:R0:W-:Y:S04]  /*b520*/  STS.U8 [R6+UR9+0x80], R38 ;  /* 0x0000802606007988 */ /* 0x0101e80008000009 */
[----:B0-----:R-:W4:Y:S01]  /*b530*/  LDL.LU R38, [R1+0x248] ;  /* 0x0002480001267983 */ /* 0x001f220000300800 */
[----:B------:R-:W-:-:S03]  /*b540*/  LOP3.LUT R6, R41, 0x20, RZ, 0x3c, !PT ;  /* 0x0000002029067812 */ /* 0x000fc600078e3cff */
[----:B------:R-:W-:Y:S04]  /*b550*/  STL [R1+0x17c], R10 ;  /* 0x00017c0a01007387 */ /* 0x000fe80000100800 */
[----:B------:R-:W-:Y:S04]  /*b560*/  STL [R1+0x178], R11 ;  /* 0x0001780b01007387 */ /* 0x000fe80000100800 */
        /* <DEDUP_REMOVED lines=15> */
[----:B------:R-:W-:Y:S04]  /*b660*/  STS.U8 [R6+UR9+0x500], R27 ;  /* 0x0005001b06007988 */ /* 0x000fe80008000009 */
        /* <DEDUP_REMOVED lines=8> */
[----:B--2---:R0:W-:Y:S04]  /*b6f0*/  STS.U8 [R6+UR9+0x1100], R35 ;  /* 0x0011002306007988 */ /* 0x0041e80008000009 */
[----:B---3--:R1:W-:Y:S04]  /*b700*/  STS.U8 [R6+UR9+0x1500], R32 ;  /* 0x0015002006007988 */ /* 0x0083e80008000009 */
[----:B0-----:R-:W2:Y:S04]  /*b710*/  LDL.LU R35, [R1+0x198] ;  /* 0x0001980001237983 */ /* 0x001ea80000300800 */
[----:B------:R-:W-:Y:S04]  /*b720*/  STL [R1+0x18c], R10 ;  /* 0x00018c0a01007387 */ /* 0x000fe80000100800 */
[----:B------:R-:W-:Y:S04]  /*b730*/  STL [R1+0x188], R11 ;  /* 0x0001880b01007387 */ /* 0x000fe80000100800 */
[----:B------:R0:W-:Y:S04]  /*b740*/  STS.U8 [R6+UR9+0x1900], R36 ;  /* 0x0019002406007988 */ /* 0x0001e80008000009 */
[----:B-1----:R-:W3:Y:S04]  /*b750*/  LDL.LU R32, [R1+0x240] ;  /* 0x0002400001207983 */ /* 0x002ee80000300800 */
[----:B0-----:R-:W3:Y:S01]  /*b760*/  LDL.LU R36, [R1+0x238] ;  /* 0x0002380001247983 */ /* 0x001ee20000300800 */
[----:B------:R-:W-:Y:S01]  /*b770*/  PRMT R13, RZ, 0x7610, R13 ;  /* 0x00007610ff0d7816 */ /* 0x000fe2000000000d */
[----:B------:R-:W-:-:S05]  /*b780*/  VIADD R3, R40, 0xffffffa8 ;  /* 0xffffffa828037836 */ /* 0x000fca0000000000 */
[----:B------:R0:W3:Y:S01]  /*b790*/  @!P0 LDG.E.U8 R13, desc[UR18][R10.64] ;  /* 0x000000120a0d8981 */ /* 0x0000e2000c1e1100 */
[----:B------:R-:W-:Y:S01]  /*b7a0*/  ISETP.GE.U32.AND P0, PT, R3, 0x7fffff29, PT ;  /* 0x7fffff290300780c */ /* 0x000fe20003f06070 */
[----:B------:R-:W-:-:S05]  /*b7b0*/  IMAD R3, R4, 0x57, RZ ;  /* 0x0000005704037824 */ /* 0x000fca00078e02ff */
[----:B0-----:R-:W-:-:S04]  /*b7c0*/  IADD3 R10, P1, PT, R3, R0, RZ ;  /* 0x00000000030a7210 */ /* 0x001fc80007f3e0ff */
[----:B------:R-:W-:Y:S01]  /*b7d0*/  LEA.HI.X.SX32 R11, R3, R2, 0x1, P1 ;  /* 0x00000002030b7211 */ /* 0x000fe200008f0eff */
[----:B----4-:R0:W-:Y:S04]  /*b7e0*/  STS.U8 [R6+UR9+0x1d00], R38 ;  /* 0x001d002606007988 */ /* 0x0101e80008000009 */
[----:B0-----:R-:W4:Y:S04]  /*b7f0*/  LDL.LU R38, [R1+0x1a4] ;  /* 0x0001a40001267983 */ /* 0x001f280000300800 */
[----:B------:R-:W-:Y:S04]  /*b800*/  STS.U8 [R6+UR9+0x2100], R29 ;  /* 0x0021001d06007988 */ /* 0x000fe80008000009 */
[----:B------:R0:W-:Y:S04]  /*b810*/  STS.U8 [R6+UR9+0x2500], R39 ;  /* 0x0025002706007988 */ /* 0x0001e80008000009 */
[----:B0-----:R-:W4:Y:S04]  /*b820*/  LDL.LU R39, [R1+0x1a0] ;  /* 0x0001a00001277983 */ /* 0x001f280000300800 */
[----:B------:R-:W-:Y:S04]  /*b830*/  STL [R1+0x194], R10 ;  /* 0x0001940a01007387 */ /* 0x000fe80000100800 */
[----:B------:R0:W-:Y:S04]  /*b840*/  STL [R1+0x190], R11 ;  /* 0x0001900b01007387 */ /* 0x0001e80000100800 */
[----:B------:R-:W4:Y:S01]  /*b850*/  LDL.LU R26, [R1+0x23c] ;  /* 0x00023c00011a7983 */ /* 0x000f220000300800 */
[----:B------:R-:W-:Y:S01]  /*b860*/  PRMT R12, RZ, 0x7610, R12 ;  /* 0x00007610ff0c7816 */ /* 0x000fe2000000000c */
[----:B------:R-:W-:-:S02]  /*b870*/  VIADD R3, R40, 0xffffffa0 ;  /* 0xffffffa028037836 */ /* 0x000fc40000000000 */
[----:B------:R-:W4:Y:S04]  /*b880*/  LDL.LU R27, [R1+0x1b4] ;  /* 0x0001b400011b7983 */ /* 0x000f280000300800 */
[----:B------:R0:W4:Y:S01]  /*b890*/  @!P0 LDG.E.U8 R12, desc[UR18][R10.64] ;  /* 0x000000120a0c8981 */ /* 0x000122000c1e1100 */
[----:B------:R-:W-:Y:S01]  /*b8a0*/  ISETP.GE.U32.AND P0, PT, R3, 0x7fffff21, PT ;  /* 0x7fffff210300780c */ /* 0x000fe20003f06070 */
[----:B------:R-:W-:Y:S02]  /*b8b0*/  IMAD R3, R4, 0x5f, RZ ;  /* 0x0000005f04037824 */ /* 0x000fe400078e02ff */
[----:B------:R-:W4:Y:S03]  /*b8c0*/  LDL.LU R29, [R1+0x1b0] ;  /* 0x0001b000011d7983 */ /* 0x000f260000300800 */
[----:B------:R-:W-:-:S02]  /*b8d0*/  IADD3 R24, P1, PT, R3, R0, RZ ;  /* 0x0000000003187210 */ /* 0x000fc40007f3e0ff */
[----:B0-----:R-:W-:Y:S02]  /*b8e0*/  PRMT R11, RZ, 0x7610, R11 ;  /* 0x00007610ff0b7816 */ /* 0x001fe4000000000b */
[----:B------:R-:W-:Y:S01]  /*b8f0*/  LEA.HI.X.SX32 R25, R3, R2, 0x1, P1 ;  /* 0x0000000203197211 */ /* 0x000fe200008f0eff */
[----:B------:R-:W-:-:S04]  /*b900*/  VIADD R3, R40, 0xffffff98 ;  /* 0xffffff9828037836 */ /* 0x000fc80000000000 */
[----:B------:R0:W4:Y:S01]  /*b910*/  @!P0 LDG.E.U8 R11, desc[UR18][R24.64] ;  /* 0x00000012180b8981 */ /* 0x000122000c1e1100 */
[----:B------:R-:W-:Y:S01]  /*b920*/  ISETP.GE.U32.AND P0, PT, R3, 0x7fffff19, PT ;  /* 0x7fffff190300780c */ /* 0x000fe20003f06070 */
[----:B------:R-:W-:Y:S02]  /*b930*/  IMAD R3, R4, 0x67, RZ ;  /* 0x0000006704037824 */ /* 0x000fe400078e02ff */
[----:B------:R1:W-:Y:S04]  /*b940*/  STS.U8 [R6+UR9+0x2900], R30 ;  /* 0x0029001e06007988 */ /* 0x0003e80008000009 */
[----:B------:R0:W-:Y:S04]  /*b950*/  STS.U8 [R6+UR9+0x2d00], R31 ;  /* 0x002d001f06007988 */ /* 0x0001e80008000009 */
[----:B------:R-:W-:Y:S04]  /*b960*/  STL [R1+0x19c], R24 ;  /* 0x00019c1801007387 */ /* 0x000fe80000100800 */
[----:B------:R-:W-:Y:S04]  /*b970*/  STL [R1+0x198], R25 ;  /* 0x0001981901007387 */ /* 0x000fe80000100800 */
[----:B-1----:R-:W4:Y:S04]  /*b980*/  LDL.LU R30, [R1+0x234] ;  /* 0x00023400011e7983 */ /* 0x002f280000300800 */
[----:B0-----:R-:W4:Y:S01]  /*b990*/  LDL.LU R31, [R1+0x1c4] ;  /* 0x0001c400011f7983 */ /* 0x001f220000300800 */
[----:B------:R-:W-:-:S03]  /*b9a0*/  PRMT R10, RZ, 0x7610, R10 ;  /* 0x00007610ff0a7816 */ /* 0x000fc6000000000a */
[----:B--2---:R0:W-:Y:S04]  /*b9b0*/  STS.U8 [R6+UR9+0x3100], R35 ;  /* 0x0031002306007988 */ /* 0x0041e80008000009 */
[----:B0-----:R-:W2:Y:S04]  /*b9c0*/  LDL.LU R35, [R1+0x1c0] ;  /* 0x0001c00001237983 */ /* 0x001ea80000300800 */
[----:B---3--:R0:W-:Y:S04]  /*b9d0*/  STS.U8 [R6+UR9+0x3500], R32 ;  /* 0x0035002006007988 */ /* 0x0081e80008000009 */
[----:B------:R1:W-:Y:S01]  /*b9e0*/  STS.U8 [R6+UR9+0x3900], R36 ;  /* 0x0039002406007988 */ /* 0x0003e20008000009 */
[----:B0-----:R-:W-:-:S03]  /*b9f0*/  LOP3.LUT R32, R41, 0x30, RZ, 0x3c, !PT ;  /* 0x0000003029207812 */ /* 0x001fc600078e3cff */
[----:B-1----:R-:W3:Y:S01]  /*ba00*/  LDL.LU R36, [R1+0x230] ;  /* 0x0002300001247983 */ /* 0x002ee20000300800 */
[----:B------:R-:W-:-:S03]  /*ba10*/  PRMT R28, RZ, 0x7610, R28 ;  /* 0x00007610ff1c7816 */ /* 0x000fc6000000001c */
[----:B----4-:R0:W-:Y:S02]  /*ba20*/  STS.U8 [R6+UR9+0x3d00], R38 ;  /* 0x003d002606007988 */ /* 0x0101e40008000009 */
[C---:B0-----:R-:W-:Y:S02]  /*ba30*/  IADD3 R6, P1, PT, R3.reuse, R0, RZ ;  /* 0x0000000003067210 */ /* 0x041fe40007f3e0ff */
[----:B------:R-:W4:Y:S02]  /*ba40*/  LDL.LU R38, [R1+0x1d4] ;  /* 0x0001d40001267983 */ /* 0x000f240000300800 */
[----:B------:R-:W-:Y:S01]  /*ba50*/  LEA.HI.X.SX32 R24, R3, R2, 0x1, P1 ;  /* 0x0000000203187211 */ /* 0x000fe200008f0eff */
[----:B------:R-:W-:-:S04]  /*ba60*/  VIADD R3, R40, 0xffffff90 ;  /* 0xffffff9028037836 */ /* 0x000fc80000000000 */
[----:B------:R-:W-:Y:S01]  /*ba70*/  @!P0 IMAD.MOV.U32 R25, RZ, RZ, R24 ;  /* 0x000000ffff198224 */ /* 0x000fe200078e0018 */
[----:B------:R0:W-:Y:S04]  /*ba80*/  STS.U8 [R32+UR9+0x180], R39 ;  /* 0x0001802720007988 */ /* 0x0001e80008000009 */
[----:B0-----:R-:W4:Y:S04]  /*ba90*/  LDL.LU R39, [R1+0x1d0] ;  /* 0x0001d00001277983 */ /* 0x001f280000300800 */
[----:B------:R-:W-:Y:S04]  /*baa0*/  STL [R1+0x1a4], R6 ;  /* 0x0001a40601007387 */ /* 0x000fe80000100800 */
[----:B------:R0:W-:Y:S02]  /*bab0*/  STL [R1+0x1a0], R24 ;  /* 0x0001a01801007387 */ /* 0x0001e40000100800 */
[----:B0-----:R-:W-:-:S05]  /*bac0*/  @!P0 IMAD.MOV.U32 R24, RZ, RZ, R6 ;  /* 0x000000ffff188224 */ /* 0x001fca00078e0006 */
[----:B------:R0:W4:Y:S01]  /*bad0*/  @!P0 LDG.E.U8 R10, desc[UR18][R24.64] ;  /* 0x00000012180a8981 */ /* 0x000122000c1e1100 */
[----:B------:R-:W-:Y:S01]  /*bae0*/  ISETP.GE.U32.AND P0, PT, R3, 0x7fffff11, PT ;  /* 0x7fffff110300780c */ /* 0x000fe20003f06070 */
[----:B------:R-:W-:-:S05]  /*baf0*/  IMAD R3, R4, 0x6f, RZ ;  /* 0x0000006f04037824 */ /* 0x000fca00078e02ff */
[----:B------:R-:W-:-:S04]  /*bb00*/  IADD3 R6, P1, PT, R3, R0, RZ ;  /* 0x0000000003067210 */ /* 0x000fc80007f3e0ff */
[----:B0-----:R-:W-:Y:S01]  /*bb10*/  LEA.HI.X.SX32 R24, R3, R2, 0x1, P1 ;  /* 0x0000000203187211 */ /* 0x001fe200008f0eff */
[----:B------:R-:W-:Y:S01]  /*bb20*/  STL [R1+0x1b4], R6 ;  /* 0x0001b40601007387 */ /* 0x000fe20000100800 */
[----:B------:R-:W-:-:S03]  /*bb30*/  VIADD R3, R40, 0xffffff88 ;  /* 0xffffff8828037836 */ /* 0x000fc60000000000 */
[----:B------:R0:W-:Y:S01]  /*bb40*/  STL [R1+0x1b0], R24 ;  /* 0x0001b01801007387 */ /* 0x0001e20000100800 */
[----:B------:R-:W-:Y:S02]  /*bb50*/  @!P0 IMAD.MOV.U32 R25, RZ, RZ, R24 ;  /* 0x000000ffff198224 */ /* 0x000fe400078e0018 */
[----:B0-----:R-:W-:-:S05]  /*bb60*/  @!P0 IMAD.MOV.U32 R24, RZ, RZ, R6 ;  /* 0x000000ffff188224 */ /* 0x001fca00078e0006 */
[----:B------:R0:W4:Y:S01]  /*bb70*/  @!P0 LDG.E.U8 R28, desc[UR18][R24.64] ;  /* 0x00000012181c8981 */ /* 0x000122000c1e1100 */
[----:B------:R-:W-:Y:S01]  /*bb80*/  ISETP.GE.U32.AND P0, PT, R3, 0x7fffff09, PT ;  /* 0x7fffff090300780c */ /* 0x000fe20003f06070 */
[----:B------:R-:W-:-:S05]  /*bb90*/  IMAD R3, R4, 0x77, RZ ;  /* 0x0000007704037824 */ /* 0x000fca00078e02ff */
[----:B------:R-:W-:-:S04]  /*bba0*/  IADD3 R6, P1, PT, R3, R0, RZ ;  /* 0x0000000003067210 */ /* 0x000fc80007f3e0ff */
[----:B0-----:R-:W-:Y:S01]  /*bbb0*/  LEA.HI.X.SX32 R25, R3, R2, 0x1, P1 ;  /* 0x0000000203197211 */ /* 0x001fe200008f0eff */
[----:B------:R0:W-:Y:S04]  /*bbc0*/  STS.U8 [R32+UR9+0x580], R26 ;  /* 0x0005801a20007988 */ /* 0x0001e80008000009 */
[----:B------:R1:W-:Y:S04]  /*bbd0*/  STL [R1+0x1c4], R6 ;  /* 0x0001c40601007387 */ /* 0x0003e80000100800 */
[----:B------:R-:W-:Y:S01]  /*bbe0*/  STL [R1+0x1c0], R25 ;  /* 0x0001c01901007387 */ /* 0x000fe20000100800 */
[----:B0-----:R-:W-:-:S03]  /*bbf0*/  @!P0 IMAD.MOV.U32 R26, RZ, RZ, R6 ;  /* 0x000000ffff1a8224 */ /* 0x001fc600078e0006 */
[----:B-1----:R-:W4:Y:S01]  /*bc00*/  LDL.LU R6, [R1+0x22c] ;  /* 0x00022c0001067983 */ /* 0x002f220000300800 */
[----:B------:R-:W-:Y:S01]  /*bc10*/  PRMT R24, RZ, 0x7610, R24 ;  /* 0x00007610ff187816 */ /* 0x000fe20000000018 */
[----:B------:R-:W-:Y:S02]  /*bc20*/  VIADD R3, R40, 0xffffff80 ;  /* 0xffffff8028037836 */ /* 0x000fe40000000000 */
[----:B------:R0:W-:Y:S02]  /*bc30*/  STS.U8 [R32+UR9+0x980], R27 ;  /* 0x0009801b20007988 */ /* 0x0001e40008000009 */
[----:B0-----:R-:W-:-:S05]  /*bc40*/  @!P0 IMAD.MOV.U32 R27, RZ, RZ, R25 ;  /* 0x000000ffff1b8224 */ /* 0x001fca00078e0019 */
[----:B------:R0:W4:Y:S01]  /*bc50*/  @!P0 LDG.E.U8 R24, desc[UR18][R26.64] ;  /* 0x000000121a188981 */ /* 0x000122000c1e1100 */
[----:B------:R-:W-:Y:S01]  /*bc60*/  ISETP.GE.U32.AND P0, PT, R3, 0x7fffff01, PT ;  /* 0x7fffff010300780c */ /* 0x000fe20003f06070 */
[----:B------:R-:W-:Y:S02]  /*bc70*/  IMAD R3, R4, 0x7f, RZ ;  /* 0x0000007f04037824 */ /* 0x000fe400078e02ff */
[----:B------:R1:W-:Y:S03]  /*bc80*/  STS.U8 [R32+UR9+0xd80], R29 ;  /* 0x000d801d20007988 */ /* 0x0003e60008000009 */
[C---:B------:R-:W-:Y:S01]  /*bc90*/  IADD3 R25, P1, PT, R3.reuse, R0, RZ ;  /* 0x0000000003197210 */ /* 0x040fe20007f3e0ff */
[----:B------:R2:W-:Y:S04]  /*bca0*/  STS.U8 [R32+UR9+0x1180], R30 ;  /* 0x0011801e20007988 */ /* 0x0005e80008000009 */
[----:B------:R3:W-:Y:S04]  /*bcb0*/  STS.U8 [R32+UR9+0x1580], R31 ;  /* 0x0015801f20007988 */ /* 0x0007e80008000009 */
[----:B-1----:R-:W4:Y:S01]  /*bcc0*/  LDL.LU R29, [R1+0x228] ;  /* 0x00022800011d7983 */ /* 0x002f220000300800 */
[----:B0-----:R-:W-:-:S03]  /*bcd0*/  LEA.HI.X.SX32 R26, R3, R2, 0x1, P1 ;  /* 0x00000002031a7211 */ /* 0x001fc600008f0eff */
[----:B--2---:R-:W2:Y:S04]  /*bce0*/  LDL.LU R30, [R1+0x220] ;  /* 0x00022000011e7983 */ /* 0x004ea80000300800 */
[----:B------:R0:W-:Y:S04]  /*bcf0*/  STS.U8 [R32+UR9+0x1980], R35 ;  /* 0x0019802320007988 */ /* 0x0001e80008000009 */
[----:B---3--:R-:W3:Y:S04]  /*bd00*/  LDL.LU R31, [R1+0x218] ;  /* 0x00021800011f7983 */ /* 0x008ee80000300800 */
[----:B0-----:R-:W3:Y:S04]  /*bd10*/  LDL.LU R35, [R1+0x1dc] ;  /* 0x0001dc0001237983 */ /* 0x001ee80000300800 */
[----:B------:R0:W-:Y:S04]  /*bd20*/  STL [R1+0x808], R4 ;  /* 0x0008080401007387 */ /* 0x0001e80000100800 */
[----:B------:R1:W-:Y:S04]  /*bd30*/  STS.U8 [R32+UR9+0x1d80], R36 ;  /* 0x001d802420007988 */ /* 0x0003e80008000009 */
[----:B0-----:R-:W3:Y:S04]  /*bd40*/  LDL.LU R4, [R1+0x1f4] ;  /* 0x0001f40001047983 */ /* 0x001ee80000300800 */
[----:B------:R-:W-:Y:S04]  /*bd50*/  STL [R1+0x80c], R0 ;  /* 0x00080c0001007387 */ /* 0x000fe80000100800 */
[----:B------:R-:W-:Y:S04]  /*bd60*/  STL [R1+0x810], R2 ;  /* 0x0008100201007387 */ /* 0x000fe80000100800 */
[----:B------:R-:W-:Y:S04]  /*bd70*/  STL [R1+0x1d4], R25 ;  /* 0x0001d41901007387 */ /* 0x000fe80000100800 */
[----:B------:R0:W-:Y:S04]  /*bd80*/  STL [R1+0x1d0], R26 ;  /* 0x0001d01a01007387 */ /* 0x0001e80000100800 */
[----:B-1----:R-:W3:Y:S01]  /*bd90*/  LDL.LU R36, [R1+0x1e4] ;  /* 0x0001e40001247983 */ /* 0x002ee20000300800 */
[----:B------:R-:W-:-:S02]  /*bda0*/  @!P0 IMAD.MOV.U32 R27, RZ, RZ, R26 ;  /* 0x000000ffff1b8224 */ /* 0x000fc400078e001a */
[----:B0-----:R-:W-:Y:S01]  /*bdb0*/  @!P0 IMAD.MOV.U32 R26, RZ, RZ, R25 ;  /* 0x000000ffff1a8224 */ /* 0x001fe200078e0019 */
[----:B----4-:R0:W-:Y:S04]  /*bdc0*/  STS.U8 [R32+UR9+0x2180], R38 ;  /* 0x0021802620007988 */ /* 0x0101e80008000009 */
[----:B0-----:R-:W4:Y:S04]  /*bdd0*/  LDL.LU R38, [R1+0xe4] ;  /* 0x0000e40001267983 */ /* 0x001f280000300800 */
[----:B------:R0:W-:Y:S04]  /*bde0*/  STS.U8 [R32+UR9+0x2580], R39 ;  /* 0x0025802720007988 */ /* 0x0001e80008000009 */
[----:B0-----:R-:W4:Y:S04]  /*bdf0*/  LDL.LU R39, [R1+0xbc] ;  /* 0x0000bc0001277983 */ /* 0x001f280000300800 */
[----:B------:R-:W4:Y:S04]  /*be00*/  LDL.LU R40, [R1+0xa8] ;  /* 0x0000a80001287983 */ /* 0x000f280000300800 */
[----:B------:R-:W4:Y:S04]  /*be10*/  LDL.LU R25, [R1+0xa4] ;  /* 0x0000a40001197983 */ /* 0x000f280000300800 */
[----:B------:R0:W-:Y:S04]  /*be20*/  STS.U8 [R32+UR9+0x2980], R6 ;  /* 0x0029800620007988 */ /* 0x0001e80008000009 */
[----:B0-----:R-:W4:Y:S01]  /*be30*/  LDL.LU R6, [R1+0x9c] ;  /* 0x00009c0001067983 */ /* 0x001f220000300800 */
[----:B------:R-:W-:-:S03]  /*be40*/  LOP3.LUT R0, R41, 0x40, RZ, 0x3c, !PT ;  /* 0x0000004029007812 */ /* 0x000fc600078e3cff */
[----:B------:R0:W-:Y:S04]  /*be50*/  STS.U8 [R32+UR9+0x2d80], R29 ;  /* 0x002d801d20007988 */ /* 0x0001e80008000009 */
[----:B--2---:R1:W-:Y:S04]  /*be60*/  STS.U8 [R32+UR9+0x3180], R30 ;  /* 0x0031801e20007988 */ /* 0x0043e80008000009 */
[----:B0-----:R-:W2:Y:S04]  /*be70*/  LDL.LU R29, [R1+0x90] ;  /* 0x00009000011d7983 */ /* 0x001ea80000300800 */
[----:B---3--:R0:W-:Y:S04]  /*be80*/  STS.U8 [R32+UR9+0x3580], R31 ;  /* 0x0035801f20007988 */ /* 0x0081e80008000009 */
[----:B-1----:R-:W3:Y:S04]  /*be90*/  LDL.LU R30, [R1+0x8c] ;  /* 0x00008c00011e7983 */ /* 0x002ee80000300800 */
[----:B0-----:R-:W3:Y:S04]  /*bea0*/  LDL.LU R31, [R1+0x84] ;  /* 0x00008400011f7983 */ /* 0x001ee80000300800 */
[----:B------:R-:W-:Y:S04]  /*beb0*/  STS.U8 [R32+UR9+0x3980], R4 ;  /* 0x0039800420007988 */ /* 0x000fe80008000009 */
[----:B------:R0:W-:Y:S04]  /*bec0*/  STS.U8 [R32+UR9+0x3d80], R35 ;  /* 0x003d802320007988 */ /* 0x0001e80008000009 */
[----:B0-----:R-:W3:Y:S04]  /*bed0*/  LDL.LU R32, [R1+0x80] ;  /* 0x0000800001207983 */ /* 0x001ee80000300800 */
[----:B------:R-:W3:Y:S04]  /*bee0*/  LDL.LU R35, [R1+0x7c] ;  /* 0x00007c0001237983 */ /* 0x000ee80000300800 */
[----:B------:R0:W-:Y:S04]  /*bef0*/  STS.U8 [R0+UR9+0x200], R36 ;  /* 0x0002002400007988 */ /* 0x0001e80008000009 */
[----:B0-----:R-:W3:Y:S04]  /*bf00*/  LDL.LU R36, [R1+0x70] ;  /* 0x0000700001247983 */ /* 0x001ee80000300800 */
[----:B----4-:R0:W-:Y:S04]  /*bf10*/  STS.U8 [R0+UR9+0x600], R38 ;  /* 0x0006002600007988 */ /* 0x0101e80008000009 */
[----:B0-----:R-:W4:Y:S04]  /*bf20*/  LDL.LU R38, [R1+0x6c] ;  /* 0x00006c0001267983 */ /* 0x001f280000300800 */
[----:B------:R0:W-:Y:S04]  /*bf30*/  STS.U8 [R0+UR9+0xa00], R39 ;  /* 0x000a002700007988 */ /* 0x0001e80008000009 */
[----:B------:R1:W-:Y:S04]  /*bf40*/  STS.U8 [R0+UR9+0xe00], R40 ;  /* 0x000e002800007988 */ /* 0x0003e80008000009 */
[----:B0-----:R-:W4:Y:S04]  /*bf50*/  LDL.LU R39, [R1+0x68] ;  /* 0x0000680001277983 */ /* 0x001f280000300800 */
[----:B-1----:R-:W4:Y:S04]  /*bf60*/  LDL.LU R40, [R1+0x5c] ;  /* 0x00005c0001287983 */ /* 0x002f280000300800 */
[----:B------:R0:W-:Y:S04]  /*bf70*/  STS.U8 [R0+UR9+0x1200], R25 ;  /* 0x0012001900007988 */ /* 0x0001e80008000009 */
[----:B------:R-:W4:Y:S04]  /*bf80*/  LDL.LU R4, [R1+0x50] ;  /* 0x0000500001047983 */ /* 0x000f280000300800 */
[----:B0-----:R-:W4:Y:S04]  /*bf90*/  LDL.LU R25, [R1+0x54] ;  /* 0x0000540001197983 */ /* 0x001f280000300800 */
[----:B------:R0:W-:Y:S04]  /*bfa0*/  STS.U8 [R0+UR9+0x1600], R6 ;  /* 0x0016000600007988 */ /* 0x0001e80008000009 */
[----:B0-----:R-:W4:Y:S01]  /*bfb0*/  LDL.LU R6, [R1+0x4c] ;  /* 0x00004c0001067983 */ /* 0x001f220000300800 */
[----:B------:R-:W-:-:S03]  /*bfc0*/  LOP3.LUT R2, R41, 0x50, RZ, 0x3c, !PT ;  /* 0x0000005029027812 */ /* 0x000fc600078e3cff */
[----:B--2---:R0:W-:Y:S04]  /*bfd0*/  STS.U8 [R0+UR9+0x1a00], R29 ;  /* 0x001a001d00007988 */ /* 0x0041e80008000009 */
[----:B---3--:R1:W-:Y:S04]  /*bfe0*/  STS.U8 [R0+UR9+0x1e00], R30 ;  /* 0x001e001e00007988 */ /* 0x0083e80008000009 */
[----:B0-----:R-:W2:Y:S04]  /*bff0*/  LDL.LU R29, [R1+0x40] ;  /* 0x00004000011d7983 */ /* 0x001ea80000300800 */
[----:B------:R0:W-:Y:S04]  /*c000*/  STS.U8 [R0+UR9+0x2200], R31 ;  /* 0x0022001f00007988 */ /* 0x0001e80008000009 */
[----:B-1----:R-:W3:Y:S04]  /*c010*/  LDL.LU R30, [R1+0x34] ;  /* 0x00003400011e7983 */ /* 0x002ee80000300800 */
[----:B0-----:R-:W3:Y:S04]  /*c020*/  LDL.LU R31, [R1+0x2c] ;  /* 0x00002c00011f7983 */ /* 0x001ee80000300800 */
[----:B------:R0:W-:Y:S04]  /*c030*/  STS.U8 [R0+UR9+0x2600], R32 ;  /* 0x0026002000007988 */ /* 0x0001e80008000009 */
[----:B------:R1:W-:Y:S04]  /*c040*/  STS.U8 [R0+UR9+0x2a00], R35 ;  /* 0x002a002300007988 */ /* 0x0003e80008000009 */
[----:B0-----:R-:W3:Y:S04]  /*c050*/  LDL.LU R32, [R1+0x28] ;  /* 0x0000280001207983 */ /* 0x001ee80000300800 */
[----:B-1----:R-:W3:Y:S04]  /*c060*/  LDL.LU R35, [R1+0x20] ;  /* 0x0000200001237983 */ /* 0x002ee80000300800 */
        /* <DEDUP_REMOVED lines=8> */
[----:B------:R-:W-:Y:S04]  /*c0f0*/  STS.U8 [R0+UR9+0x3e00], R4 ;  /* 0x003e000400007988 */ /* 0x000fe80008000009 */
[----:B------:R-:W-:Y:S04]  /*c100*/  STS.U8 [R2+UR9+0x280], R25 ;  /* 0x0002801902007988 */ /* 0x000fe80008000009 */
[----:B------:R-:W-:Y:S04]  /*c110*/  STS.U8 [R2+UR9+0x680], R6 ;  /* 0x0006800602007988 */ /* 0x000fe80008000009 */
[----:B------:R0:W-:Y:S04]  /*c120*/  STS.U8 [R2+UR9+0xa80], R5 ;  /* 0x000a800502007988 */ /* 0x0001e80008000009 */
[----:B0-----:R-:W4:Y:S01]  /*c130*/  LDL.LU R5, [R1+0x884] ;  /* 0x0008840001057983 */ /* 0x001f220000300800 */
[----:B------:R-:W-:-:S03]  /*c140*/  LOP3.LUT R0, R41, 0x60, RZ, 0x3c, !PT ;  /* 0x0000006029007812 */ /* 0x000fc600078e3cff */
[----:B--2---:R-:W-:Y:S04]  /*c150*/  STS.U8 [R2+UR9+0xe80], R29 ;  /* 0x000e801d02007988 */ /* 0x004fe80008000009 */
[----:B---3--:R-:W-:Y:S04]  /*c160*/  STS.U8 [R2+UR9+0x1280], R30 ;  /* 0x0012801e02007988 */ /* 0x008fe80008000009 */
[----:B------:R-:W-:Y:S01]  /*c170*/  STS.U8 [R2+UR9+0x1680], R31 ;  /* 0x0016801f02007988 */ /* 0x000fe20008000009 */
[----:B------:R-:W-:-:S06]  /*c180*/  PRMT R23, RZ, 0x7610, R23 ;  /* 0x00007610ff177816 */ /* 0x000fcc0000000017 */
[----:B------:R0:W2:Y:S04]  /*c190*/  @!P0 LDG.E.U8 R23, desc[UR18][R26.64] ;  /* 0x000000121a178981 */ /* 0x0000a8000c1e1100 */
[----:B------:R-:W-:Y:S04]  /*c1a0*/  STS.U8 [R2+UR9+0x1a80], R32 ;  /* 0x001a802002007988 */ /* 0x000fe80008000009 */
[----:B------:R-:W-:Y:S04]  /*c1b0*/  STS.U8 [R2+UR9+0x1e80], R35 ;  /* 0x001e802302007988 */ /* 0x000fe80008000009 */
[----:B------:R-:W-:Y:S04]  /*c1c0*/  STS.U8 [R2+UR9+0x2280], R36 ;  /* 0x0022802402007988 */ /* 0x000fe80008000009 */
[----:B----4-:R-:W-:Y:S04]  /*c1d0*/  STS.U8 [R2+UR9+0x2680], R38 ;  /* 0x0026802602007988 */ /* 0x010fe80008000009 */
[----:B------:R-:W-:Y:S04]  /*c1e0*/  STS.U8 [R2+UR9+0x2a80], R39 ;  /* 0x002a802702007988 */ /* 0x000fe80008000009 */
        /* <DEDUP_REMOVED lines=10> */
[----:B------:R1:W-:Y:S04]  /*c290*/  STS.U8 [R0+UR9+0x1700], R81 ;  /* 0x0017005100007988 */ /* 0x0003e80008000009 */
[----:B------:R-:W-:Y:S04]  /*c2a0*/  STS.U8 [R0+UR9+0x1b00], R80 ;  /* 0x001b005000007988 */ /* 0x000fe80008000009 */
[----:B------:R-:W-:Y:S04]  /*c2b0*/  STS.U8 [R0+UR9+0x1f00], R79 ;  /* 0x001f004f00007988 */ /* 0x000fe80008000009 */
[----:B------:R-:W-:Y:S04]  /*c2c0*/  STS.U8 [R0+UR9+0x2300], R78 ;  /* 0x0023004e00007988 */ /* 0x000fe80008000009 */
[----:B------:R-:W-:Y:S04]  /*c2d0*/  STS.U8 [R0+UR9+0x2700], R77 ;  /* 0x0027004d00007988 */ /* 0x000fe80008000009 */
[----:B------:R-:W-:Y:S04]  /*c2e0*/  STS.U8 [R0+UR9+0x2b00], R76 ;  /* 0x002b004c00007988 */ /* 0x000fe80008000009 */
[----:B------:R-:W-:Y:S04]  /*c2f0*/  STS.U8 [R0+UR9+0x2f00], R75 ;  /* 0x002f004b00007988 */ /* 0x000fe80008000009 */
[----:B------:R-:W-:Y:S04]  /*c300*/  STS.U8 [R0+UR9+0x3300], R74 ;  /* 0x0033004a00007988 */ /* 0x000fe80008000009 */
[----:B------:R3:W-:Y:S04]  /*c310*/  STL [R1+0x814], R5 ;  /* 0x0008140501007387 */ /* 0x0007e80000100800 */
[----:B-1----:R-:W4:Y:S04]  /*c320*/  LDL.LU R81, [R1+0x210] ;  /* 0x0002100001517983 */ /* 0x002f280000300800 */
[----:B------:R-:W2:Y:S04]  /*c330*/  LDL.LU R83, [R1+0x20c] ;  /* 0x00020c0001537983 */ /* 0x000ea80000300800 */
[----:B------:R-:W2:Y:S04]  /*c340*/  LDL.LU R85, [R1+0x208] ;  /* 0x0002080001557983 */ /* 0x000ea80000300800 */
[----:B------:R-:W2:Y:S04]  /*c350*/  LDL.LU R87, [R1+0x204] ;  /* 0x0002040001577983 */ /* 0x000ea80000300800 */
[----:B------:R-:W2:Y:S01]  /*c360*/  LDL.LU R88, [R1+0x200] ;  /* 0x0002000001587983 */ /* 0x000ea20000300800 */
[----:B------:R-:W-:-:S03]  /*c370*/  IMAD R3, R41, R5, RZ ;  /* 0x0000000529037224 */ /* 0x000fc600078e02ff */
[----:B------:R-:W2:Y:S04]  /*c380*/  LDL.LU R90, [R1+0x1fc] ;  /* 0x0001fc00015a7983 */ /* 0x000ea80000300800 */
[----:B------:R-:W2:Y:S04]  /*c390*/  LDL.LU R89, [R1+0x1f8] ;  /* 0x0001f80001597983 */ /* 0x000ea80000300800 */
[----:B------:R-:W2:Y:S04]  /*c3a0*/  LDL.LU R91, [R1+0x1f0] ;  /* 0x0001f000015b7983 */ /* 0x000ea80000300800 */
[----:B------:R-:W2:Y:S04]  /*c3b0*/  LDL.LU R92, [R1+0x1ec] ;  /* 0x0001ec00015c7983 */ /* 0x000ea80000300800 */
[----:B---3--:R-:W3:Y:S04]  /*c3c0*/  LDL.LU R5, [R1+0x1e8] ;  /* 0x0001e80001057983 */ /* 0x008ee80000300800 */
[----:B------:R-:W-:Y:S04]  /*c3d0*/  STS.U8 [R0+UR9+0x3700], R9 ;  /* 0x0037000900007988 */ /* 0x000fe80008000009 */
[----:B------:R-:W3:Y:S04]  /*c3e0*/  LDL.LU R26, [R1+0x1e0] ;  /* 0x0001e000011a7983 */ /* 0x000ee80000300800 */
[----:B------:R-:W-:Y:S04]  /*c3f0*/  STS.U8 [R0+UR9+0x3b00], R8 ;  /* 0x003b000800007988 */ /* 0x000fe80008000009 */
[----:B------:R-:W3:Y:S04]  /*c400*/  LDL.LU R27, [R1+0x1d8] ;  /* 0x0001d800011b7983 */ /* 0x000ee80000300800 */
[----:B------:R1:W-:Y:S04]  /*c410*/  STS.U8 [R0+UR9+0x3f00], R7 ;  /* 0x003f000700007988 */ /* 0x0003e80008000009 */
[----:B------:R-:W3:Y:S04]  /*c420*/  LDL.LU R2, [R1+0x11c] ;  /* 0x00011c0001027983 */ /* 0x000ee80000300800 */
[----:B-1----:R-:W3:Y:S04]  /*c430*/  LDL.LU R0, [R1+0x118] ;  /* 0x0001180001007983 */ /* 0x002ee80000300800 */
[----:B------:R-:W3:Y:S04]  /*c440*/  LDL.LU R4, [R1+0x114] ;  /* 0x0001140001047983 */ /* 0x000ee80000300800 */
[----:B------:R-:W3:Y:S04]  /*c450*/  LDL.LU R25, [R1+0x110] ;  /* 0x0001100001197983 */ /* 0x000ee80000300800 */
[----:B------:R-:W3:Y:S04]  /*c460*/  LDL.LU R29, [R1+0x100] ;  /* 0x00010000011d7983 */ /* 0x000ee80000300800 */
[----:B------:R-:W0:Y:S04]  /*c470*/  LDL.LU R30, [R1+0xfc] ;  /* 0x0000fc00011e7983 */ /* 0x000e280000300800 */
[----:B------:R-:W3:Y:S04]  /*c480*/  LDL.LU R31, [R1+0xf8] ;  /* 0x0000f800011f7983 */ /* 0x000ee80000300800 */
[----:B------:R-:W3:Y:S04]  /*c490*/  LDL.LU R32, [R1+0xf4] ;  /* 0x0000f40001207983 */ /* 0x000ee80000300800 */
[----:B------:R-:W3:Y:S04]  /*c4a0*/  LDL.LU R35, [R1+0xe0] ;  /* 0x0000e00001237983 */ /* 0x000ee80000300800 */
[----:B------:R-:W3:Y:S04]  /*c4b0*/  LDL.LU R36, [R1+0xdc] ;  /* 0x0000dc0001247983 */ /* 0x000ee80000300800 */
[----:B------:R-:W3:Y:S04]  /*c4c0*/  LDL.LU R38, [R1+0xd8] ;  /* 0x0000d80001267983 */ /* 0x000ee80000300800 */
[----:B------:R-:W3:Y:S04]  /*c4d0*/  LDL.LU R39, [R1+0xc8] ;  /* 0x0000c80001277983 */ /* 0x000ee80000300800 */
[----:B------:R-:W3:Y:S01]  /*c4e0*/  LDL.LU R40, [R1+0xc4] ;  /* 0x0000c40001287983 */ /* 0x000ee20000300800 */
[----:B------:R-:W-:-:S03]  /*c4f0*/  LOP3.LUT R93, R41, 0x70, RZ, 0x3c, !PT ;  /* 0x00000070295d7812 */ /* 0x000fc600078e3cff */
[----:B------:R-:W3:Y:S01]  /*c500*/  LDL.LU R41, [R1+0xc0] ;  /* 0x0000c00001297983 */ /* 0x000ee20000300800 */
[C---:B------:R-:W-:Y:S01]  /*c510*/  IADD3 R6, P0, PT, R3.reuse, UR14, RZ ;  /* 0x0000000e03067c10 */ /* 0x040fe2000ff1e0ff */
[----:B------:R-:W-:Y:S01]  /*c520*/  IMAD R74, R68, UR61, RZ ;  /* 0x0000003d444a7c24 */ /* 0x000fe2000f8e02ff */
[----:B------:R-:W1:Y:S01]  /*c530*/  LDCU UR14, c[0x0][0x3b0] ;  /* 0x00007600ff0e77ac */ /* 0x000e620008000800 */
[----:B------:R-:W-:Y:S04]  /*c540*/  STS.U8 [R93+UR9+0x380], R22 ;  /* 0x000380165d007988 */ /* 0x000fe80008000009 */
[----:B------:R-:W-:Y:S04]  /*c550*/  STS.U8 [R93+UR9+0x780], R21 ;  /* 0x000780155d007988 */ /* 0x000fe80008000009 */
[----:B------:R-:W-:Y:S04]  /*c560*/  STS.U8 [R93+UR9+0xb80], R20 ;  /* 0x000b80145d007988 */ /* 0x000fe80008000009 */
[----:B------:R-:W-:Y:S01]  /*c570*/  STS.U8 [R93+UR9+0xf80], R19 ;  /* 0x000f80135d007988 */ /* 0x000fe20008000009 */
[----:B------:R-:W-:Y:S01]  /*c580*/  LEA.HI.X.SX32 R3, R3, UR15, 0x1, P0 ;  /* 0x0000000f03037c11 */ /* 0x000fe200080f0eff */
[----:B------:R-:W-:Y:S01]  /*c590*/  IMAD R42, R42, UR29, RZ ;  /* 0x0000001d2a2a7c24 */ /* 0x000fe2000f8e02ff */
[----:B------:R-:W0:Y:S01]  /*c5a0*/  LDCU UR15, c[0x0][0x3b0] ;  /* 0x00007600ff0f77ac */ /* 0x000e220008000800 */
        /* <DEDUP_REMOVED lines=8> */
[----:B------:R1:W-:Y:S01]  /*c630*/  STS.U8 [R93+UR9+0x3380], R10 ;  /* 0x0033800a5d007988 */ /* 0x0003e20008000009 */
[----:B------:R-:W-:-:S02]  /*c640*/  IMAD R43, R43, UR30, RZ ;  /* 0x0000001e2b2b7c24 */ /* 0x000fc4000f8e02ff */
[----:B------:R-:W-:Y:S02]  /*c650*/  IMAD R44, R44, UR31, RZ ;  /* 0x0000001f2c2c7c24 */ /* 0x000fe4000f8e02ff */
[----:B------:R-:W-:Y:S02]  /*c660*/  IMAD R45, R45, UR32, RZ ;  /* 0x000000202d2d7c24 */ /* 0x000fe4000f8e02ff */
[----:B----4-:R-:W-:Y:S02]  /*c670*/  IMAD R7, R81, UR4, RZ ;  /* 0x0000000451077c24 */ /* 0x010fe4000f8e02ff */
[----:B--2---:R-:W-:Y:S02]  /*c680*/  IMAD R8, R83, UR4, RZ ;  /* 0x0000000453087c24 */ /* 0x004fe4000f8e02ff */
[----:B------:R-:W-:Y:S02]  /*c690*/  IMAD R9, R85, UR4, RZ ;  /* 0x0000000455097c24 */ /* 0x000fe4000f8e02ff */
[----:B-1----:R-:W-:-:S02]  /*c6a0*/  IMAD R10, R87, UR4, RZ ;  /* 0x00000004570a7c24 */ /* 0x002fc4000f8e02ff */
[----:B------:R-:W-:Y:S02]  /*c6b0*/  IMAD R11, R88, UR4, RZ ;  /* 0x00000004580b7c24 */ /* 0x000fe4000f8e02ff */
[----:B------:R-:W-:Y:S02]  /*c6c0*/  IMAD R12, R90, UR4, RZ ;  /* 0x000000045a0c7c24 */ /* 0x000fe4000f8e02ff */
[----:B------:R-:W-:Y:S02]  /*c6d0*/  IMAD R13, R89, UR4, RZ ;  /* 0x00000004590d7c24 */ /* 0x000fe4000f8e02ff */
[----:B------:R-:W-:Y:S02]  /*c6e0*/  IMAD R14, R91, UR4, RZ ;  /* 0x000000045b0e7c24 */ /* 0x000fe4000f8e02ff */
[----:B------:R-:W-:Y:S02]  /*c6f0*/  IMAD R15, R92, UR4, RZ ;  /* 0x000000045c0f7c24 */ /* 0x000fe4000f8e02ff */
[----:B---3--:R-:W-:-:S02]  /*c700*/  IMAD R17, R26, UR4, RZ ;  /* 0x000000041a117c24 */ /* 0x008fc4000f8e02ff */
[----:B------:R-:W-:Y:S02]  /*c710*/  IMAD R19, R2, UR4, RZ ;  /* 0x0000000402137c24 */ /* 0x000fe4000f8e02ff */
[----:B------:R-:W-:Y:S01]  /*c720*/  IMAD R20, R0, UR4, RZ ;  /* 0x0000000400147c24 */ /* 0x000fe2000f8e02ff */
[----:B------:R-:W-:Y:S01]  /*c730*/  IADD3 R0, P0, PT, R7, R6, RZ ;  /* 0x0000000607007210 */ /* 0x000fe20007f1e0ff */
[----:B------:R-:W-:-:S03]  /*c740*/  IMAD R21, R4, UR5, RZ ;  /* 0x0000000504157c24 */ /* 0x000fc6000f8e02ff */
[----:B------:R-:W-:Y:S02]  /*c750*/  LEA.HI.X.SX32 R4, R7, R3, 0x1, P0 ;  /* 0x0000000307047211 */ /* 0x000fe400000f0eff */
[-C--:B------:R-:W-:Y:S01]  /*c760*/  IADD3 R2, P2, PT, R8, R6.reuse, RZ ;  /* 0x0000000608027210 */ /* 0x080fe20007f5e0ff */
[----:B------:R1:W-:Y:S04]  /*c770*/  STL [R1+0x1dc], R0 ;  /* 0x0001dc0001007387 */ /* 0x0003e80000100800 */
[----:B------:R2:W-:Y:S04]  /*c780*/  STL [R1+0x1d8], R4 ;  /* 0x0001d80401007387 */ /* 0x0005e80000100800 */
[----:B------:R3:W-:Y:S01]  /*c790*/  STL [R1+0x1e4], R2 ;  /* 0x0001e40201007387 */ /* 0x0007e20000100800 */
[----:B-1----:R-:W-:-:S02]  /*c7a0*/  IADD3 R0, P6, PT, R9, R6, RZ ;  /* 0x0000000609007210 */ /* 0x002fc40007fde0ff */
[----:B--2---:R-:W-:-:S03]  /*c7b0*/  IADD3 R4, P5, PT, R10, R6, RZ ;  /* 0x000000060a047210 */ /* 0x004fc60007fbe0ff */
[----:B------:R1:W-:Y:S01]  /*c7c0*/  STL [R1+0x1ec], R0 ;  /* 0x0001ec0001007387 */ /* 0x0003e20000100800 */
[-C--:B---3--:R-:W-:Y:S01]  /*c7d0*/  IADD3 R2, P1, PT, R11, R6.reuse, RZ ;  /* 0x000000060b027210 */ /* 0x088fe20007f3e0ff */
[----:B0-----:R-:W-:Y:S02]  /*c7e0*/  IMAD R26, R30, UR13, RZ ;  /* 0x0000000d1e1a7c24 */ /* 0x001fe4000f8e02ff */
[----:B------:R-:W-:Y:S01]  /*c7f0*/  STL [R1+0x210], R4 ;  /* 0x0002100401007387 */ /* 0x000fe20000100800 */
[----:B------:R-:W-:Y:S01]  /*c800*/  IMAD R30, R35, UR20, RZ ;  /* 0x00000014231e7c24 */ /* 0x000fe2000f8e02ff */
[-C--:B-1----:R-:W-:Y:S02]  /*c810*/  IADD3 R0, P0, PT, R12, R6.reuse, RZ ;  /* 0x000000060c007210 */ /* 0x082fe40007f1e0ff */
[----:B------:R0:W-:Y:S01]  /*c820*/  STL [R1+0x218], R2 ;  /* 0x0002180201007387 */ /* 0x0001e20000100800 */
[----:B------:R-:W-:Y:S02]  /*c830*/  IMAD R35, R39, UR23, RZ ;  /* 0x0000001727237c24 */ /* 0x000fe4000f8e02ff */
[----:B------:R-:W-:Y:S01]  /*c840*/  IMAD R39, R86, UR26, RZ ;  /* 0x0000001a56277c24 */ /* 0x000fe2000f8e02ff */
[----:B------:R-:W-:-:S02]  /*c850*/  IADD3 R86, P4, PT, R13, R6, RZ ;  /* 0x000000060d567210 */ /* 0x000fc40007f9e0ff */
[-C--:B0-----:R-:W-:Y:S01]  /*c860*/  LEA.HI.X.SX32 R2, R8, R3.reuse, 0x1, P2 ;  /* 0x0000000308027211 */ /* 0x081fe200010f0eff */
[----:B------:R0:W-:Y:S01]  /*c870*/  STL [R1+0x220], R0 ;  /* 0x0002200001007387 */ /* 0x0001e20000100800 */
[----:B------:R-:W-:Y:S01]  /*c880*/  IADD3 R91, P2, PT, R14, R6, RZ ;  /* 0x000000060e5b7210 */ /* 0x000fe20007f5e0ff */
[----:B------:R-:W-:Y:S02]  /*c890*/  IMAD R16, R5, UR4, RZ ;  /* 0x0000000405107c24 */ /* 0x000fe4000f8e02ff */
[----:B------:R1:W-:Y:S01]  /*c8a0*/  STL [R1+0x1e0], R2 ;  /* 0x0001e00201007387 */ /* 0x0003e20000100800 */
[----:B0-----:R-:W-:-:S03]  /*c8b0*/  LEA.HI.X.SX32 R0, R9, R3, 0x1, P6 ;  /* 0x0000000309007211 */ /* 0x001fc600030f0eff */
[----:B------:R-:W-:Y:S01]  /*c8c0*/  STL [R1+0x228], R86 ;  /* 0x0002285601007387 */ /* 0x000fe20000100800 */
[----:B-1----:R-:W-:-:S03]  /*c8d0*/  IADD3 R2, P6, PT, R15, R6, RZ ;  /* 0x000000060f027210 */ /* 0x002fc60007fde0ff */
[----:B------:R-:W-:Y:S04]  /*c8e0*/  STL [R1+0x818], R86 ;  /* 0x0008185601007387 */ /* 0x000fe80000100800 */
[----:B------:R0:W-:Y:S01]  /*c8f0*/  STL [R1+0x1e8], R0 ;  /* 0x0001e80001007387 */ /* 0x0001e20000100800 */
[----:B------:R-:W-:-:S03]  /*c900*/  IMAD R18, R27, UR4, RZ ;  /* 0x000000041b127c24 */ /* 0x000fc6000f8e02ff */
[----:B------:R-:W-:Y:S04]  /*c910*/  STL [R1+0x230], R91 ;  /* 0x0002305b01007387 */ /* 0x000fe80000100800 */
[----:B------:R1:W-:Y:S01]  /*c920*/  STL [R1+0x238], R2 ;  /* 0x0002380201007387 */ /* 0x0003e20000100800 */
[-C--:B0-----:R-:W-:Y:S02]  /*c930*/  LEA.HI.X.SX32 R0, R10, R3.reuse, 0x1, P5 ;  /* 0x000000030a007211 */ /* 0x081fe400028f0eff */
[----:B------:R-:W-:Y:S01]  /*c940*/  IADD3 R4, P5, PT, R16, R6, RZ ;  /* 0x0000000610047210 */ /* 0x000fe20007fbe0ff */
[----:B------:R0:W-:Y:S01]  /*c950*/  STL [R1+0x81c], R91 ;  /* 0x00081c5b01007387 */ /* 0x0001e20000100800 */
[----:B-1----:R-:W-:-:S03]  /*c960*/  LEA.HI.X.SX32 R2, R11, R3, 0x1, P1 ;  /* 0x000000030b027211 */ /* 0x002fc600008f0eff */
[----:B------:R1:W-:Y:S04]  /*c970*/  STL [R1+0x1f0], R0 ;  /* 0x0001f00001007387 */ /* 0x0003e80000100800 */
[----:B------:R-:W-:Y:S01]  /*c980*/  STL [R1+0x240], R4 ;  /* 0x0002400401007387 */ /* 0x000fe20000100800 */
[----:B0-----:R-:W-:-:S03]  /*c990*/  LEA.HI.X.SX32 R91, R12, R3, 0x1, P0 ;  /* 0x000000030c5b7211 */ /* 0x001fc600000f0eff */
[----:B------:R0:W-:Y:S01]  /*c9a0*/  STL [R1+0x214], R2 ;  /* 0x0002140201007387 */ /* 0x0001e20000100800 */
[----:B-1----:R-:W-:Y:S02]  /*c9b0*/  IADD3 R0, P1, PT, R17, R6, RZ ;  /* 0x0000000611007210 */ /* 0x002fe40007f3e0ff */
[----:B------:R-:W-:-:S03]  /*c9c0*/  LEA.HI.X.SX32 R68, R13, R3, 0x1, P4 ;  /* 0x000000030d447211 */ /* 0x000fc600020f0eff */
[----:B------:R1:W-:Y:S01]  /*c9d0*/  STL [R1+0x248], R0 ;  /* 0x0002480001007387 */ /* 0x0003e20000100800 */
[----:B0-----:R-:W-:Y:S02]  /*c9e0*/  IADD3 R2, P0, PT, R18, R6, RZ ;  /* 0x0000000612027210 */ /* 0x001fe40007f1e0ff */
[----:B------:R-:W-:-:S03]  /*c9f0*/  LEA.HI.X.SX32 R92, R14, R3, 0x1, P2 ;  /* 0x000000030e5c7211 */ /* 0x000fc600010f0eff */
[----:B------:R-:W-:Y:S01]  /*ca00*/  STL [R1+0x250], R2 ;  /* 0x0002500201007387 */ /* 0x000fe20000100800 */
[----:B-1----:R-:W-:-:S03]  /*ca10*/  IADD3 R0, P4, PT, R19, R6, RZ ;  /* 0x0000000613007210 */ /* 0x002fc60007f9e0ff */
[----:B------:R-:W-:Y:S01]  /*ca20*/  STL [R1+0x21c], R91 ;  /* 0x00021c5b01007387 */ /* 0x000fe20000100800 */
[----:B------:R-:W-:Y:S01]  /*ca30*/  IADD3 R5, P2, PT, R20, R6, RZ ;  /* 0x0000000614057210 */ /* 0x000fe20007f5e0ff */
[----:B------:R-:W-:Y:S02]  /*ca40*/  IMAD R27, R31, UR16, RZ ;  /* 0x000000101f1b7c24 */ /* 0x000fe4000f8e02ff */
[----:B------:R-:W-:Y:S01]  /*ca50*/  STL [R1+0x820], R91 ;  /* 0x0008205b01007387 */ /* 0x000fe20000100800 */
[----:B------:R-:W-:-:S03]  /*ca60*/  IMAD R31, R36, UR21, RZ ;  /* 0x00000015241f7c24 */ /* 0x000fc6000f8e02ff */
[----:B------:R0:W-:Y:S01]  /*ca70*/  STL [R1+0x258], R0 ;  /* 0x0002580001007387 */ /* 0x0001e20000100800 */
[----:B------:R-:W-:Y:S02]  /*ca80*/  IMAD R36, R40, UR24, RZ ;  /* 0x0000001828247c24 */ /* 0x000fe4000f8e02ff */
[----:B------:R-:W-:Y:S01]  /*ca90*/  IMAD R40, R73, UR27, RZ ;  /* 0x0000001b49287c24 */ /* 0x000fe2000f8e02ff */
[----:B------:R-:W-:Y:S01]  /*caa0*/  STL [R1+0x224], R68 ;  /* 0x0002244401007387 */ /* 0x000fe20000100800 */
[----:B------:R-:W-:Y:S01]  /*cab0*/  IMAD R22, R25, UR7, RZ ;  /* 0x0000000719167c24 */ /* 0x000fe2000f8e02ff */
[-C--:B0-----:R-:W-:Y:S02]  /*cac0*/  LEA.HI.X.SX32 R0, R15, R3.reuse, 0x1, P6 ;  /* 0x000000030f007211 */ /* 0x081fe400030f0eff */
[----:B------:R-:W-:Y:S01]  /*cad0*/  STL [R1+0x824], R68 ;  /* 0x0008244401007387 */ /* 0x000fe20000100800 */
[----:B------:R-:W-:Y:S01]  /*cae0*/  IMAD R73, R82, UR60, RZ ;  /* 0x0000003c52497c24 */ /* 0x000fe2000f8e02ff */
[----:B------:R-:W-:Y:S01]  /*caf0*/  IADD3 R82, P6, PT, R21, R6, RZ ;  /* 0x0000000615527210 */ /* 0x000fe20007fde0ff */
[----:B------:R-:W-:Y:S01]  /*cb00*/  IMAD R25, R29, UR12, RZ ;  /* 0x0000000c1d197c24 */ /* 0x000fe2000f8e02ff */
[----:B------:R-:W-:Y:S01]  /*cb10*/  STL [R1+0x260], R5 ;  /* 0x0002600501007387 */ /* 0x000fe20000100800 */
[----:B------:R-:W-:-:S03]  /*cb20*/  LEA.HI.X.SX32 R4, R17, R3, 0x1, P1 ;  /* 0x0000000311047211 */ /* 0x000fc600008f0eff */
[----:B------:R0:W-:Y:S01]  /*cb30*/  STL [R1+0x234], R0 ;  /* 0x0002340001007387 */ /* 0x0001e20000100800 */
[----:B------:R-:W-:-:S03]  /*cb40*/  IADD3 R2, P1, PT, R25, R6, RZ ;  /* 0x0000000619027210 */ /* 0x000fc60007f3e0ff */
[----:B------:R-:W-:Y:S04]  /*cb50*/  STL [R1+0x828], R5 ;  /* 0x0008280501007387 */ /* 0x000fe80000100800 */
[----:B------:R-:W-:Y:S01]  /*cb60*/  STL [R1+0x22c], R92 ;  /* 0x00022c5c01007387 */ /* 0x000fe20000100800 */
[----:B0-----:R-:W-:-:S03]  /*cb70*/  LEA.HI.X.SX32 R0, R16, R3, 0x1, P5 ;  /* 0x0000000310007211 */ /* 0x001fc600028f0eff */
[----:B------:R-:W-:Y:S01]  /*cb80*/  STL [R1+0x82c], R92 ;  /* 0x00082c5c01007387 */ /* 0x000fe20000100800 */
[----:B------:R-:W-:-:S03]  /*cb90*/  IADD3 R89, P5, PT, R22, R6, RZ ;  /* 0x0000000616597210 */ /* 0x000fc60007fbe0ff */
[----:B------:R-:W-:Y:S04]  /*cba0*/  STL [R1+0x268], R82 ;  /* 0x0002685201007387 */ /* 0x000fe80000100800 */
[----:B------:R0:W-:Y:S04]  /*cbb0*/  STL [R1+0x23c], R0 ;  /* 0x00023c0001007387 */ /* 0x0001e80000100800 */
[----:B------:R1:W-:Y:S04]  /*cbc0*/  STL [R1+0x830], R82 ;  /* 0x0008305201007387 */ /* 0x0003e80000100800 */
[----:B------:R-:W-:Y:S01]  /*cbd0*/  STL [R1+0x244], R4 ;  /* 0x0002440401007387 */ /* 0x000fe20000100800 */
[----:B0-----:R-:W-:-:S03]  /*cbe0*/  LEA.HI.X.SX32 R0, R18, R3, 0x1, P0 ;  /* 0x0000000312007211 */ /* 0x001fc600000f0eff */
[----:B------:R-:W-:Y:S04]  /*cbf0*/  STL [R1+0x270], R89 ;  /* 0x0002705901007387 */ /* 0x000fe80000100800 */
[----:B------:R0:W-:Y:S01]  /*cc00*/  STL [R1+0x278], R2 ;  /* 0x0002780201007387 */ /* 0x0001e20000100800 */
[----:B------:R-:W-:-:S03]  /*cc10*/  IMAD R29, R32, UR17, RZ ;  /* 0x00000011201d7c24 */ /* 0x000fc6000f8e02ff */
[----:B------:R-:W-:Y:S01]  /*cc20*/  STL [R1+0x834], R89 ;  /* 0x0008345901007387 */ /* 0x000fe20000100800 */
[----:B-1----:R-:W-:-:S03]  /*cc30*/  LEA.HI.X.SX32 R82, R19, R3, 0x1, P4 ;  /* 0x0000000313527211 */ /* 0x002fc600020f0eff */
[----:B------:R1:W-:Y:S01]  /*cc40*/  STL [R1+0x24c], R0 ;  /* 0x00024c0001007387 */ /* 0x0003e20000100800 */
[----:B------:R-:W-:Y:S01]  /*cc50*/  IMAD R32, R38, UR22, RZ ;  /* 0x0000001626207c24 */ /* 0x000fe2000f8e02ff */
[-C--:B0-----:R-:W-:Y:S01]  /*cc60*/  IADD3 R2, P4, PT, R27, R6.reuse, RZ ;  /* 0x000000061b027210 */ /* 0x081fe20007f9e0ff */
[----:B------:R-:W-:Y:S01]  /*cc70*/  IMAD R38, R41, UR25, RZ ;  /* 0x0000001929267c24 */ /* 0x000fe2000f8e02ff */
[-C--:B------:R-:W-:Y:S02]  /*cc80*/  LEA.HI.X.SX32 R86, R20, R3.reuse, 0x1, P2 ;  /* 0x0000000314567211 */ /* 0x080fe400010f0eff */
[----:B-1----:R-:W-:Y:S01]  /*cc90*/  IADD3 R0, P0, PT, R26, R6, RZ ;  /* 0x000000061a007210 */ /* 0x002fe20007f1e0ff */
[----:B------:R-:W-:Y:S02]  /*cca0*/  IMAD R41, R72, UR28, RZ ;  /* 0x0000001c48297c24 */ /* 0x000fe4000f8e02ff */
[----:B------:R-:W-:Y:S02]  /*ccb0*/  IMAD R72, R84, UR59, RZ ;  /* 0x0000003b54487c24 */ /* 0x000fe4000f8e02ff */
[----:B------:R0:W-:Y:S01]  /*ccc0*/  STL [R1+0x280], R0 ;  /* 0x0002800001007387 */ /* 0x0001e20000100800 */
[----:B------:R-:W-:-:S02]  /*ccd0*/  LEA.HI.X.SX32 R84, R21, R3, 0x1, P6 ;  /* 0x0000000315547211 */ /* 0x000fc400030f0eff */
[-C--:B------:R-:W-:Y:S01]  /*cce0*/  IADD3 R5, P6, PT, R30, R6.reuse, RZ ;  /* 0x000000061e057210 */ /* 0x080fe20007fde0ff */
[----:B------:R1:W-:Y:S01]  /*ccf0*/  STL [R1+0x288], R2 ;  /* 0x0002880201007387 */ /* 0x0003e20000100800 */
[----:B0-----:R-:W-:-:S03]  /*cd00*/  IADD3 R0, P2, PT, R29, R6, RZ ;  /* 0x000000061d007210 */ /* 0x001fc60007f5e0ff */
[----:B------:R-:W-:Y:S01]  /*cd10*/  STL [R1+0x254], R82 ;  /* 0x0002545201007387 */ /* 0x000fe20000100800 */
[----:B------:R-:W-:-:S03]  /*cd20*/  LEA.HI.X.SX32 R90, R22, R3, 0x1, P5 ;  /* 0x00000003165a7211 */ /* 0x000fc600028f0eff */
[----:B------:R-:W-:Y:S01]  /*cd30*/  STL [R1+0x838], R82 ;  /* 0x0008385201007387 */ /* 0x000fe20000100800 */
[----:B-1----:R-:W-:-:S03]  /*cd40*/  LEA.HI.X.SX32 R2, R25, R3, 0x1, P1 ;  /* 0x0000000319027211 */ /* 0x002fc600008f0eff */
[----:B------:R0:W-:Y:S04]  /*cd50*/  STL [R1+0x290], R0 ;  /* 0x0002900001007387 */ /* 0x0001e80000100800 */
[----:B------:R-:W-:Y:S04]  /*cd60*/  STL [R1+0x25c], R86 ;  /* 0x00025c5601007387 */ /* 0x000fe80000100800 */
[----:B------:R-:W-:Y:S01]  /*cd70*/  STL [R1+0x83c], R86 ;  /* 0x00083c5601007387 */ /* 0x000fe20000100800 */
[----:B0-----:R-:W-:-:S03]  /*cd80*/  IADD3 R0, P5, PT, R31, R6, RZ ;  /* 0x000000061f007210 */ /* 0x001fc60007fbe0ff */
[----:B------:R-:W-:Y:S04]  /*cd90*/  STL [R1+0x298], R5 ;  /* 0x0002980501007387 */ /* 0x000fe80000100800 */
[----:B------:R-:W-:Y:S04]  /*cda0*/  STL [R1+0x840], R5 ;  /* 0x0008400501007387 */ /* 0x000fe80000100800 */
[----:B------:R-:W-:Y:S01]  /*cdb0*/  STL [R1+0x264], R84 ;  /* 0x0002645401007387 */ /* 0x000fe20000100800 */
[----:B------:R-:W-:-:S03]  /*cdc0*/  IADD3 R21, P1, PT, R32, R6, RZ ;  /* 0x0000000620157210 */ /* 0x000fc60007f3e0ff */
[----:B------:R-:W-:Y:S04]  /*cdd0*/  STL [R1+0x844], R84 ;  /* 0x0008445401007387 */ /* 0x000fe80000100800 */
[----:B------:R-:W-:Y:S04]  /*cde0*/  STL [R1+0x2a0], R0 ;  /* 0x0002a00001007387 */ /* 0x000fe80000100800 */
[----:B------:R0:W-:Y:S04]  /*cdf0*/  STL [R1+0x274], R2 ;  /* 0x0002740201007387 */ /* 0x0001e80000100800 */
[----:B------:R1:W-:Y:S04]  /*ce00*/  STL [R1+0x848], R0 ;  /* 0x0008480001007387 */ /* 0x0003e80000100800 */
[----:B------:R-:W-:Y:S01]  /*ce10*/  STL [R1+0x26c], R90 ;  /* 0x00026c5a01007387 */ /* 0x000fe20000100800 */
[----:B0-----:R-:W-:-:S02]  /*ce20*/  LEA.HI.X.SX32 R2, R27, R3, 0x1, P4 ;  /* 0x000000031b027211 */ /* 0x001fc400020f0eff */
[----:B-1----:R-:W-:Y:S01]  /*ce30*/  LEA.HI.X.SX32 R0, R26, R3, 0x1, P0 ;  /* 0x000000031a007211 */ /* 0x002fe200000f0eff */
[----:B------:R-:W-:Y:S01]  /*ce40*/  STL [R1+0x84c], R90 ;  /* 0x00084c5a01007387 */ /* 0x000fe20000100800 */
[----:B------:R-:W-:-:S03]  /*ce50*/  IADD3 R87, P0, PT, R35, R6, RZ ;  /* 0x0000000623577210 */ /* 0x000fc60007f1e0ff */
[----:B------:R-:W-:Y:S04]  /*ce60*/  STL [R1+0x2a8], R21 ;  /* 0x0002a81501007387 */ /* 0x000fe80000100800 */
[----:B------:R0:W-:Y:S01]  /*ce70*/  STL [R1+0x27c], R0 ;  /* 0x00027c0001007387 */ /* 0x0001e20000100800 */
[----:B------:R-:W-:-:S03]  /*ce80*/  LEA.HI.X.SX32 R84, R29, R3, 0x1, P2 ;  /* 0x000000031d547211 */ /* 0x000fc600010f0eff */
[----:B------:R-:W-:Y:S01]  /*ce90*/  STL [R1+0x850], R21 ;  /* 0x0008501501007387 */ /* 0x000fe20000100800 */
[----:B0-----:R-:W-:-:S03]  /*cea0*/  IADD3 R0, P4, PT, R36, R6, RZ ;  /* 0x0000000624007210 */ /* 0x001fc60007f9e0ff */
[----:B------:R-:W-:Y:S04]  /*ceb0*/  STL [R1+0x284], R2 ;  /* 0x0002840201007387 */ /* 0x000fe80000100800 */
[----:B------:R-:W-:Y:S04]  /*cec0*/  STL [R1+0x2b0], R87 ;  /* 0x0002b05701007387 */ /* 0x000fe80000100800 */
[----:B------:R0:W-:Y:S01]  /*ced0*/  STL [R1+0x2b8], R0 ;  /* 0x0002b80001007387 */ /* 0x0001e20000100800 */
[----:B------:R-:W-:-:S03]  /*cee0*/  LEA.HI.X.SX32 R92, R30, R3, 0x1, P6 ;  /* 0x000000031e5c7211 */ /* 0x000fc600030f0eff */
[----:B------:R-:W-:Y:S01]  /*cef0*/  STL [R1+0x854], R87 ;  /* 0x0008545701007387 */ /* 0x000fe20000100800 */
[----:B0-----:R-:W-:-:S03]  /*cf00*/  IADD3 R0, P2, PT, R38, R6, RZ ;  /* 0x0000000626007210 */ /* 0x001fc60007f5e0ff */
[----:B------:R-:W-:Y:S01]  /*cf10*/  STL [R1+0x28c], R84 ;  /* 0x00028c5401007387 */ /* 0x000fe20000100800 */
[----:B------:R-:W-:-:S03]  /*cf20*/  LEA.HI.X.SX32 R2, R31, R3, 0x1, P5 ;  /* 0x000000031f027211 */ /* 0x000fc600028f0eff */
[----:B------:R0:W-:Y:S01]  /*cf30*/  STL [R1+0x2c0], R0 ;  /* 0x0002c00001007387 */ /* 0x0001e20000100800 */
[----:B------:R-:W-:-:S03]  /*cf40*/  IADD3 R86, P5, PT, R40, R6, RZ ;  /* 0x0000000628567210 */ /* 0x000fc60007fbe0ff */
[----:B------:R-:W-:Y:S01]  /*cf50*/  STL [R1+0x858], R84 ;  /* 0x0008585401007387 */ /* 0x000fe20000100800 */
[----:B0-----:R-:W-:Y:S02]  /*cf60*/  IADD3 R0, P6, PT, R39, R6, RZ ;  /* 0x0000000627007210 */ /* 0x001fe40007fde0ff */
[----:B------:R-:W-:-:S03]  /*cf70*/  LEA.HI.X.SX32 R22, R32, R3, 0x1, P1 ;  /* 0x0000000320167211 */ /* 0x000fc600008f0eff */
[----:B------:R0:W-:Y:S01]  /*cf80*/  STL [R1+0x2c8], R0 ;  /* 0x0002c80001007387 */ /* 0x0001e20000100800 */
[----:B------:R-:W-:-:S03]  /*cf90*/  IADD3 R91, P1, PT, R41, R6, RZ ;  /* 0x00000006295b7210 */ /* 0x000fc60007f3e0ff */
[----:B------:R-:W-:Y:S01]  /*cfa0*/  STL [R1+0x294], R92 ;  /* 0x0002945c01007387 */ /* 0x000fe20000100800 */
[----:B------:R-:W-:-:S03]  /*cfb0*/  LEA.HI.X.SX32 R88, R35, R3, 0x1, P0 ;  /* 0x0000000323587211 */ /* 0x000fc600000f0eff */
[----:B------:R-:W-:Y:S01]  /*cfc0*/  STL [R1+0x85c], R92 ;  /* 0x00085c5c01007387 */ /* 0x000fe20000100800 */
[----:B------:R-:W-:-:S03]  /*cfd0*/  IADD3 R4, P0, PT, R42, R6, RZ ;  /* 0x000000062a047210 */ /* 0x000fc60007f1e0ff */
[----:B------:R-:W-:Y:S01]  /*cfe0*/  STL [R1+0x2d0], R86 ;  /* 0x0002d05601007387 */ /* 0x000fe20000100800 */
[----:B0-----:R-:W-:-:S03]  /*cff0*/  LEA.HI.X.SX32 R0, R36, R3, 0x1, P4 ;  /* 0x0000000324007211 */ /* 0x001fc600020f0eff */
[----:B------:R-:W-:Y:S04]  /*d000*/  STL [R1+0x860], R86 ;  /* 0x0008605601007387 */ /* 0x000fe80000100800 */
[----:B------:R-:W-:Y:S04]  /*d010*/  STL [R1+0x29c], R2 ;  /* 0x00029c0201007387 */ /* 0x000fe80000100800 */
[----:B------:R-:W-:Y:S04]  /*d020*/  STL [R1+0x864], R2 ;  /* 0x0008640201007387 */ /* 0x000fe80000100800 */
[----:B------:R-:W-:Y:S04]  /*d030*/  STL [R1+0x2d8], R91 ;  /* 0x0002d85b01007387 */ /* 0x000fe80000100800 */
[----:B------:R-:W-:Y:S01]  /*d040*/  STL [R1+0x868], R91 ;  /* 0x0008685b01007387 */ /* 0x000fe20000100800 */
[----:B------:R-:W-:-:S03]  /*d050*/  IADD3 R19, P4, PT, R43, R6, RZ ;  /* 0x000000062b137210 */ /* 0x000fc60007f9e0ff */
[----:B------:R-:W-:Y:S04]  /*d060*/  STL [R1+0x2a4], R22 ;  /* 0x0002a41601007387 */ /* 0x000fe80000100800 */
[----:B------:R-:W-:Y:S04]  /*d070*/  STL [R1+0x86c], R22 ;  /* 0x00086c1601007387 */ /* 0x000fe80000100800 */
[----:B------:R-:W-:Y:S04]  /*d080*/  STL [R1+0x2e0], R4 ;  /* 0x0002e00401007387 */ /* 0x000fe80000100800 */
[----:B------:R0:W-:Y:S04]  /*d090*/  STL [R1+0x2b4], R0 ;  /* 0x0002b40001007387 */ /* 0x0001e80000100800 */
[----:B------:R-:W-:Y:S01]  /*d0a0*/  STL [R1+0x870], R4 ;  /* 0x0008700401007387 */ /* 0x000fe20000100800 */
[----:B------:R-:W-:-:S03]  /*d0b0*/  LEA.HI.X.SX32 R84, R39, R3, 0x1, P6 ;  /* 0x0000000327547211 */ /* 0x000fc600030f0eff */
[----:B------:R-:W-:Y:S01]  /*d0c0*/  STL [R1+0x2ac], R88 ;  /* 0x0002ac5801007387 */ /* 0x000fe20000100800 */
[----:B0-----:R-:W-:-:S03]  /*d0d0*/  LEA.HI.X.SX32 R0, R38, R3, 0x1, P2 ;  /* 0x0000000326007211 */ /* 0x001fc600010f0eff */
[----:B------:R-:W-:Y:S01]  /*d0e0*/  STL [R1+0x874], R88 ;  /* 0x0008745801007387 */ /* 0x000fe20000100800 */
[----:B------:R-:W-:-:S03]  /*d0f0*/  IADD3 R83, P2, PT, R44, R6, RZ ;  /* 0x000000062c537210 */ /* 0x000fc60007f5e0ff */
[----:B------:R-:W-:Y:S01]  /*d100*/  STL [R1+0x2e8], R19 ;  /* 0x0002e81301007387 */ /* 0x000fe20000100800 */
[----:B------:R-:W-:-:S03]  /*d110*/  IMAD R46, R46, UR33, RZ ;  /* 0x000000212e2e7c24 */ /* 0x000fc6000f8e02ff */
[----:B------:R0:W-:Y:S01]  /*d120*/  STL [R1+0x2bc], R0 ;  /* 0x0002bc0001007387 */ /* 0x0001e20000100800 */
[----:B------:R-:W-:-:S03]  /*d130*/  LEA.HI.X.SX32 R5, R40, R3, 0x1, P5 ;  /* 0x0000000328057211 */ /* 0x000fc600028f0eff */
[----:B------:R-:W-:Y:S01]  /*d140*/  STL [R1+0x878], R19 ;  /* 0x0008781301007387 */ /* 0x000fe20000100800 */
[-C--:B------:R-:W-:Y:S02]  /*d150*/  LEA.HI.X.SX32 R68, R41, R3.reuse, 0x1, P1 ;  /* 0x0000000329447211 */ /* 0x080fe400008f0eff */
[-C--:B0-----:R-:W-:Y:S01]  /*d160*/  IADD3 R0, P6, PT, R45, R6.reuse, RZ ;  /* 0x000000062d007210 */ /* 0x081fe20007fde0ff */
[----:B------:R-:W-:Y:S01]  /*d170*/  STL [R1+0x2f0], R83 ;  /* 0x0002f05301007387 */ /* 0x000fe20000100800 */
[-C--:B------:R-:W-:Y:S01]  /*d180*/  LEA.HI.X.SX32 R42, R42, R3.reuse, 0x1, P0 ;  /* 0x000000032a2a7211 */ /* 0x080fe200000f0eff */
[----:B------:R-:W-:Y:S01]  /*d190*/  IMAD R48, R48, UR34, RZ ;  /* 0x0000002230307c24 */ /* 0x000fe2000f8e02ff */
[----:B------:R-:W-:Y:S01]  /*d1a0*/  IADD3 R91, P0, PT, R46, R6, RZ ;  /* 0x000000062e5b7210 */ /* 0x000fe20007f1e0ff */
[----:B------:R0:W-:Y:S01]  /*d1b0*/  STL [R1+0x2f8], R0 ;  /* 0x0002f80001007387 */ /* 0x0001e20000100800 */
[----:B------:R-:W-:Y:S01]  /*d1c0*/  IMAD R49, R49, UR35, RZ ;  /* 0x0000002331317c24 */ /* 0x000fe2000f8e02ff */
[----:B------:R-:W-:-:S02]  /*d1d0*/  LEA.HI.X.SX32 R20, R43, R3, 0x1, P4 ;  /* 0x000000032b147211 */ /* 0x000fc400020f0eff */
[----:B------:R1:W-:Y:S01]  /*d1e0*/  STL [R1+0x87c], R83 ;  /* 0x00087c5301007387 */ /* 0x0003e20000100800 */
[----:B------:R-:W-:-:S03]  /*d1f0*/  IMAD R51, R51, UR36, RZ ;  /* 0x0000002433337c24 */ /* 0x000fc6000f8e02ff */
[----:B------:R-:W-:Y:S01]  /*d200*/  STL [R1+0x2c4], R84 ;  /* 0x0002c45401007387 */ /* 0x000fe20000100800 */
[-C--:B------:R-:W-:Y:S02]  /*d210*/  LEA.HI.X.SX32 R85, R44, R3.reuse, 0x1, P2 ;  /* 0x000000032c557211 */ /* 0x080fe400010f0eff */
[-C--:B0-----:R-:W-:Y:S01]  /*d220*/  LEA.HI.X.SX32 R0, R45, R3.reuse, 0x1, P6 ;  /* 0x000000032d007211 */ /* 0x081fe200030f0eff */
[----:B------:R-:W-:Y:S01]  /*d230*/  STL [R1+0x880], R84 ;  /* 0x0008805401007387 */ /* 0x000fe20000100800 */
[----:B------:R-:W-:-:S03]  /*d240*/  LEA.HI.X.SX32 R22, R46, R3, 0x1, P0 ;  /* 0x000000032e167211 */ /* 0x000fc600000f0eff */
[----:B------:R-:W-:Y:S01]  /*d250*/  STL [R1+0x2cc], R5 ;  /* 0x0002cc0501007387 */ /* 0x000fe20000100800 */
[----:B------:R-:W-:-:S03]  /*d260*/  IADD3 R21, P0, PT, R48, R6, RZ ;  /* 0x0000000630157210 */ /* 0x000fc60007f1e0ff */
[----:B------:R-:W-:Y:S01]  /*d270*/  STL [R1+0x2d4], R68 ;  /* 0x0002d44401007387 */ /* 0x000fe20000100800 */
[----:B------:R-:W-:Y:S01]  /*d280*/  IMAD R53, R53, UR37, RZ ;  /* 0x0000002535357c24 */ /* 0x000fe2000f8e02ff */
[-C--:B------:R-:W-:Y:S02]  /*d290*/  IADD3 R89, P1, PT, R49, R6.reuse, RZ ;  /* 0x0000000631597210 */ /* 0x080fe40007f3e0ff */
[----:B------:R-:W-:Y:S01]  /*d2a0*/  STL [R1+0x300], R91 ;  /* 0x0003005b01007387 */ /* 0x000fe20000100800 */
[----:B------:R-:W-:-:S03]  /*d2b0*/  IADD3 R46, P2, PT, R51, R6, RZ ;  /* 0x00000006332e7210 */ /* 0x000fc60007f5e0ff */
[----:B------:R-:W-:Y:S01]  /*d2c0*/  STL [R1+0x2dc], R42 ;  /* 0x0002dc2a01007387 */ /* 0x000fe20000100800 */
[----:B------:R-:W-:Y:S01]  /*d2d0*/  IMAD R54, R54, UR38, RZ ;  /* 0x0000002636367c24 */ /* 0x000fe2000f8e02ff */
[----:B------:R-:W-:Y:S02]  /*d2e0*/  LEA.HI.X.SX32 R87, R48, R3, 0x1, P0 ;  /* 0x0000000330577211 */ /* 0x000fe400000f0eff */
[----:B------:R-:W-:Y:S01]  /*d2f0*/  STL [R1+0x2e4], R20 ;  /* 0x0002e41401007387 */ /* 0x000fe20000100800 */
[----:B------:R-:W-:-:S03]  /*d300*/  IMAD R55, R55, UR39, RZ ;  /* 0x0000002737377c24 */ /* 0x000fc6000f8e02ff */
[----:B------:R0:W-:Y:S01]  /*d310*/  STL [R1+0x2f4], R0 ;  /* 0x0002f40001007387 */ /* 0x0001e20000100800 */
[----:B------:R-:W-:-:S03]  /*d320*/  LEA.HI.X.SX32 R82, R49, R3, 0x1, P1 ;  /* 0x0000000331527211 */ /* 0x000fc600008f0eff */
[----:B------:R-:W-:Y:S01]  /*d330*/  STL [R1+0x2ec], R85 ;  /* 0x0002ec5501007387 */ /* 0x000fe20000100800 */
[----:B------:R-:W-:-:S03]  /*d340*/  LEA.HI.X.SX32 R51, R51, R3, 0x1, P2 ;  /* 0x0000000333337211 */ /* 0x000fc600010f0eff */
[----:B------:R-:W-:Y:S01]  /*d350*/  STL [R1+0x2fc], R22 ;  /* 0x0002fc1601007387 */ /* 0x000fe20000100800 */
[-C--:B------:R-:W-:Y:S01]  /*d360*/  IADD3 R35, P0, PT, R53, R6.reuse, RZ ;  /* 0x0000000635237210 */ /* 0x080fe20007f1e0ff */
[----:B------:R-:W-:Y:S02]  /*d370*/  IMAD R57, R57, UR40, RZ ;  /* 0x0000002839397c24 */ /* 0x000fe4000f8e02ff */
[----:B------:R-:W-:Y:S01]  /*d380*/  STL [R1+0x308], R21 ;  /* 0x0003081501007387 */ /* 0x000fe20000100800 */
[----:B------:R-:W-:-:S03]  /*d390*/  IADD3 R17, P1, PT, R54, R6, RZ ;  /* 0x0000000636117210 */ /* 0x000fc60007f3e0ff */
[----:B------:R-:W2:Y:S01]  /*d3a0*/  LDL R48, [R1+0x2f8] ;  /* 0x0002f80001307983 */ /* 0x000ea20000100800 */
[----:B------:R-:W-:-:S03]  /*d3b0*/  IMAD R60, R60, UR41, RZ ;  /* 0x000000293c3c7c24 */ /* 0x000fc6000f8e02ff */
[----:B------:R-:W3:Y:S01]  /*d3c0*/  LDL R49, [R1+0x2b8] ;  /* 0x0002b80001317983 */ /* 0x000ee20000100800 */
[----:B------:R-:W-:-:S03]  /*d3d0*/  IADD3 R80, P2, PT, R55, R6, RZ ;  /* 0x0000000637507210 */ /* 0x000fc60007f5e0ff */
[----:B------:R-:W-:Y:S01]  /*d3e0*/  STL [R1+0x310], R89 ;  /* 0x0003105901007387 */ /* 0x000fe20000100800 */
[----:B------:R-:W-:Y:S01]  /*d3f0*/  IMAD R61, R61, UR42, RZ ;  /* 0x0000002a3d3d7c24 */ /* 0x000fe2000f8e02ff */
[-C--:B------:R-:W-:Y:S02]  /*d400*/  LEA.HI.X.SX32 R36, R53, R3.reuse, 0x1, P0 ;  /* 0x0000000335247211 */ /* 0x080fe400000f0eff */
[----:B------:R-:W-:Y:S01]  /*d410*/  STL [R1+0x304], R87 ;  /* 0x0003045701007387 */ /* 0x000fe20000100800 */
[----:B------:R-:W-:-:S03]  /*d420*/  LEA.HI.X.SX32 R18, R54, R3, 0x1, P1 ;  /* 0x0000000336127211 */ /* 0x000fc600008f0eff */
[----:B------:R-:W-:Y:S01]  /*d430*/  STL [R1+0x318], R46 ;  /* 0x0003182e01007387 */ /* 0x000fe20000100800 */
[----:B-1----:R-:W-:-:S03]  /*d440*/  IADD3 R83, P0, PT, R57, R6, RZ ;  /* 0x0000000639537210 */ /* 0x002fc60007f1e0ff */
[----:B------:R-:W-:Y:S01]  /*d450*/  STL [R1+0x30c], R82 ;  /* 0x00030c5201007387 */ /* 0x000fe20000100800 */
[----:B------:R-:W-:-:S03]  /*d460*/  LEA.HI.X.SX32 R81, R55, R3, 0x1, P2 ;  /* 0x0000000337517211 */ /* 0x000fc600010f0eff */
[----:B------:R-:W-:Y:S01]  /*d470*/  STL [R1+0x314], R51 ;  /* 0x0003143301007387 */ /* 0x000fe20000100800 */
[----:B------:R-:W-:-:S03]  /*d480*/  IADD3 R86, P1, PT, R60, R6, RZ ;  /* 0x000000063c567210 */ /* 0x000fc60007f3e0ff */
[----:B------:R-:W4:Y:S01]  /*d490*/  LDL R53, [R1+0x2b4] ;  /* 0x0002b40001357983 */ /* 0x000f220000100800 */
[----:B------:R-:W-:Y:S01]  /*d4a0*/  IMAD R64, R64, UR43, RZ ;  /* 0x0000002b40407c24 */ /* 0x000fe2000f8e02ff */
[----:B0-----:R-:W-:Y:S02]  /*d4b0*/  IADD3 R0, P2, PT, R61, R6, RZ ;  /* 0x000000063d007210 */ /* 0x001fe40007f5e0ff */
[----:B------:R-:W-:Y:S01]  /*d4c0*/  STL [R1+0x320], R35 ;  /* 0x0003202301007387 */ /* 0x000fe20000100800 */
[----:B------:R-:W-:-:S03]  /*d4d0*/  LEA.HI.X.SX32 R84, R57, R3, 0x1, P0 ;  /* 0x0000000339547211 */ /* 0x000fc600000f0eff */
[----:B------:R-:W-:Y:S01]  /*d4e0*/  STL [R1+0x328], R17 ;  /* 0x0003281101007387 */ /* 0x000fe20000100800 */
[----:B------:R-:W-:-:S03]  /*d4f0*/  IMAD R65, R65, UR44, RZ ;  /* 0x0000002c41417c24 */ /* 0x000fc6000f8e02ff */
[----:B------:R-:W-:Y:S01]  /*d500*/  STL [R1+0x31c], R36 ;  /* 0x00031c2401007387 */ /* 0x000fe20000100800 */
[----:B------:R-:W-:Y:S01]  /*d510*/  IMAD R67, R67, UR45, RZ ;  /* 0x0000002d43437c24 */ /* 0x000fe2000f8e02ff */
[-C--:B------:R-:W-:Y:S02]  /*d520*/  LEA.HI.X.SX32 R2, R60, R3.reuse, 0x1, P1 ;  /* 0x000000033c027211 */ /* 0x080fe400008f0eff */
[----:B------:R-:W-:Y:S01]  /*d530*/  STL [R1+0x330], R80 ;  /* 0x0003305001007387 */ /* 0x000fe20000100800 */
[----:B------:R-:W-:-:S03]  /*d540*/  LEA.HI.X.SX32 R90, R61, R3, 0x1, P2 ;  /* 0x000000033d5a7211 */ /* 0x000fc600010f0eff */
[----:B------:R-:W-:Y:S01]  /*d550*/  STL [R1+0x324], R18 ;  /* 0x0003241201007387 */ /* 0x000fe20000100800 */
[----:B------:R-:W-:-:S03]  /*d560*/  IADD3 R60, P0, PT, R64, R6, RZ ;  /* 0x00000006403c7210 */ /* 0x000fc60007f1e0ff */
[----:B------:R-:W-:Y:S01]  /*d570*/  STL [R1+0x32c], R81 ;  /* 0x00032c5101007387 */ /* 0x000fe20000100800 */
[----:B------:R-:W-:-:S03]  /*d580*/  IMAD R71, R71, UR46, RZ ;  /* 0x0000002e47477c24 */ /* 0x000fc6000f8e02ff */
[----:B------:R-:W-:Y:S01]  /*d590*/  STL [R1+0x338], R83 ;  /* 0x0003385301007387 */ /* 0x000fe20000100800 */
[----:B------:R-:W-:-:S03]  /*d5a0*/  IADD3 R44, P1, PT, R65, R6, RZ ;  /* 0x00000006412c7210 */ /* 0x000fc60007f3e0ff */
[----:B------:R-:W-:Y:S01]  /*d5b0*/  STL [R1+0x340], R86 ;  /* 0x0003405601007387 */ /* 0x000fe20000100800 */
[----:B------:R-:W-:Y:S01]  /*d5c0*/  IMAD R70, R70, UR47, RZ ;  /* 0x0000002f46467c24 */ /* 0x000fe2000f8e02ff */
[----:B------:R-:W-:Y:S02]  /*d5d0*/  IADD3 R31, P2, PT, R67, R6, RZ ;  /* 0x00000006431f7210 */ /* 0x000fe40007f5e0ff */
[----:B------:R-:W-:Y:S01]  /*d5e0*/  STL [R1+0x334], R84 ;  /* 0x0003345401007387 */ /* 0x000fe20000100800 */
[----:B------:R-:W-:Y:S01]  /*d5f0*/  IMAD R69, R69, UR48, RZ ;  /* 0x0000003045457c24 */ /* 0x000fe2000f8e02ff */
[-C--:B------:R-:W-:Y:S02]  /*d600*/  LEA.HI.X.SX32 R61, R64, R3.reuse, 0x1, P0 ;  /* 0x00000003403d7211 */ /* 0x080fe400000f0eff */
[----:B------:R-:W-:Y:S01]  /*d610*/  STL [R1+0x348], R0 ;  /* 0x0003480001007387 */ /* 0x000fe20000100800 */
[----:B------:R-:W-:-:S03]  /*d620*/  LEA.HI.X.SX32 R45, R65, R3, 0x1, P1 ;  /* 0x00000003412d7211 */ /* 0x000fc600008f0eff */
[----:B------:R-:W-:Y:S01]  /*d630*/  STL [R1+0x33c], R2 ;  /* 0x00033c0201007387 */ /* 0x000fe20000100800 */
[----:B------:R-:W-:-:S03]  /*d640*/  LEA.HI.X.SX32 R32, R67, R3, 0x1, P2 ;  /* 0x0000000343207211 */ /* 0x000fc600010f0eff */
[----:B------:R-:W-:Y:S01]  /*d650*/  STL [R1+0x344], R90 ;  /* 0x0003445a01007387 */ /* 0x000fe20000100800 */
[----:B------:R-:W-:-:S03]  /*d660*/  IADD3 R15, P0, PT, R71, R6, RZ ;  /* 0x00000006470f7210 */ /* 0x000fc60007f1e0ff */
[----:B------:R-:W2:Y:S01]  /*d670*/  LDL R64, [R1+0x2f4] ;  /* 0x0002f40001407983 */ /* 0x000ea20000100800 */
[----:B------:R-:W-:-:S03]  /*d680*/  IADD3 R78, P1, PT, R70, R6, RZ ;  /* 0x00000006464e7210 */ /* 0x000fc60007f3e0ff */
[----:B------:R-:W-:Y:S01]  /*d690*/  STL [R1+0x350], R60 ;  /* 0x0003503c01007387 */ /* 0x000fe20000100800 */
[----:B------:R-:W-:Y:S01]  /*d6a0*/  IMAD R66, R66, UR49, RZ ;  /* 0x0000003142427c24 */ /* 0x000fe2000f8e02ff */
[----:B------:R-:W-:Y:S02]  /*d6b0*/  IADD3 R88, P2, PT, R69, R6, RZ ;  /* 0x0000000645587210 */ /* 0x000fe40007f5e0ff */
[----:B------:R-:W2:Y:S01]  /*d6c0*/  LDL R65, [R1+0x278] ;  /* 0x0002780001417983 */ /* 0x000ea20000100800 */
[----:B------:R-:W-:-:S03]  /*d6d0*/  IMAD R63, R63, UR14, RZ ;  /* 0x0000000e3f3f7c24 */ /* 0x000fc6000f8e02ff */
[----:B------:R-:W-:Y:S01]  /*d6e0*/  STL [R1+0x358], R44 ;  /* 0x0003582c01007387 */ /* 0x000fe20000100800 */
[----:B------:R-:W-:-:S03]  /*d6f0*/  LEA.HI.X.SX32 R16, R71, R3, 0x1, P0 ;  /* 0x0000000347107211 */ /* 0x000fc600000f0eff */
        /* <DEDUP_REMOVED lines=13> */
[----:B------:R-:W-:-:S03]  /*d7d0*/  IMAD R58, R58, UR51, RZ ;  /* 0x000000333a3a7c24 */ /* 0x000fc6000f8e02ff */
[----:B------:R-:W-:Y:S01]  /*d7e0*/  STL [R1+0x370], R78 ;  /* 0x0003704e01007387 */ /* 0x000fe20000100800 */
[----:B------:R-:W-:-:S03]  /*d7f0*/  LEA.HI.X.SX32 R92, R66, R3, 0x1, P0 ;  /* 0x00000003425c7211 */ /* 0x000fc600000f0eff */
[----:B------:R-:W-:Y:S01]  /*d800*/  STL [R1+0x364], R16 ;  /* 0x0003641001007387 */ /* 0x000fe20000100800 */
[----:B------:R-:W-:Y:S01]  /*d810*/  IMAD R56, R56, UR52, RZ ;  /* 0x0000003438387c24 */ /* 0x000fe2000f8e02ff */
[----:B------:R-:W-:Y:S02]  /*d820*/  LEA.HI.X.SX32 R69, R63, R3, 0x1, P1 ;  /* 0x000000033f457211 */ /* 0x000fe400008f0eff */
[----:B------:R-:W-:Y:S01]  /*d830*/  STL [R1+0x36c], R79 ;  /* 0x00036c4f01007387 */ /* 0x000fe20000100800 */
[----:B------:R-:W-:-:S03]  /*d840*/  IADD3 R25, P0, PT, R59, R6, RZ ;  /* 0x000000063b197210 */ /* 0x000fc60007f1e0ff */
[----:B------:R-:W-:Y:S01]  /*d850*/  STL [R1+0x374], R19 ;  /* 0x0003741301007387 */ /* 0x000fe20000100800 */
[----:B------:R-:W-:-:S03]  /*d860*/  LEA.HI.X.SX32 R57, R62, R3, 0x1, P2 ;  /* 0x000000033e397211 */ /* 0x000fc600010f0eff */
[----:B------:R-:W-:Y:S01]  /*d870*/  STL [R1+0x380], R67 ;  /* 0x0003804301007387 */ /* 0x000fe20000100800 */
[----:B------:R-:W-:-:S03]  /*d880*/  IADD3 R29, P1, PT, R58, R6, RZ ;  /* 0x000000063a1d7210 */ /* 0x000fc60007f3e0ff */
[----:B------:R-:W2:Y:S04]  /*d890*/  LDL R66, [R1+0x274] ;  /* 0x0002740001427983 */ /* 0x000ea80000100800 */
[----:B------:R-:W2:Y:S01]  /*d8a0*/  LDL R63, [R1+0x238] ;  /* 0x00023800013f7983 */ /* 0x000ea20000100800 */
[----:B------:R-:W-:-:S03]  /*d8b0*/  IMAD R52, R52, UR53, RZ ;  /* 0x0000003534347c24 */ /* 0x000fc6000f8e02ff */
[----:B------:R-:W-:Y:S01]  /*d8c0*/  STL [R1+0x388], R70 ;  /* 0x0003884601007387 */ /* 0x000fe20000100800 */
[----:B------:R-:W-:-:S03]  /*d8d0*/  IADD3 R13, P2, PT, R56, R6, RZ ;  /* 0x00000006380d7210 */ /* 0x000fc60007f5e0ff */
[----:B------:R-:W2:Y:S01]  /*d8e0*/  LDL R62, [R1+0x234] ;  /* 0x00023400013e7983 */ /* 0x000ea20000100800 */
[----:B------:R-:W-:-:S03]  /*d8f0*/  LEA.HI.X.SX32 R43, R59, R3, 0x1, P0 ;  /* 0x000000033b2b7211 */ /* 0x000fc600000f0eff */
[----:B------:R-:W-:Y:S01]  /*d900*/  STL [R1+0x37c], R92 ;  /* 0x00037c5c01007387 */ /* 0x000fe20000100800 */
[----:B------:R-:W-:-:S03]  /*d910*/  LEA.HI.X.SX32 R30, R58, R3, 0x1, P1 ;  /* 0x000000033a1e7211 */ /* 0x000fc600008f0eff */
[----:B------:R-:W-:Y:S01]  /*d920*/  STL [R1+0x390], R55 ;  /* 0x0003903701007387 */ /* 0x000fe20000100800 */
[----:B------:R-:W-:-:S03]  /*d930*/  LEA.HI.X.SX32 R14, R56, R3, 0x1, P2 ;  /* 0x00000003380e7211 */ /* 0x000fc600010f0eff */
[----:B------:R-:W-:Y:S01]  /*d940*/  STL [R1+0x384], R69 ;  /* 0x0003844501007387 */ /* 0x000fe20000100800 */
[----:B------:R-:W-:-:S03]  /*d950*/  IADD3 R76, P0, PT, R52, R6, RZ ;  /* 0x00000006344c7210 */ /* 0x000fc60007f1e0ff */
[----:B------:R-:W-:Y:S04]  /*d960*/  STL [R1+0x38c], R57 ;  /* 0x00038c3901007387 */ /* 0x000fe80000100800 */
[----:B------:R-:W-:Y:S04]  /*d970*/  STL [R1+0x398], R25 ;  /* 0x0003981901007387 */ /* 0x000fe80000100800 */
[----:B------:R-:W-:Y:S04]  /*d980*/  STL [R1+0x3a0], R29 ;  /* 0x0003a01d01007387 */ /* 0x000fe80000100800 */
[----:B------:R-:W-:Y:S01]  /*d990*/  STL [R1+0x394], R43 ;  /* 0x0003942b01007387 */ /* 0x000fe20000100800 */
[----:B------:R-:W-:-:S03]  /*d9a0*/  LEA.HI.X.SX32 R77, R52, R3, 0x1, P0 ;  /* 0x00000003344d7211 */ /* 0x000fc600000f0eff */
[----:B------:R-:W2:Y:S04]  /*d9b0*/  LDL R56, [R1+0x1dc] ;  /* 0x0001dc0001387983 */ /* 0x000ea80000100800 */
[----:B------:R-:W-:Y:S04]  /*d9c0*/  STL [R1+0x3a8], R13 ;  /* 0x0003a80d01007387 */ /* 0x000fe80000100800 */
[----:B------:R-:W-:Y:S04]  /*d9d0*/  STL [R1+0x39c], R30 ;  /* 0x00039c1e01007387 */ /* 0x000fe80000100800 */
[----:B------:R-:W-:Y:S04]  /*d9e0*/  STL [R1+0x3a4], R14 ;  /* 0x0003a40e01007387 */ /* 0x000fe80000100800 */
[----:B------:R-:W3:Y:S01]  /*d9f0*/  LDL R52, [R1+0x1d8] ;  /* 0x0001d80001347983 */ /* 0x000ee20000100800 */
[----:B------:R-:W-:Y:S01]  /*da00*/  IMAD R47, R47, UR55, RZ ;  /* 0x000000372f2f7c24 */ /* 0x000fe2000f8e02ff */
[----:B------:R-:W0:Y:S04]  /*da10*/  S2R R10, SR_TID.X ;  /* 0x00000000000a7919 */ /* 0x000e280000002100 */
[----:B------:R-:W-:-:S04]  /*da20*/  IADD3 R59, P2, PT, R47, R6, RZ ;  /* 0x000000062f3b7210 */ /* 0x000fc80007f5e0ff */
[----:B------:R-:W-:Y:S02]  /*da30*/  LEA.HI.X.SX32 R58, R47, R3, 0x1, P2 ;  /* 0x000000032f3a7211 */ /* 0x000fe400010f0eff */
[----:B------:R-:W1:Y:S01]  /*da40*/  LDC R47, c[0x0][0x3a0] ;  /* 0x0000e800ff2f7b82 */ /* 0x000e620000000800 */
[----:B------:R-:W-:Y:S02]  /*da50*/  IMAD R37, R37, UR56, RZ ;  /* 0x0000003825257c24 */ /* 0x000fe4000f8e02ff */
[----:B------:R-:W-:-:S03]  /*da60*/  IMAD R50, R50, UR54, RZ ;  /* 0x0000003632327c24 */ /* 0x000fc6000f8e02ff */
[CC--:B------:R-:W-:Y:S02]  /*da70*/  IADD3 R38, P0, PT, R37.reuse, R6.reuse, RZ ;  /* 0x0000000625267210 */ /* 0x0c0fe40007f1e0ff */
[-C--:B------:R-:W-:Y:S01]  /*da80*/  IADD3 R4, P1, PT, R50, R6.reuse, RZ ;  /* 0x0000000632047210 */ /* 0x080fe20007f3e0ff */
[----:B------:R-:W-:Y:S01]  /*da90*/  IMAD R34, R34, UR57, RZ ;  /* 0x0000003922227c24 */ /* 0x000fe2000f8e02ff */
[-C--:B------:R-:W-:Y:S01]  /*daa0*/  LEA.HI.X.SX32 R71, R37, R3.reuse, 0x1, P0 ;  /* 0x0000000325477211 */ /* 0x080fe200000f0eff */
[----:B------:R-:W-:Y:S01]  /*dab0*/  IMAD R33, R33, UR58, RZ ;  /* 0x0000003a21217c24 */ /* 0x000fe2000f8e02ff */
[----:B------:R-:W-:Y:S01]  /*dac0*/  LEA.HI.X.SX32 R50, R50, R3, 0x1, P1 ;  /* 0x0000000332327211 */ /* 0x000fe200008f0eff */
[----:B------:R-:W-:Y:S01]  /*dad0*/  STL [R1+0x3b8], R4 ;  /* 0x0003b80401007387 */ /* 0x000fe20000100800 */
[----:B------:R-:W-:-:S03]  /*dae0*/  IADD3 R39, P1, PT, R34, R6, RZ ;  /* 0x0000000622277210 */ /* 0x000fc60007f3e0ff */
[----:B------:R-:W-:Y:S01]  /*daf0*/  STL [R1+0x3b0], R76 ;  /* 0x0003b04c01007387 */ /* 0x000fe20000100800 */
[----:B-1----:R-:W-:Y:S01]  /*db00*/  VIADD R75, R47, 0x7f ;  /* 0x0000007f2f4b7836 */ /* 0x002fe20000000000 */
[----:B0-----:R-:W-:Y:S02]  /*db10*/  LOP3.LUT R10, R10, 0x7f, RZ, 0xc0, !PT ;  /* 0x0000007f0a0a7812 */ /* 0x001fe400078ec0ff */
[----:B------:R-:W-:Y:S02]  /*db20*/  STL [R1+0x3c0], R59 ;  /* 0x0003c03b01007387 */ /* 0x000fe40000100800 */
[----:B------:R-:W-:Y:S02]  /*db30*/  ISETP.GT.AND P0, PT, R75, 0x7f, PT ;  /* 0x0000007f4b00780c */ /* 0x000fe40003f04270 */
[----:B------:R-:W-:Y:S01]  /*db40*/  STL [R1+0x3ac], R77 ;  /* 0x0003ac4d01007387 */ /* 0x000fe20000100800 */
[-C--:B------:R-:W-:Y:S02]  /*db50*/  IADD3 R40, P2, PT, R33, R6.reuse, RZ ;  /* 0x0000000621287210 */ /* 0x080fe40007f5e0ff */
[----:B------:R-:W-:Y:S01]  /*db60*/  ISETP.LT.AND P0, PT, R10, R47, P0 ;  /* 0x0000002f0a00720c */ /* 0x000fe20000701270 */
[----:B------:R-:W-:Y:S01]  /*db70*/  STL [R1+0x3b4], R50 ;  /* 0x0003b43201007387 */ /* 0x000fe20000100800 */
[----:B------:R-:W-:-:S02]  /*db80*/  IADD3 R26, P4, PT, R72, R6, RZ ;  /* 0x00000006481a7210 */ /* 0x000fc40007f9e0ff */
[-C--:B------:R-:W-:Y:S01]  /*db90*/  IADD3 R8, P6, PT, R74, R6.reuse, RZ ;  /* 0x000000064a087210 */ /* 0x080fe20007fde0ff */
[----:B------:R-:W-:Y:S01]  /*dba0*/  STL [R1+0x3bc], R58 ;  /* 0x0003bc3a01007387 */ /* 0x000fe20000100800 */
[----:B------:R-:W-:-:S03]  /*dbb0*/  IADD3 R11, P5, PT, R73, R6, RZ ;  /* 0x00000006490b7210 */ /* 0x000fc60007fbe0ff */
[----:B------:R-:W-:Y:S01]  /*dbc0*/  STL [R1+0x3c4], R38 ;  /* 0x0003c42601007387 */ /* 0x000fe20000100800 */
[----:B------:R-:W-:-:S03]  /*dbd0*/  LEA.HI.X.SX32 R54, R34, R3, 0x1, P1 ;  /* 0x0000000322367211 */ /* 0x000fc600008f0eff */
[----:B------:R-:W-:Y:S01]  /*dbe0*/  STL [R1+0x3c8], R39 ;  /* 0x0003c82701007387 */ /* 0x000fe20000100800 */
[----:B------:R-:W-:-:S03]  /*dbf0*/  LEA.HI.X.SX32 R41, R33, R3, 0x1, P2 ;  /* 0x0000000321297211 */ /* 0x000fc600010f0eff */
[----:B------:R-:W-:Y:S01]  /*dc00*/  STL [R1+0x3cc], R40 ;  /* 0x0003cc2801007387 */ /* 0x000fe20000100800 */
[-C--:B------:R-:W-:Y:S02]  /*dc10*/  LEA.HI.X.SX32 R27, R72, R3.reuse, 0x1, P4 ;  /* 0x00000003481b7211 */ /* 0x080fe400020f0eff */
[----:B------:R-:W-:Y:S01]  /*dc20*/  PRMT R7, RZ, 0x7610, R7 ;  /* 0x00007610ff077816 */ /* 0x000fe20000000007 */
[----:B------:R-:W-:Y:S01]  /*dc30*/  STL [R1+0x3d0], R26 ;  /* 0x0003d01a01007387 */ /* 0x000fe20000100800 */
[----:B------:R-:W-:-:S03]  /*dc40*/  LEA.HI.X.SX32 R9, R74, R3, 0x1, P6 ;  /* 0x000000034a097211 */ /* 0x000fc600030f0eff */
[----:B------:R2:W-:Y:S04]  /*dc50*/  STL [R1+0x20c], R8 ;  /* 0x00020c0801007387 */ /* 0x0005e80000100800 */
[----:B------:R-:W-:Y:S01]  /*dc60*/  STL [R1+0x3d4], R11 ;  /* 0x0003d40b01007387 */ /* 0x000fe20000100800 */
[----:B------:R-:W-:-:S03]  /*dc70*/  LEA.HI.X.SX32 R12, R73, R3, 0x1, P5 ;  /* 0x00000003490c7211 */ /* 0x000fc600028f0eff */
[----:B------:R-:W-:Y:S01]  /*dc80*/  STL [R1+0x1f4], R71 ;  /* 0x0001f44701007387 */ /* 0x000fe20000100800 */
[----:B------:R-:W-:-:S03]  /*dc90*/  PRMT R3, RZ, 0x7610, R3 ;  /* 0x00007610ff037816 */ /* 0x000fc60000000003 */
[----:B------:R-:W-:Y:S04]  /*dca0*/  STL [R1+0x1fc], R54 ;  /* 0x0001fc3601007387 */ /* 0x000fe80000100800 */
[----:B------:R-:W-:Y:S04]  /*dcb0*/  STL [R1+0x200], R41 ;  /* 0x0002002901007387 */ /* 0x000fe80000100800 */
[----:B------:R-:W-:Y:S04]  /*dcc0*/  STL [R1+0x204], R27 ;  /* 0x0002041b01007387 */ /* 0x000fe80000100800 */
[----:B------:R3:W-:Y:S04]  /*dcd0*/  STL [R1+0x1f8], R9 ;  /* 0x0001f80901007387 */ /* 0x0007e80000100800 */
[----:B------:R2:W4:Y:S02]  /*dce0*/  @P0 LDG.E.U8 R7, desc[UR18][R8.64] ;  /* 0x0000001208070981 */ /* 0x000524000c1e1100 */
[----:B--2---:R-:W-:-:S02]  /*dcf0*/  @P0 IMAD.MOV.U32 R8, RZ, RZ, R56 ;  /* 0x000000ffff080224 */ /* 0x004fc400078e0038 */
[----:B---3--:R-:W-:-:S05]  /*dd00*/  @P0 IMAD.MOV.U32 R9, RZ, RZ, R52 ;  /* 0x000000ffff090224 */ /* 0x008fca00078e0034 */
[----:B------:R0:W2:Y:S04]  /*dd10*/  @P0 LDG.E.U8 R3, desc[UR18][R8.64] ;  /* 0x0000001208030981 */ /* 0x0000a8000c1e1100 */
[----:B------:R-:W-:Y:S04]  /*dd20*/  STS.U8 [R93+UR9+0x3780], R28 ;  /* 0x0037801c5d007988 */ /* 0x000fe80008000009 */
[----:B------:R-:W-:Y:S04]  /*dd30*/  STS.U8 [R93+UR9+0x3b80], R24 ;  /* 0x003b80185d007988 */ /* 0x000fe80008000009 */
[----:B------:R-:W-:Y:S01]  /*dd40*/  STS.U8 [R93+UR9+0x3f80], R23 ;  /* 0x003f80175d007988 */ /* 0x000fe20008000009 */
[----:B0-----:R-:W-:-:S02]  /*dd50*/  @P0 IMAD.MOV.U32 R8, RZ, RZ, R63 ;  /* 0x000000ffff080224 */ /* 0x001fc400078e003f */
[----:B------:R-:W-:Y:S01]  /*dd60*/  @P0 IMAD.MOV.U32 R9, RZ, RZ, R62 ;  /* 0x000000ffff090224 */ /* 0x000fe200078e003e */
[----:B--2---:R0:W-:Y:S02]  /*dd70*/  STS.U8 [R10+UR9+0x8000], R3 ;  /* 0x008000030a007988 */ /* 0x0041e40008000009 */
[----:B0-----:R-:W-:-:S06]  /*dd80*/  PRMT R3, RZ, 0x7610, R3 ;  /* 0x00007610ff037816 */ /* 0x001fcc0000000003 */
[----:B------:R0:W2:Y:S02]  /*dd90*/  @P0 LDG.E.U8 R3, desc[UR18][R8.64] ;  /* 0x0000001208030981 */ /* 0x0000a4000c1e1100 */
[----:B0-----:R-:W-:Y:S02]  /*dda0*/  @P0 IMAD.MOV.U32 R8, RZ, RZ, R65 ;  /* 0x000000ffff080224 */ /* 0x001fe400078e0041 */
[----:B------:R-:W-:Y:S01]  /*ddb0*/  @P0 IMAD.MOV.U32 R9, RZ, RZ, R66 ;  /* 0x000000ffff090224 */ /* 0x000fe200078e0042 */
[----:B--2---:R0:W-:Y:S02]  /*ddc0*/  STS.U8 [R10+UR9+0x8400], R3 ;  /* 0x008400030a007988 */ /* 0x0041e40008000009 */
[----:B0-----:R-:W-:-:S06]  /*ddd0*/  PRMT R3, RZ, 0x7610, R3 ;  /* 0x00007610ff037816 */ /* 0x001fcc0000000003 */
[----:B------:R0:W2:Y:S02]  /*dde0*/  @P0 LDG.E.U8 R3, desc[UR18][R8.64] ;  /* 0x0000001208030981 */ /* 0x0000a4000c1e1100 */
[----:B0-----:R-:W-:Y:S02]  /*ddf0*/  @P0 IMAD.MOV.U32 R8, RZ, RZ, R49 ;  /* 0x000000ffff080224 */ /* 0x001fe400078e0031 */
[----:B----4-:R-:W-:Y:S01]  /*de00*/  @P0 IMAD.MOV.U32 R9, RZ, RZ, R53 ;  /* 0x000000ffff090224 */ /* 0x010fe200078e0035 */
        /* <DEDUP_REMOVED lines=17> */
[----:B------:R0:W2:Y:S04]  /*df20*/  @P0 LDG.E.U8 R3, desc[UR18][R8.64] ;  /* 0x0000001208030981 */ /* 0x0000a8000c1e1100 */
[----:B------:R-:W-:Y:S04]  /*df30*/  STL [R1+0x208], R12 ;  /* 0x0002080c01007387 */ /* 0x000fe80000100800 */
[----:B------:R-:W3:Y:S01]  /*df40*/  LDL R56, [R1+0x1e0] ;  /* 0x0001e00001387983 */ /* 0x000ee20000100800 */
[----:B0-----:R-:W-:Y:S02]  /*df50*/  @P0 IMAD.MOV.U32 R8, RZ, RZ, R4 ;  /* 0x000000ffff080224 */ /* 0x001fe400078e0004 */
[----:B------:R-:W-:Y:S01]  /*df60*/  @P0 IMAD.MOV.U32 R9, RZ, RZ, R50 ;  /* 0x000000ffff090224 */ /* 0x000fe200078e0032 */
[----:B------:R-:W4:Y:S04]  /*df70*/  LDL R63, [R1+0x1e4] ;  /* 0x0001e400013f7983 */ /* 0x000f280000100800 */
[----:B------:R-:W3:Y:S04]  /*df80*/  LDL R66, [R1+0x23c] ;  /* 0x00023c0001427983 */ /* 0x000ee80000100800 */
[----:B------:R-:W3:Y:S01]  /*df90*/  LDL R65, [R1+0x240] ;  /* 0x0002400001417983 */ /* 0x000ee20000100800 */
[----:B------:R-:W-:-:S03]  /*dfa0*/  PRMT R6, RZ, 0x7610, R6 ;  /* 0x00007610ff067816 */ /* 0x000fc60000000006 */
[----:B------:R-:W3:Y:S04]  /*dfb0*/  LDL R53, [R1+0x27c] ;  /* 0x00027c0001357983 */ /* 0x000ee80000100800 */
[----:B------:R-:W3:Y:S01]  /*dfc0*/  LDL R49, [R1+0x280] ;  /* 0x0002800001317983 */ /* 0x000ee20000100800 */
[----:B------:R-:W0:Y:S03]  /*dfd0*/  S2R R62, SR_TID.X ;  /* 0x00000000003e7919 */ /* 0x000e260000002100 */
[----:B------:R-:W3:Y:S04]  /*dfe0*/  LDL R64, [R1+0x2bc] ;  /* 0x0002bc0001407983 */ /* 0x000ee80000100800 */
[----:B------:R-:W3:Y:S04]  /*dff0*/  LDL R48, [R1+0x2c0] ;  /* 0x0002c00001307983 */ /* 0x000ee80000100800 */
[----:B------:R-:W3:Y:S04]  /*e000*/  LDL.LU R84, [R1+0x880] ;  /* 0x0008800001547983 */ /* 0x000ee80000300800 */
[----:B------:R-:W3:Y:S04]  /*e010*/  LDL.LU R83, [R1+0x87c] ;  /* 0x00087c0001537983 */ /* 0x000ee80000300800 */
[----:B------:R-:W3:Y:S04]  /*e020*/  LDL.LU R19, [R1+0x878] ;  /* 0x0008780001137983 */ /* 0x000ee80000300800 */
[----:B------:R-:W3:Y:S04]  /*e030*/  LDL.LU R88, [R1+0x874] ;  /* 0x0008740001587983 */ /* 0x000ee80000300800 */
[----:B------:R-:W3:Y:S04]  /*e040*/  LDL.LU R4, [R1+0x870] ;  /* 0x0008700001047983 */ /* 0x000ee80000300800 */
[----:B--2---:R1:W-:Y:S02]  /*e050*/  STS.U8 [R10+UR9+0x9800], R3 ;  /* 0x009800030a007988 */ /* 0x0043e40008000009 */
[----:B-1----:R-:W-:-:S06]  /*e060*/  PRMT R3, RZ, 0x7610, R3 ;  /* 0x00007610ff037816 */ /* 0x002fcc0000000003 */
[----:B------:R4:W2:Y:S02]  /*e070*/  @P0 LDG.E.U8 R3, desc[UR18][R8.64] ;  /* 0x0000001208030981 */ /* 0x0008a4000c1e1100 */
[----:B----4-:R-:W-:Y:S02]  /*e080*/  @P0 IMAD.MOV.U32 R8, RZ, RZ, R63 ;  /* 0x000000ffff080224 */ /* 0x010fe400078e003f */
[----:B---3--:R-:W-:Y:S01]  /*e090*/  @P0 IMAD.MOV.U32 R9, RZ, RZ, R56 ;  /* 0x000000ffff090224 */ /* 0x008fe200078e0038 */
[----:B0-----:R-:W-:Y:S01]  /*e0a0*/  LOP3.LUT R62, R62, 0x7f, RZ, 0xc0, !PT ;  /* 0x0000007f3e3e7812 */ /* 0x001fe200078ec0ff */
[----:B------:R-:W3:Y:S04]  /*e0b0*/  LDL R63, [R1+0x1e8] ;  /* 0x0001e800013f7983 */ /* 0x000ee80000100800 */
[----:B------:R0:W4:Y:S02]  /*e0c0*/  @P0 LDG.E.U8 R6, desc[UR18][R8.64] ;  /* 0x0000001208060981 */ /* 0x000124000c1e1100 */
[----:B0-----:R-:W-:-:S02]  /*e0d0*/  @P0 IMAD.MOV.U32 R8, RZ, RZ, R65 ;  /* 0x000000ffff080224 */ /* 0x001fc400078e0041 */
[----:B------:R-:W-:Y:S01]  /*e0e0*/  @P0 IMAD.MOV.U32 R9, RZ, RZ, R66 ;  /* 0x000000ffff090224 */ /* 0x000fe200078e0042 */
[----:B--2---:R0:W-:Y:S01]  /*e0f0*/  STS.U8 [R10+UR9+0x9c00], R3 ;  /* 0x009c00030a007988 */ /* 0x0041e20008000009 */
[----:B------:R-:W-:-:S03]  /*e100*/  LOP3.LUT R62, R62, 0x10, RZ, 0x3c, !PT ;  /* 0x000000103e3e7812 */ /* 0x000fc600078e3cff */
[----:B------:R-:W2:Y:S04]  /*e110*/  LDL R66, [R1+0x1ec] ;  /* 0x0001ec0001427983 */ /* 0x000ea80000100800 */
[----:B------:R-:W2:Y:S01]  /*e120*/  LDL R65, [R1+0x284] ;  /* 0x0002840001417983 */ /* 0x000ea20000100800 */
[----:B0-----:R-:W-:-:S06]  /*e130*/  PRMT R3, RZ, 0x7610, R3 ;  /* 0x00007610ff037816 */ /* 0x001fcc0000000003 */
[----:B------:R0:W2:Y:S04]  /*e140*/  @P0 LDG.E.U8 R3, desc[UR18][R8.64] ;  /* 0x0000001208030981 */ /* 0x0000a8000c1e1100 */
[----:B----4-:R-:W-:Y:S01]  /*e150*/  STS.U8 [R62+UR9+0x8080], R6 ;  /* 0x008080063e007988 */ /* 0x010fe20008000009 */
[----:B0-----:R-:W-:Y:S02]  /*e160*/  @P0 IMAD.MOV.U32 R8, RZ, RZ, R49 ;  /* 0x000000ffff080224 */ /* 0x001fe400078e0031 */
[----:B------:R-:W-:Y:S01]  /*e170*/  @P0 IMAD.MOV.U32 R9, RZ, RZ, R53 ;  /* 0x000000ffff090224 */ /* 0x000fe200078e0035 */
[----:B------:R-:W4:Y:S04]  /*e180*/  LDL R49, [R1+0x248] ;  /* 0x0002480001317983 */ /* 0x000f280000100800 */
[----:B------:R-:W3:Y:S04]  /*e190*/  LDL R53, [R1+0x244] ;  /* 0x0002440001357983 */ /* 0x000ee80000100800 */
[----:B--2---:R0:W-:Y:S02]  /*e1a0*/  STS.U8 [R62+UR9+0x8480], R3 ;  /* 0x008480033e007988 */ /* 0x0041e40008000009 */
[----:B0-----:R-:W-:-:S06]  /*e1b0*/  PRMT R3, RZ, 0x7610, R3 ;  /* 0x00007610ff037816 */ /* 0x001fcc0000000003 */
[----:B------:R0:W2:Y:S02]  /*e1c0*/  @P0 LDG.E.U8 R3, desc[UR18][R8.64] ;  /* 0x0000001208030981 */ /* 0x0000a4000c1e1100 */
[----:B0-----:R-:W-:Y:S02]  /*e1d0*/  @P0 IMAD.MOV.U32 R8, RZ, RZ, R48 ;  /* 0x000000ffff080224 */ /* 0x001fe400078e0030 */
[----:B------:R-:W-:Y:S01]  /*e1e0*/  @P0 IMAD.MOV.U32 R9, RZ, RZ, R64 ;  /* 0x000000ffff090224 */ /* 0x000fe200078e0040 */
[----:B------:R-:W-:Y:S01]  /*e1f0*/  PRMT R6, RZ, 0x7610, R6 ;  /* 0x00007610ff067816 */ /* 0x000fe20000000006 */
[----:B------:R-:W3:Y:S04]  /*e200*/  LDL R48, [R1+0x288] ;  /* 0x0002880001307983 */ /* 0x000ee80000100800 */
[----:B--2---:R0:W-:Y:S02]  /*e210*/  STS.U8 [R62+UR9+0x8880], R3 ;  /* 0x008880033e007988 */ /* 0x0041e40008000009 */
[----:B0-----:R-:W-:-:S06]  /*e220*/  PRMT R3, RZ, 0x7610, R3 ;  /* 0x00007610ff037816 */ /* 0x001fcc0000000003 */
[----:B------:R0:W2:Y:S02]  /*e230*/  @P0 LDG.E.U8 R3, desc[UR18][R8.64] ;  /* 0x0000001208030981 */ /* 0x0000a4000c1e1100 */
[----:B0-----:R-:W-:Y:S02]  /*e240*/  @P0 IMAD.MOV.U32 R8, RZ, RZ, R91 ;  /* 0x000000ffff080224 */ /* 0x001fe400078e005b */
[----:B------:R-:W-:Y:S02]  /*e250*/  @P0 IMAD.MOV.U32 R9, RZ, RZ, R22 ;  /* 0x000000ffff090224 */ /* 0x000fe400078e0016 */
[----:B------:R-:W3:Y:S04]  /*e260*/  LDL.LU R22, [R1+0x86c] ;  /* 0x00086c0001167983 */ /* 0x000ee80000300800 */
[----:B------:R-:W3:Y:S04]  /*e270*/  LDL.LU R91, [R1+0x868] ;  /* 0x00086800015b7983 */ /* 0x000ee80000300800 */
        /* <DEDUP_REMOVED lines=8> */
[----:B--2---:R0:W-:Y:S02]  /*e300*/  STS.U8 [R62+UR9+0x9080], R3 ;  /* 0x009080033e007988 */ /* 0x0041e40008000009 */
[----:B0-----:R-:W-:-:S06]  /*e310*/  PRMT R3, RZ, 0x7610, R3 ;  /* 0x00007610ff037816 */ /* 0x001fcc0000000003 */
[----:B------:R0:W2:Y:S02]  /*e320*/  @P0 LDG.E.U8 R3, desc[UR18][R8.64] ;  /* 0x0000001208030981 */ /* 0x0000a4000c1e1100 */
[----:B0-----:R-:W-:Y:S02]  /*e330*/  @P0 IMAD.MOV.U32 R8, RZ, RZ, R67 ;  /* 0x000000ffff080224 */ /* 0x001fe400078e0043 */
[----:B------:R-:W-:Y:S01]  /*e340*/  @P0 IMAD.MOV.U32 R9, RZ, RZ, R92 ;  /* 0x000000ffff090224 */ /* 0x000fe200078e005c */
[----:B--2---:R0:W-:Y:S01]  /*e350*/  STS.U8 [R62+UR9+0x9480], R3 ;  /* 0x009480033e007988 */ /* 0x0041e20008000009 */
[----:B------:R-:W1:Y:S03]  /*e360*/  S2R R67, SR_TID.X ;  /* 0x0000000000437919 */ /* 0x000e660000002100 */
[----:B------:R-:W2:Y:S01]  /*e370*/  LDL.LU R92, [R1+0x85c] ;  /* 0x00085c00015c7983 */ /* 0x000ea20000300800 */
        /* <DEDUP_REMOVED lines=8> */
[----:B---3--:R-:W-:-:S05]  /*e400*/  @P0 IMAD.MOV.U32 R9, RZ, RZ, R63 ;  /* 0x000000ffff090224 */ /* 0x008fca00078e003f */
[----:B------:R4:W3:Y:S02]  /*e410*/  @P0 LDG.E.U8 R6, desc[UR18][R8.64] ;  /* 0x0000001208060981 */ /* 0x0008e4000c1e1100 */
[----:B----4-:R-:W-:Y:S02]  /*e420*/  @P0 IMAD.MOV.U32 R8, RZ, RZ, R49 ;  /* 0x000000ffff080224 */ /* 0x010fe400078e0031 */
[----:B------:R-:W-:Y:S01]  /*e430*/  @P0 IMAD.MOV.U32 R9, RZ, RZ, R53 ;  /* 0x000000ffff090224 */ /* 0x000fe200078e0035 */
[----:B-1----:R-:W-:Y:S01]  /*e440*/  LOP3.LUT R67, R67, 0x7f, RZ, 0xc0, !PT ;  /* 0x0000007f43437812 */ /* 0x002fe200078ec0ff */
[----:B------:R-:W4:Y:S04]  /*e450*/  LDL R53, [R1+0x1f0] ;  /* 0x0001f00001357983 */ /* 0x000f280000100800 */
[----:B--2---:R0:W-:Y:S04]  /*e460*/  STS.U8 [R62+UR9+0x9c80], R3 ;  /* 0x009c80033e007988 */ /* 0x0041e80008000009 */
[----:B------:R-:W2:Y:S01]  /*e470*/  LDL R49, [R1+0x210] ;  /* 0x0002100001317983 */ /* 0x000ea20000100800 */
[----:B0-----:R-:W-:-:S06]  /*e480*/  PRMT R3, RZ, 0x7610, R3 ;  /* 0x00007610ff037816 */ /* 0x001fcc0000000003 */
[----:B------:R0:W2:Y:S01]  /*e490*/  @P0 LDG.E.U8 R3, desc[UR18][R8.64] ;  /* 0x0000001208030981 */ /* 0x0000a2000c1e1100 */
[----:B------:R-:W-:-:S05]  /*e4a0*/  LOP3.LUT R67, R67, 0x20, RZ, 0x3c, !PT ;  /* 0x0000002043437812 */ /* 0x000fca00078e3cff */
[----:B---3--:R-:W-:Y:S01]  /*e4b0*/  STS.U8 [R67+UR9+0x8100], R6 ;  /* 0x0081000643007988 */ /* 0x008fe20008000009 */
[----:B0-----:R-:W-:Y:S02]  /*e4c0*/  @P0 IMAD.MOV.U32 R8, RZ, RZ, R48 ;  /* 0x000000ffff080224 */ /* 0x001fe400078e0030 */
[----:B------:R-:W-:Y:S01]  /*e4d0*/  @P0 IMAD.MOV.U32 R9, RZ, RZ, R65 ;  /* 0x000000ffff090224 */ /* 0x000fe200078e0041 */
[----:B------:R-:W3:Y:S04]  /*e4e0*/  LDL R48, [R1+0x250] ;  /* 0x0002500001307983 */ /* 0x000ee80000100800 */
[----:B------:R-:W3:Y:S04]  /*e4f0*/  LDL R65, [R1+0x24c] ;  /* 0x00024c0001417983 */ /* 0x000ee80000100800 */
[----:B--2---:R0:W-:Y:S02]  /*e500*/  STS.U8 [R67+UR9+0x8500], R3 ;  /* 0x0085000343007988 */ /* 0x0041e40008000009 */
[----:B0-----:R-:W-:-:S06]  /*e510*/  PRMT R3, RZ, 0x7610, R3 ;  /* 0x00007610ff037816 */ /* 0x001fcc0000000003 */
[----:B------:R0:W2:Y:S02]  /*e520*/  @P0 LDG.E.U8 R3, desc[UR18][R8.64] ;  /* 0x0000001208030981 */ /* 0x0000a4000c1e1100 */
[----:B0-----:R-:W-:Y:S02]  /*e530*/  @P0 IMAD.MOV.U32 R8, RZ, RZ, R64 ;  /* 0x000000ffff080224 */ /* 0x001fe400078e0040 */
[----:B------:R-:W-:Y:S01]  /*e540*/  @P0 IMAD.MOV.U32 R9, RZ, RZ, R84 ;  /* 0x000000ffff090224 */ /* 0x000fe200078e0054 */
[----:B------:R-:W-:Y:S01]  /*e550*/  PRMT R6, RZ, 0x7610, R6 ;  /* 0x00007610ff067816 */ /* 0x000fe20000000006 */
        /* <DEDUP_REMOVED lines=31> */
[----:B------:R-:W0:Y:S04]  /*e750*/  S2R R38, SR_TID.X ;  /* 0x0000000000267919 */ /* 0x000e280000002100 */
[----:B------:R3:W4:Y:S04]  /*e760*/  @P0 LDG.E.U8 R6, desc[UR18][R8.64] ;  /* 0x0000001208060981 */ /* 0x000728000c1e1100 */
[----:B------:R-:W4:Y:S01]  /*e770*/  LDL R49, [R1+0x214] ;  /* 0x0002140001317983 */ /* 0x000f220000100800 */
[----:B---3--:R-:W-:-:S02]  /*e780*/  @P0 IMAD.MOV.U32 R8, RZ, RZ, R48 ;  /* 0x000000ffff080224 */ /* 0x008fc400078e0030 */
[----:B------:R-:W-:Y:S01]  /*e790*/  @P0 IMAD.MOV.U32 R9, RZ, RZ, R65 ;  /* 0x000000ffff090224 */ /* 0x000fe200078e0041 */
[----:B------:R-:W3:Y:S04]  /*e7a0*/  LDL R48, [R1+0x258] ;  /* 0x0002580001307983 */ /* 0x000ee80000100800 */
[----:B--2---:R1:W-:Y:S02]  /*e7b0*/  STS.U8 [R67+UR9+0x9d00], R3 ;  /* 0x009d000343007988 */ /* 0x0043e40008000009 */
[----:B-1----:R-:W-:-:S06]  /*e7c0*/  PRMT R3, RZ, 0x7610, R3 ;  /* 0x00007610ff037816 */ /* 0x002fcc0000000003 */
[----:B------:R1:W2:Y:S01]  /*e7d0*/  @P0 LDG.E.U8 R3, desc[UR18][R8.64] ;  /* 0x0000001208030981 */ /* 0x0002a2000c1e1100 */
[----:B0-----:R-:W-:-:S04]  /*e7e0*/  LOP3.LUT R38, R38, 0x7f, RZ, 0xc0, !PT ;  /* 0x0000007f26267812 */ /* 0x001fc800078ec0ff */
[----:B------:R-:W-:Y:S02]  /*e7f0*/  LOP3.LUT R53, R38, 0x30, RZ, 0x3c, !PT ;  /* 0x0000003026357812 */ /* 0x000fe400078e3cff */
[----:B------:R-:W3:Y:S04]  /*e800*/  LDL R38, [R1+0x218] ;  /* 0x0002180001267983 */ /* 0x000ee80000100800 */
[----:B----4-:R-:W-:Y:S01]  /*e810*/  STS.U8 [R53+UR9+0x8180], R6 ;  /* 0x0081800635007988 */ /* 0x010fe20008000009 */
[----:B-1----:R-:W-:Y:S02]  /*e820*/  @P0 IMAD.MOV.U32 R8, RZ, RZ, R64 ;  /* 0x000000ffff080224 */ /* 0x002fe400078e0040 */
[----:B------:R-:W-:Y:S02]  /*e830*/  @P0 IMAD.MOV.U32 R9, RZ, RZ, R84 ;  /* 0x000000ffff090224 */ /* 0x000fe400078e0054 */
[----:B------:R-:W4:Y:S04]  /*e840*/  LDL.LU R84, [R1+0x844] ;  /* 0x0008440001547983 */ /* 0x000f280000300800 */
        /* <DEDUP_REMOVED lines=12> */
[----:B------:R-:W3:Y:S01]  /*e910*/  LDL.LU R82, [R1+0x838] ;  /* 0x0008380001527983 */ /* 0x000ee20000300800 */
[----:B------:R-:W-:-:S03]  /*e920*/  PRMT R6, RZ, 0x7610, R6 ;  /* 0x00007610ff067816 */ /* 0x000fc60000000006 */
        /* <DEDUP_REMOVED lines=19> */
[----:B---3--:R-:W-:Y:S02]  /*ea60*/  @P0 IMAD.MOV.U32 R8, RZ, RZ, R38 ;  /* 0x000000ffff080224 */ /* 0x008fe400078e0026 */
[----:B------:R-:W-:Y:S01]  /*ea70*/  @P0 IMAD.MOV.U32 R9, RZ, RZ, R49 ;  /* 0x000000ffff090224 */ /* 0x000fe200078e0031 */
[----:B------:R-:W0:Y:S04]  /*ea80*/  S2R R39, SR_TID.X ;  /* 0x0000000000277919 */ /* 0x000e280000002100 */
[----:B------:R1:W3:Y:S04]  /*ea90*/  @P0 LDG.E.U8 R6, desc[UR18][R8.64] ;  /* 0x0000001208060981 */ /* 0x0002e8000c1e1100 */
[----:B------:R-:W3:Y:S01]  /*eaa0*/  LDL R38, [R1+0x220] ;  /* 0x0002200001267983 */ /* 0x000ee20000100800 */
[----:B-1----:R-:W-:-:S02]  /*eab0*/  @P0 IMAD.MOV.U32 R8, RZ, RZ, R48 ;  /* 0x000000ffff080224 */ /* 0x002fc400078e0030 */
[----:B------:R-:W-:Y:S02]  /*eac0*/  @P0 IMAD.MOV.U32 R9, RZ, RZ, R82 ;  /* 0x000000ffff090224 */ /* 0x000fe400078e0052 */
[----:B------:R-:W4:Y:S04]  /*ead0*/  LDL.LU R82, [R1+0x830] ;  /* 0x0008300001527983 */ /* 0x000f280000300800 */
[----:B--2---:R1:W-:Y:S02]  /*eae0*/  STS.U8 [R53+UR9+0x9d80], R3 ;  /* 0x009d800335007988 */ /* 0x0043e40008000009 */
[----:B-1----:R-:W-:-:S06]  /*eaf0*/  PRMT R3, RZ, 0x7610, R3 ;  /* 0x00007610ff037816 */ /* 0x002fcc0000000003 */
[----:B------:R1:W2:Y:S01]  /*eb00*/  @P0 LDG.E.U8 R3, desc[UR18][R8.64] ;  /* 0x0000001208030981 */ /* 0x0002a2000c1e1100 */
[----:B0-----:R-:W-:-:S04]  /*eb10*/  LOP3.LUT R39, R39, 0x7f, RZ, 0xc0, !PT ;  /* 0x0000007f27277812 */ /* 0x001fc800078ec0ff */
[----:B------:R-:W-:-:S05]  /*eb20*/  LOP3.LUT R39, R39, 0x40, RZ, 0x3c, !PT ;  /* 0x0000004027277812 */ /* 0x000fca00078e3cff */
[----:B---3--:R-:W-:Y:S01]  /*eb30*/  STS.U8 [R39+UR9+0x8200], R6 ;  /* 0x0082000627007988 */ /* 0x008fe20008000009 */
[----:B-1----:R-:W-:Y:S02]  /*eb40*/  @P0 IMAD.MOV.U32 R8, RZ, RZ, R5 ;  /* 0x000000ffff080224 */ /* 0x002fe400078e0005 */
        /* <DEDUP_REMOVED lines=32> */
[----:B------:R0:W2:Y:S01]  /*ed50*/  @P0 LDG.E.U8 R3, desc[UR18][R8.64] ;  /* 0x0000001208030981 */ /* 0x0000a2000c1e1100 */
[----:B------:R-:W-:Y:S01]  /*ed60*/  PRMT R6, RZ, 0x7610, R6 ;  /* 0x00007610ff067816 */ /* 0x000fe20000000006 */
[----:B0-----:R-:W-:Y:S02]  /*ed70*/  @P0 IMAD.MOV.U32 R8, RZ, RZ, R38 ;  /* 0x000000ffff080224 */ /* 0x001fe400078e0026 */
[----:B---3--:R-:W-:Y:S01]  /*ed80*/  @P0 IMAD.MOV.U32 R9, RZ, RZ, R91 ;  /* 0x000000ffff090224 */ /* 0x008fe200078e005b */
[----:B------:R-:W0:Y:S04]  /*ed90*/  S2R R25, SR_TID.X ;  /* 0x0000000000197919 */ /* 0x000e280000002100 */
[----:B------:R1:W3:Y:S04]  /*eda0*/  @P0 LDG.E.U8 R6, desc[UR18][R8.64] ;  /* 0x0000001208060981 */ /* 0x0002e8000c1e1100 */
[----:B------:R-:W3:Y:S01]  /*edb0*/  LDL.LU R91, [R1+0x81c] ;  /* 0x00081c00015b7983 */ /* 0x000ee20000300800 */
[----:B-1----:R-:W-:-:S02]  /*edc0*/  @P0 IMAD.MOV.U32 R8, RZ, RZ, R5 ;  /* 0x000000ffff080224 */ /* 0x002fc400078e0005 */
[----:B------:R-:W-:Y:S02]  /*edd0*/  @P0 IMAD.MOV.U32 R9, RZ, RZ, R86 ;  /* 0x000000ffff090224 */ /* 0x000fe400078e0056 */
[----:B------:R-:W4:Y:S01]  /*ede0*/  LDL.LU R86, [R1+0x818] ;  /* 0x0008180001567983 */ /* 0x000f220000300800 */
[----:B------:R-:W-:-:S03]  /*edf0*/  LOP3.LUT R10, R10, 0x60, RZ, 0x3c, !PT ;  /* 0x000000600a0a7812 */ /* 0x000fc600078e3cff */
[----:B------:R-:W5:Y:S04]  /*ee00*/  LDL.LU R5, [R1+0x814] ;  /* 0x0008140001057983 */ /* 0x000f680000300800 */
        /* <DEDUP_REMOVED lines=8> */
[----:B------:R-:W5:Y:S04]  /*ee90*/  LDL.LU R2, [R1+0x810] ;  /* 0x0008100001027983 */ /* 0x000f680000300800 */
[----:B------:R-:W5:Y:S04]  /*eea0*/  LDL.LU R0, [R1+0x80c] ;  /* 0x00080c0001007983 */ /* 0x000f680000300800 */
[----:B--2---:R0:W-:Y:S02]  /*eeb0*/  STS.U8 [R25+UR9+0x8680], R3 ;  /* 0x0086800319007988 */ /* 0x0041e40008000009 */
[----:B0-----:R-:W-:-:S06]  /*eec0*/  PRMT R3, RZ, 0x7610, R3 ;  /* 0x00007610ff037816 */ /* 0x001fcc0000000003 */
[----:B------:R0:W2:Y:S02]  /*eed0*/  @P0 LDG.E.U8 R3, desc[UR18][R8.64] ;  /* 0x0000001208030981 */ /* 0x0000a4000c1e1100 */
[----:B0-----:R-:W-:Y:S02]  /*eee0*/  @P0 IMAD.MOV.U32 R8, RZ, RZ, R4 ;  /* 0x000000ffff080224 */ /* 0x001fe400078e0004 */
[----:B------:R-:W-:Y:S01]  /*eef0*/  @P0 IMAD.MOV.U32 R9, RZ, RZ, R42 ;  /* 0x000000ffff090224 */ /* 0x000fe200078e002a */
[----:B------:R-:W-:Y:S01]  /*ef00*/  PRMT R6, RZ, 0x7610, R6 ;  /* 0x00007610ff067816 */ /* 0x000fe20000000006 */
[----:B------:R-:W5:Y:S04]  /*ef10*/  LDL.LU R4, [R1+0x808] ;  /* 0x0008080001047983 */ /* 0x000f680000300800 */
        /* <DEDUP_REMOVED lines=23> */
[----:B----4-:R-:W-:Y:S02]  /*f090*/  @P0 IMAD.MOV.U32 R8, RZ, RZ, R86 ;  /* 0x000000ffff080224 */ /* 0x010fe400078e0056 */
[----:B------:R-:W-:Y:S02]  /*f0a0*/  @P0 IMAD.MOV.U32 R9, RZ, RZ, R68 ;  /* 0x000000ffff090224 */ /* 0x000fe400078e0044 */
[----:B------:R-:W5:Y:S04]  /*f0b0*/  LDL.LU R68, [R1+0x804] ;  /* 0x0008040001447983 */ /* 0x000f680000300800 */
[----:B------:R0:W3:Y:S04]  /*f0c0*/  @P0 LDG.E.U8 R6, desc[UR18][R8.64] ;  /* 0x0000001208060981 */ /* 0x0000e8000c1e1100 */
[----:B------:R-:W5:Y:S01]  /*f0d0*/  LDL.LU R86, [R1+0x800] ;  /* 0x0008000001567983 */ /* 0x000f620000300800 */
[----:B0-----:R-:W-:-:S02]  /*f0e0*/  @P0 IMAD.MOV.U32 R8, RZ, RZ, R82 ;  /* 0x000000ffff080224 */ /* 0x001fc400078e0052 */
[----:B------:R-:W-:Y:S02]  /*f0f0*/  @P0 IMAD.MOV.U32 R9, RZ, RZ, R84 ;  /* 0x000000ffff090224 */ /* 0x000fe400078e0054 */
[----:B------:R-:W5:Y:S04]  /*f100*/  LDL.LU R84, [R1+0x7fc] ;  /* 0x0007fc0001547983 */ /* 0x000f680000300800 */
[----:B------:R-:W5:Y:S04]  /*f110*/  LDL.LU R82, [R1+0x7f8] ;  /* 0x0007f80001527983 */ /* 0x000f680000300800 */
[----:B--2---:R0:W-:Y:S02]  /*f120*/  STS.U8 [R25+UR9+0x9e80], R3 ;  /* 0x009e800319007988 */ /* 0x0041e40008000009 */
[----:B0-----:R-:W-:-:S06]  /*f130*/  PRMT R3, RZ, 0x7610, R3 ;  /* 0x00007610ff037816 */ /* 0x001fcc0000000003 */
[----:B------:R0:W2:Y:S04]  /*f140*/  @P0 LDG.E.U8 R3, desc[UR18][R8.64] ;  /* 0x0000001208030981 */ /* 0x0000a8000c1e1100 */
[----:B---3--:R-:W-:Y:S01]  /*f150*/  STS.U8 [R10+UR9+0x8300], R6 ;  /* 0x008300060a007988 */ /* 0x008fe20008000009 */
        /* <DEDUP_REMOVED lines=35> */
[----:B------:R-:W-:-:S03]  /*f390*/  PRMT R6, RZ, 0x7610, R6 ;  /* 0x00007610ff067816 */ /* 0x000fc60000000006 */
[----:B------:R-:W-:Y:S01]  /*f3a0*/  STS.U8 [R93+UR9+0x9f80], R7 ;  /* 0x009f80075d007988 */ /* 0x000fe20008000009 */
[----:B0-----:R-:W-:Y:S02]  /*f3b0*/  @P0 IMAD.MOV.U32 R8, RZ, RZ, R89 ;  /* 0x000000ffff080224 */ /* 0x001fe400078e0059 */
[----:B------:R-:W-:-:S05]  /*f3c0*/  @P0 IMAD.MOV.U32 R9, RZ, RZ, R90 ;  /* 0x000000ffff090224 */ /* 0x000fca00078e005a */
[----:B------:R0:W3:Y:S02]  /*f3d0*/  @P0 LDG.E.U8 R6, desc[UR18][R8.64] ;  /* 0x0000001208060981 */ /* 0x0000e4000c1e1100 */
[----:B0-----:R-:W-:Y:S02]  /*f3e0*/  @P0 IMAD.MOV.U32 R8, RZ, RZ, R87 ;  /* 0x000000ffff080224 */ /* 0x001fe400078e0057 */
[----:B------:R-:W-:Y:S01]  /*f3f0*/  @P0 IMAD.MOV.U32 R9, RZ, RZ, R88 ;  /* 0x000000ffff090224 */ /* 0x000fe200078e0058 */
[----:B--2---:R0:W-:Y:S02]  /*f400*/  STS.U8 [R93+UR9+0x8380], R3 ;  /* 0x008380035d007988 */ /* 0x0041e40008000009 */
[----:B0-----:R-:W-:-:S06]  /*f410*/  PRMT R3, RZ, 0x7610, R3 ;  /* 0x00007610ff037816 */ /* 0x001fcc0000000003 */
[----:B------:R0:W2:Y:S04]  /*f420*/  @P0 LDG.E.U8 R3, desc[UR18][R8.64] ;  /* 0x0000001208030981 */ /* 0x0000a8000c1e1100 */
[----:B---3--:R1:W-:Y:S01]  /*f430*/  STS.U8 [R93+UR9+0x8780], R6 ;  /* 0x008780065d007988 */ /* 0x0083e20008000009 */
[----:B0-----:R-:W-:Y:S02]  /*f440*/  @P0 IMAD.MOV.U32 R8, RZ, RZ, R83 ;  /* 0x000000ffff080224 */ /* 0x001fe400078e0053 */
[----:B------:R-:W-:Y:S01]  /*f450*/  @P0 IMAD.MOV.U32 R9, RZ, RZ, R85 ;  /* 0x000000ffff090224 */ /* 0x000fe200078e0055 */
[----:B-1----:R-:W-:-:S06]  /*f460*/  PRMT R6, RZ, 0x7610, R6 ;  /* 0x00007610ff067816 */ /* 0x002fcc0000000006 */
        /* <DEDUP_REMOVED lines=15> */
[----:B------:R-:W2:Y:S04]  /*f560*/  @P0 LDG.E.U8 R3, desc[UR18][R8.64] ;  /* 0x0000001208030981 */ /* 0x000ea8000c1e1100 */
[----:B---3--:R0:W-:Y:S01]  /*f570*/  STS.U8 [R93+UR9+0x9780], R6 ;  /* 0x009780065d007988 */ /* 0x0081e20008000009 */
[----:B------:R-:W-:-:S04]  /*f580*/  ISETP.NE.U32.AND P0, PT, RZ, UR11, PT ;  /* 0x0000000bff007c0c */ /* 0x000fc8000bf05070 */
[C---:B------:R-:W-:Y:S02]  /*f590*/  ISETP.LT.OR P1, PT, R75.reuse, 0x80, P0 ;  /* 0x000000804b00780c */ /* 0x040fe40000721670 */
[----:B------:R-:W-:Y:S01]  /*f5a0*/  ISETP.GE.AND P2, PT, R75, 0x100, PT ;  /* 0x000001004b00780c */ /* 0x000fe20003f46270 */
[----:B--2---:R0:W-:Y:S01]  /*f5b0*/  STS.U8 [R93+UR9+0x9b80], R3 ;  /* 0x009b80035d007988 */ /* 0x0041e20008000009 */
[----:B------:R1:W-:Y:S06]  /*f5c0*/  MEMBAR.ALL.CTA ;  /* 0x0000000000007992 */ /* 0x0003ec0000008000 */
[----:B-1----:R-:W1:Y:S02]  /*f5d0*/  FENCE.VIEW.ASYNC.S ;  /* 0x00000000000073c6 */ /* 0x002e640000000000 */
[----:B-1----:R-:W-:Y:S06]  /*f5e0*/  BAR.SYNC.DEFER_BLOCKING 0x0 ;  /* 0x0000000000007b1d */ /* 0x002fec0000010000 */
[----:B------:R-:W-:Y:S05]  /*f5f0*/  @P1 BRA `(.L_x_6) ;  /* 0x0000000000841947 */ /* 0x000fea0003800000 */
[----:B------:R-:W-:Y:S02]  /*f600*/  UIADD3 UR4, UPT, UPT, UR9, 0x8000, URZ ;  /* 0x0000800009047890 */ /* 0x000fe4000fffe0ff */
[----:B------:R-:W-:Y:S02]  /*f610*/  USHF.R.U32.HI UR12, URZ, 0x4, UR9 ;  /* 0x00000004ff0c7899 */ /* 0x000fe40008011609 */
[----:B------:R-:W-:Y:S02]  /*f620*/  USHF.R.U32.HI UR4, URZ, 0x4, UR4 ;  /* 0x00000004ff047899 */ /* 0x000fe40008011604 */
[----:B------:R-:W-:Y:S02]  /*f630*/  USGXT.U32 UR12, UR12, 0xe ;  /* 0x0000000e0c0c789a */ /* 0x000fe40008000000 */
[----:B------:R-:W-:Y:S02]  /*f640*/  USGXT.U32 UR14, UR4, 0xe ;  /* 0x0000000e040e789a */ /* 0x000fe40008000000 */
[----:B------:R-:W-:-:S02]  /*f650*/  UIADD3 UR26, UP1, UPT, UR12, 0x100, URZ ;  /* 0x000001000c1a7890 */ /* 0x000fc4000ff3e0ff */
[----:B------:R-:W-:Y:S01]  /*f660*/  UIADD3 UR28, UP2, UPT, UR14, 0x2, URZ ;  /* 0x000000020e1c7890 */ /* 0x000fe2000ff5e0ff */
[----:B------:R-:W-:Y:S01]  /*f670*/  UMOV UR4, URZ ;  /* 0x000000ff00047c82 */ /* 0x000fe20008000000 */
[----:B------:R-:W-:Y:S01]  /*f680*/  UMOV UR30, 0x0 ;  /* 0x00000000001e7882 */ /* 0x000fe20000000000 */
[----:B------:R-:W-:Y:S02]  /*f690*/  UIADD3.X UR27, UPT, UPT, UR4, 0x40004040, URZ, UP1, !UPT ;  /* 0x40004040041b7890 */ /* 0x000fe40008ffe4ff */
[----:B------:R-:W-:Y:S02]  /*f6a0*/  UIADD3.X UR29, UPT, UPT, UR4, 0x40004040, URZ, UP2, !UPT ;  /* 0x40004040041d7890 */ /* 0x000fe400097fe4ff */
[----:B------:R-:W-:Y:S02]  /*f6b0*/  UIADD3.64 UR16, UPT, UPT, UR26, 0x100, URZ ;  /* 0x000001001a107897 */ /* 0x000fe4000fffe0ff */
[----:B------:R-:W-:Y:S02]  /*f6c0*/  UIADD3.64 UR20, UPT, UPT, UR28, 0x2, URZ ;  /* 0x000000021c147897 */ /* 0x000fe4000fffe0ff */
[----:B------:R-:W-:-:S02]  /*f6d0*/  UIADD3.64 UR22, UPT, UPT, UR26, 0x200, URZ ;  /* 0x000002001a167897 */ /* 0x000fc4000fffe0ff */
[----:B------:R-:W-:Y:S01]  /*f6e0*/  UIADD3.64 UR24, UPT, UPT, UR28, 0x4, URZ ;  /* 0x000000041c187897 */ /* 0x000fe2000fffe0ff */
[----:B------:R-:W-:Y:S01]  /*f6f0*/  UMOV UR31, 0x8108010 ;  /* 0x08108010001f7882 */ /* 0x000fe20000000000 */
[----:B------:R-:W-:Y:S01]  /*f700*/  UMOV UR13, 0x40004040 ;  /* 0x40004040000d7882 */ /* 0x000fe20000000000 */
[----:B------:R-:W-:Y:S01]  /*f710*/  UMOV UR15, 0x40004040 ;  /* 0x40004040000f7882 */ /* 0x000fe20000000000 */
[----:B------:R-:W-:Y:S01]  /*f720*/  UMOV UR32, 0x0 ;  /* 0x0000000000207882 */ /* 0x000fe20000000000 */
[----:B------:R-:W-:Y:S01]  /*f730*/  UMOV UR33, 0x8108010 ;  /* 0x0810801000217882 */ /* 0x000fe20000000000 */
[----:B------:R-:W-:Y:S01]  /*f740*/  UMOV UR34, 0x0 ;  /* 0x0000000000227882 */ /* 0x000fe20000000000 */
[----:B------:R-:W-:Y:S01]  /*f750*/  UMOV UR35, 0x8108010 ;  /* 0x0810801000237882 */ /* 0x000fe20000000000 */
[----:B------:R-:W-:Y:S01]  /*f760*/  UMOV UR4, UR6 ;  /* 0x0000000600047c82 */ /* 0x000fe20008000000 */
[----:B------:R-:W-:Y:S01]  /*f770*/  UMOV UR5, URZ ;  /* 0x000000ff00057c82 */ /* 0x000fe20008000000 */
[----:B------:R1:W-:Y:S01]  /*f780*/  UTCQMMA gdesc[UR12], gdesc[UR14], tmem[UR8], tmem[UR30], idesc[UR31], !UPT ;  /* 0x00ff1e0e0c0075ea */ /* 0x0003e2000f800308 */
[----:B------:R-:W-:Y:S01]  /*f790*/  UMOV UR36, 0x0 ;  /* 0x0000000000247882 */ /* 0x000fe20000000000 */
[----:B------:R-:W-:Y:S01]  /*f7a0*/  UMOV UR37, 0x8108010 ;  /* 0x0810801000257882 */ /* 0x000fe20000000000 */
[----:B------:R1:W-:Y:S01]  /*f7b0*/  UTCQMMA gdesc[UR26], gdesc[UR28], tmem[UR8], tmem[UR32], idesc[UR33], UPT ;  /* 0x00ff201c1a0075ea */ /* 0x0003e2000b800308 */
[----:B------:R-:W-:Y:S01]  /*f7c0*/  UMOV UR4, UR4 ;  /* 0x0000000400047c82 */ /* 0x000fe20008000000 */
[----:B------:R1:W-:Y:S01]  /*f7d0*/  UTCQMMA gdesc[UR16], gdesc[UR20], tmem[UR8], tmem[UR34], idesc[UR35], UPT ;  /* 0x00ff2214100075ea */ /* 0x0003e2000b800308 */
[----:B------:R1:W-:Y:S01]  /*f7e0*/  UTCQMMA gdesc[UR22], gdesc[UR24], tmem[UR8], tmem[UR36], idesc[UR37], UPT ;  /* 0x00ff2418160075ea */ /* 0x0003e2000b800308 */
[----:B------:R1:W-:Y:S01]  /*f7f0*/  UTCBAR [UR4], URZ ;  /* 0x000000ff040073e9 */ /* 0x0003e200080000ff */
[----:B------:R-:W-:Y:S01]  /*f800*/  NOP ;  /* 0x0000000000007918 */ /* 0x000fe20000000000 */
.L_x_6:
[----:B-1----:R-:W-:Y:S01]  /*f810*/  UMOV UR4, URZ ;  /* 0x000000ff00047c82 */ /* 0x002fe20008000000 */
[----:B------:R-:W-:Y:S05]  /*f820*/  @!P2 BRA `(.L_x_7) ;  /* 0x000000a000cca947 */ /* 0x000fea0003800000 */
[----:B0-----:R-:W-:Y:S01]  /*f830*/  SHF.R.S32.HI R6, RZ, 0x1f, R75 ;  /* 0x0000001fff067819 */ /* 0x001fe2000001144b */
[----:B-----5:R-:W-:Y:S01]  /*f840*/  IMAD.SHL.U32 R3, R4, 0x80, RZ ;  /* 0x0000008004037824 */ /* 0x020fe200078e00ff */
[----:B------:R-:W-:Y:S02]  /*f850*/  UIADD3 UR4, UPT, UPT, UR9, 0x4000, URZ ;  /* 0x0000400009047890 */ /* 0x000fe4000fffe0ff */
[----:B------:R-:W-:Y:S01]  /*f860*/  LEA.HI R4, R6, R75, RZ, 0x7 ;  /* 0x0000004b06047211 */ /* 0x000fe200078f38ff */
[----:B------:R-:W-:Y:S02]  /*f870*/  UIADD3 UR5, UPT, UPT, UR9, 0xa000, URZ ;  /* 0x0000a00009057890 */ /* 0x000fe4000fffe0ff */
[----:B------:R-:W-:Y:S01]  /*f880*/  USHF.R.U32.HI UR4, URZ, 0x4, UR4 ;  /* 0x00000004ff047899 */ /* 0x000fe20008011604 */
[----:B------:R-:W-:Y:S01]  /*f890*/  SHF.R.S32.HI R4, RZ, 0x7, R4 ;  /* 0x00000007ff047819 */ /* 0x000fe20000011404 */
[----:B------:R-:W-:Y:S02]  /*f8a0*/  USHF.R.U32.HI UR5, URZ, 0x4, UR5 ;  /* 0x00000004ff057899 */ /* 0x000fe40008011605 */
[----:B------:R-:W-:Y:S01]  /*f8b0*/  USGXT.U32 UR12, UR4, 0xe ;  /* 0x0000000e040c789a */ /* 0x000fe20008000000 */
[----:B------:R-:W-:Y:S01]  /*f8c0*/  VIMNMX R6, PT, PT, R4, 0x2, !PT ;  /* 0x0000000204067848 */ /* 0x000fe20007fe0100 */
[----:B------:R-:W-:Y:S01]  /*f8d0*/  IMAD.SHL.U32 R4, R5, 0x80, RZ ;  /* 0x0000008005047824 */ /* 0x000fe200078e00ff */
[----:B------:R-:W-:-:S02]  /*f8e0*/  USGXT.U32 UR14, UR5, 0xe ;  /* 0x0000000e050e789a */ /* 0x000fc40008000000 */
[----:B------:R-:W-:Y:S01]  /*f8f0*/  UIADD3 UR28, UP1, UPT, UR12, 0x100, URZ ;  /* 0x000001000c1c7890 */ /* 0x000fe2000ff3e0ff */
[----:B------:R-:W-:Y:S01]  /*f900*/  VIADD R5, R6, 0xfffffffe ;  /* 0xfffffffe06057836 */ /* 0x000fe20000000000 */
[----:B------:R-:W-:Y:S01]  /*f910*/  UIADD3 UR30, UP2, UPT, UR14, 0x2, URZ ;  /* 0x000000020e1e7890 */ /* 0x000fe2000ff5e0ff */
[----:B------:R-:W-:Y:S01]  /*f920*/  IMAD.MOV.U32 R6, RZ, RZ, RZ ;  /* 0x000000ffff067224 */ /* 0x000fe200078e00ff */
[----:B------:R-:W-:Y:S01]  /*f930*/  UMOV UR4, URZ ;  /* 0x000000ff00047c82 */ /* 0x000fe20008000000 */
[----:B------:R-:W-:Y:S01]  /*f940*/  UMOV UR5, URZ ;  /* 0x000000ff00057c82 */ /* 0x000fe20008000000 */
[----:B------:R0:W-:Y:S01]  /*f950*/  STL [R1+0x6f4], R5 ;  /* 0x0006f40501007387 */ /* 0x0001e20000100800 */
[----:B------:R-:W-:Y:S01]  /*f960*/  UIADD3.X UR29, UPT, UPT, UR4, 0x40004040, URZ, UP1, !UPT ;  /* 0x40004040041d7890 */ /* 0x000fe20008ffe4ff */
[----:B------:R-:W-:Y:S01]  /*f970*/  SHF.R.S32.HI R7, RZ, 0x1f, R4 ;  /* 0x0000001fff077819 */ /* 0x000fe20000011404 */
[----:B------:R-:W-:Y:S01]  /*f980*/  UIADD3.X UR31, UPT, UPT, UR5, 0x40004040, URZ, UP2, !UPT ;  /* 0x40004040051f7890 */ /* 0x000fe200097fe4ff */
[----:B------:R1:W-:Y:S01]  /*f990*/  STL [R1+0x6b8], RZ ;  /* 0x0006b8ff01007387 */ /* 0x0003e20000100800 */
[----:B------:R-:W-:Y:S01]  /*f9a0*/  UMOV UR11, 0x1 ;  /* 0x00000001000b7882 */ /* 0x000fe20000000000 */
[----:B------:R-:W-:-:S02]  /*f9b0*/  UIADD3.64 UR20, UPT, UPT, UR28, 0x100, URZ ;  /* 0x000001001c147897 */ /* 0x000fc4000fffe0ff */
[----:B------:R-:W-:Y:S01]  /*f9c0*/  UIADD3.64 UR22, UPT, UPT, UR30, 0x2, URZ ;  /* 0x000000021e167897 */ /* 0x000fe2000fffe0ff */
[----:B0-----:R-:W-:Y:S01]  /*f9d0*/  SHF.R.S32.HI R5, RZ, 0x1f, R3 ;  /* 0x0000001fff057819 */ /* 0x001fe20000011403 */
[----:B------:R-:W-:Y:S02]  /*f9e0*/  UIADD3.64 UR24, UPT, UPT, UR28, 0x200, URZ ;  /* 0x000002001c187897 */ /* 0x000fe4000fffe0ff */
[----:B-1----:R-:W-:-:S12]  /*f9f0*/  UIADD3.64 UR26, UPT, UPT, UR30, 0x4, URZ ;  /* 0x000000041e1a7897 */ /* 0x002fd8000fffe0ff */
.L_x_10:
[----:B------:R-:W2:Y:S01]  /*fa00*/  LDL R9, [R1+0x6b8] ;  /* 0x0006b80001097983 */ /* 0x000ea20000100800 */
[----:B------:R-:W-:Y:S01]  /*fa10*/  IMAD.U32 R6, R6, -0x80000000, RZ ;  /* 0x8000000006067824 */ /* 0x000fe200078e00ff */
[----:B------:R-:W0:Y:S02]  /*fa20*/  LDC R8, c[0x0][0x3a0] ;  /* 0x0000e800ff087b82 */ /* 0x000e240000000800 */
[----:B-1----:R-:W3:Y:S01]  /*fa30*/  LDL.LU R7, [R1] ;  /* 0x0000000001077983 */ /* 0x002ee20000300800 */
[----:B-----5:R-:W-:Y:S01]  /*fa40*/  IADD3 R84, P4, PT, R3, R84, RZ ;  /* 0x0000005403547210 */ /* 0x020fe20007f9e0ff */
[----:B------:R-:W1:Y:S01]  /*fa50*/  SYNCS.PHASECHK.TRANS64.TRYWAIT P6, [UR6], R6 ;  /* 0x00000006ff0075a7 */ /* 0x000e6200080c1106 */
[----:B--2---:R-:W-:Y:S01]  /*fa60*/  VIADD R9, R9, 0x1 ;  /* 0x0000000109097836 */ /* 0x004fe20000000000 */
[----:B---3--:R-:W-:-:S04]  /*fa70*/  IADD3 R7, P5, PT, R3, R7, RZ ;  /* 0x0000000703077210 */ /* 0x008fc80007fbe0ff */
[----:B------:R2:W-:Y:S01]  /*fa80*/  STL [R1+0x6cc], R9 ;  /* 0x0006cc0901007387 */ /* 0x0005e20000100800 */
[----:B0-----:R-:W-:-:S03]  /*fa90*/  IMAD R8, R9, -0x80, R8 ;  /* 0xffffff8009087824 */ /* 0x001fc600078e0208 */
[----:B------:R2:W-:Y:S02]  /*faa0*/  STL [R1], R7 ;  /* 0x0000000701007387 */ /* 0x0005e40000100800 */
[C---:B------:R-:W-:Y:S02]  /*fab0*/  ISETP.GT.AND P1, PT, R8.reuse, 0x1, PT ;  /* 0x000000010800780c */ /* 0x040fe40003f24270 */
[----:B------:R-:W-:Y:S01]  /*fac0*/  ISETP.GT.AND P2, PT, R8, 0x2, PT ;  /* 0x000000020800780c */ /* 0x000fe20003f44270 */
[----:B-1----:R-:W-:-:S12]  /*fad0*/  @!P6 BRA `(.L_x_8) ;  /* 0x000000c000c0e947 */ /* 0x002fd80003800000 */
.L_x_16:
[----:B------:R0:W-:Y:S04]  /*fae0*/  STL [R1+0x900], R15 ;  /* 0x0009000f01007387 */ /* 0x0001e80000100800 */
[----:B0-----:R-:W3:Y:S04]  /*faf0*/  LDL.LU R15, [R1+0x24] ;  /* 0x00002400010f7983 */ /* 0x001ee80000300800 */
[----:B------:R-:W-:Y:S04]  /*fb00*/  STL [R1+0x8fc], R27 ;  /* 0x0008fc1b01007387 */ /* 0x000fe80000100800 */
[----:B------:R0:W-:Y:S04]  /*fb10*/  STL [R1+0x8f8], R43 ;  /* 0x0008f82b01007387 */ /* 0x0001e80000100800 */
[----:B0-----:R-:W4:Y:S04]  /*fb20*/  LDL R43, [R1] ;  /* 0x00000000012b7983 */ /* 0x001f280000100800 */
[----:B------:R-:W-:Y:S04]  /*fb30*/  STL [R1+0x8f4], R62 ;  /* 0x0008f43e01007387 */ /* 0x000fe80000100800 */
[----:B------:R0:W-:Y:S04]  /*fb40*/  STL [R1+0x8f0], R11 ;  /* 0x0008f00b01007387 */ /* 0x0001e80000100800 */
[----:B0-2---:R-:W2:Y:S04]  /*fb50*/  LDL.LU R11, [R1+0x10] ;  /* 0x00001000010b7983 */ /* 0x005ea80000300800 */
[----:B------:R0:W-:Y:S04]  /*fb60*/  STL [R1+0x8ec], R14 ;  /* 0x0008ec0e01007387 */ /* 0x0001e80000100800 */
[----:B0-----:R-:W2:Y:S04]  /*fb70*/  LDL.LU R14, [R1+0xc] ;  /* 0x00000c00010e7983 */ /* 0x001ea80000300800 */
        /* <DEDUP_REMOVED lines=8> */
[----:B------:R0:W-:Y:S04]  /*fc00*/  STL [R1+0x8c8], R90 ;  /* 0x0008c85a01007387 */ /* 0x0001e80000100800 */
[----:B0-----:R-:W2:Y:S01]  /*fc10*/  LDL.LU R90, [R1+0x38] ;  /* 0x00003800015a7983 */ /* 0x001ea20000300800 */
[C---:B------:R-:W-:Y:S01]  /*fc20*/  IMAD.X R82, R5.reuse, 0x1, R82, P4 ;  /* 0x0000000105527824 */ /* 0x040fe200020e0652 */
[----:B------:R-:W-:Y:S01]  /*fc30*/  PRMT R33, RZ, 0x7610, R33 ;  /* 0x00007610ff217816 */ /* 0x000fe20000000021 */
[----:B------:R-:W-:Y:S01]  /*fc40*/  @P1 IMAD.MOV.U32 R6, RZ, RZ, R84 ;  /* 0x000000ffff061224 */ /* 0x000fe200078e0054 */
[----:B------:R-:W-:Y:S01]  /*fc50*/  STL [R1+0x8c4], R88 ;  /* 0x0008c45801007387 */ /* 0x000fe20000100800 */
[----:B------:R-:W-:Y:S01]  /*fc60*/  @P1 IMAD.MOV.U32 R7, RZ, RZ, R82 ;  /* 0x000000ffff071224 */ /* 0x000fe200078e0052 */
[----:B------:R-:W-:Y:S01]  /*fc70*/  ISETP.GT.AND P4, PT, R8, 0x3, PT ;  /* 0x000000030800780c */ /* 0x000fe20003f84270 */
[----:B------:R-:W-:Y:S01]  /*fc80*/  IMAD.X R86, R5, 0x1, R86, P5 ;  /* 0x0000000105567824 */ /* 0x000fe200028e0656 */
[----:B------:R-:W-:Y:S01]  /*fc90*/  STL [R1+0x8c0], R28 ;  /* 0x0008c01c01007387 */ /* 0x000fe20000100800 */
[----:B------:R-:W-:-:S03]  /*fca0*/  PRMT R59, RZ, 0x7610, R59 ;  /* 0x00007610ff3b7816 */ /* 0x000fc6000000003b */
[----:B------:R-:W-:Y:S04]  /*fcb0*/  STL [R1+0x8bc], R44 ;  /* 0x0008bc2c01007387 */ /* 0x000fe80000100800 */
[----:B------:R-:W-:Y:S04]  /*fcc0*/  STL [R1+0x8b8], R73 ;  /* 0x0008b84901007387 */ /* 0x000fe80000100800 */
[----:B------:R-:W-:Y:S04]  /*fcd0*/  STL [R1+0x8b4], R80 ;  /* 0x0008b45001007387 */ /* 0x000fe80000100800 */
[----:B------:R0:W-:Y:S04]  /*fce0*/  STL [R1+0x8b0], R79 ;  /* 0x0008b04f01007387 */ /* 0x0001e80000100800 */
        /* <DEDUP_REMOVED lines=20> */
[----:B------:R1:W2:Y:S04]  /*fe30*/  @P1 LDG.E.U8 R33, desc[UR18][R6.64] ;  /* 0x0000001206211981 */ /* 0x0002a8000c1e1100 */
[----:B------:R-:W-:Y:S04]  /*fe40*/  STL [R1+0x85c], R61 ;  /* 0x00085c3d01007387 */ /* 0x000fe80000100800 */
[----:B------:R-:W-:Y:S01]  /*fe50*/  STL [R1+0x858], R60 ;  /* 0x0008583c01007387 */ /* 0x000fe20000100800 */
[----:B-1----:R-:W-:-:S03]  /*fe60*/  @P2 IMAD.MOV.U32 R7, RZ, RZ, R86 ;  /* 0x000000ffff072224 */ /* 0x002fc600078e0056 */
[----:B------:R-:W-:Y:S04]  /*fe70*/  STL [R1+0x854], R4 ;  /* 0x0008540401007387 */ /* 0x000fe80000100800 */
[----:B------:R-:W-:Y:S04]  /*fe80*/  STL [R1+0x850], R48 ;  /* 0x0008503001007387 */ /* 0x000fe80000100800 */
[----:B------:R-:W-:Y:S01]  /*fe90*/  STL [R1+0x7f8], R68 ;  /* 0x0007f84401007387 */ /* 0x000fe20000100800 */
[----:B------:R-:W-:-:S03]  /*fea0*/  PRMT R13, RZ, 0x7610, R13 ;  /* 0x00007610ff0d7816 */ /* 0x000fc6000000000d */
[----:B------:R-:W-:Y:S04]  /*feb0*/  STL [R1+0x800], R84 ;  /* 0x0008005401007387 */ /* 0x000fe80000100800 */
[----:B------:R-:W-:Y:S01]  /*fec0*/  STL [R1+0x7fc], R82 ;  /* 0x0007fc5201007387 */ /* 0x000fe20000100800 */
[C---:B---3--:R-:W-:Y:S01]  /*fed0*/  IADD3 R15, P6, PT, R3.reuse, R15, RZ ;  /* 0x0000000f030f7210 */ /* 0x048fe20007fde0ff */
[----:B----4-:R-:W-:Y:S02]  /*fee0*/  @P2 IMAD.MOV.U32 R6, RZ, RZ, R43 ;  /* 0x000000ffff062224 */ /* 0x010fe400078e002b */
[----:B------:R-:W3:Y:S04]  /*fef0*/  LDL.LU R43, [R1+0x30] ;  /* 0x00003000012b7983 */ /* 0x000ee80000300800 */
[----:B0-----:R-:W4:Y:S04]  /*ff00*/  LDL.LU R79, [R1+0x48] ;  /* 0x00004800014f7983 */ /* 0x001f280000300800 */
[----:B------:R0:W3:Y:S01]  /*ff10*/  @P2 LDG.E.U8 R59, desc[UR18][R6.64] ;  /* 0x00000012063b2981 */ /* 0x0000e2000c1e1100 */
[----:B--2---:R-:W-:-:S05]  /*ff20*/  IADD3 R11, P1, PT, R3, R11, RZ ;  /* 0x0000000b030b7210 */ /* 0x004fca0007f3e0ff */
[----:B------:R1:W-:Y:S01]  /*ff30*/  STL [R1+0x10], R11 ;  /* 0x0000100b01007387 */ /* 0x0003e20000100800 */
[----:B0-----:R-:W-:-:S03]  /*ff40*/  @P4 IMAD.MOV.U32 R6, RZ, RZ, R11 ;  /* 0x000000ffff064224 */ /* 0x001fc600078e000b */
[----:B------:R-:W-:Y:S01]  /*ff50*/  STL [R1+0x804], R86 ;  /* 0x0008045601007387 */ /* 0x000fe20000100800 */
[----:B------:R-:W-:-:S04]  /*ff60*/  IMAD.X R14, R5, 0x1, R14, P1 ;  /* 0x00000001050e7824 */ /* 0x000fc800008e060e */
[----:B------:R-:W-:Y:S01]  /*ff70*/  @P4 IMAD.MOV.U32 R7, RZ, RZ, R14 ;  /* 0x000000ffff074224 */ /* 0x000fe200078e000e */
[----:B------:R0:W-:Y:S04]  /*ff80*/  STL [R1+0xc], R14 ;  /* 0x00000c0e01007387 */ /* 0x0001e80000100800 */
[----:B-1----:R-:W2:Y:S04]  /*ff90*/  LDL.LU R11, [R1+0x60] ;  /* 0x00006000010b7983 */ /* 0x002ea80000300800 */
[----:B------:R1:W-:Y:S04]  /*ffa0*/  STL [R1+0x24], R15 ;  /* 0x0000240f01007387 */ /* 0x0003e80000100800 */
[----:B0-----:R-:W2:Y:S04]  /*ffb0*/  LDL.LU R14, [R1+0x74] ;  /* 0x00007400010e7983 */ /* 0x001ea80000300800 */
[----:B------:R0:W2:Y:S02]  /*ffc0*/  @P4 LDG.E.U8 R13, desc[UR18][R6.64] ;  /* 0x00000012060d4981 */ /* 0x0000a4000c1e1100 */
[----:B0-----:R-:W-:Y:S01]  /*ffd0*/  IMAD.MOV.U32 R7, RZ, RZ, R15 ;  /* 0x000000ffff077224 */ /* 0x001fe200078e000f */
[----:B------:R-:W-:-:S05]  /*ffe0*/  IADD3 R90, P2, PT, R3, R90, RZ ;  /* 0x0000005a035a7210 */ /* 0x000fca0007f5e0ff */
[----:B------:R-:W-:Y:S04]  /*fff0*/  STL [R1+0x38], R90 ;  /* 0x0000385a01007387 */ /* 0x000fe80000100800 */
[----:B-1----:R-:W2:Y:S04]  /*10000*/  LDL.LU R15, [R1+0x900] ;  /* 0x00090000010f7983 */ /* 0x002ea80000300800 */
[----:B------:R-:W2:Y:S01]  /*10010*/  LDL.LU R6, [R1+0x1c] ;  /* 0x00001c0001067983 */ /* 0x000ea20000300800 */
[----:B------:R-:W-:Y:S02]  /*10020*/  ISETP.GT.AND P5, PT, R8, 0x4, PT ;  /* 0x000000040800780c */ /* 0x000fe40003fa4270 */
[----:B------:R-:W-:Y:S01]  /*10030*/  PRMT R27, RZ, 0x7610, R27 ;  /* 0x00007610ff1b7816 */ /* 0x000fe2000000001b */
[----:B--2---:R-:W-:-:S10]  /*10040*/  IMAD.X R6, R5, 0x1, R6, P6 ;  /* 0x0000000105067824 */ /* 0x004fd400030e0606 */
[-C--:B------:R-:W-:Y:S01]  /*10050*/  @P5 LOP3.LUT R7, R7, R6.reuse, RZ, 0x3c, !PT ;  /* 0x0000000607075212 */ /* 0x080fe200078e3cff */
[----:B------:R0:W-:Y:S03]  /*10060*/  STL [R1+0x1c], R6 ;  /* 0x00001c0601007387 */ /* 0x0001e60000100800 */
[----:B0-----:R-:W-:-:S04]  /*10070*/  @P5 LOP3.LUT R6, R7, R6, RZ, 0x3c, !PT ;  /* 0x0000000607065212 */ /* 0x001fc800078e3cff */
[----:B------:R-:W-:-:S05]  /*10080*/  @P5 LOP3.LUT R7, R7, R6, RZ, 0x3c, !PT ;  /* 0x0000000607075212 */ /* 0x000fca00078e3cff */
[----:B------:R0:W2:Y:S01]  /*10090*/  @P5 LDG.E.U8 R27, desc[UR18][R6.64] ;  /* 0x00000012061b5981 */ /* 0x0000a2000c1e1100 */
[----:B------:R-:W-:Y:S01]  /*100a0*/  ISETP.GT.AND P1, PT, R8, 0x5, PT ;  /* 0x000000050800780c */ /* 0x000fe20003f24270 */
[----:B---3--:R-:W-:Y:S01]  /*100b0*/  IMAD.X R43, R5, 0x1, R43, P2 ;  /* 0x00000001052b7824 */ /* 0x008fe200010e062b */
[----:B------:R-:W-:-:S04]  /*100c0*/  PRMT R29, RZ, 0x7610, R29 ;  /* 0x00007610ff1d7816 */ /* 0x000fc8000000001d */
[----:B------:R-:W-:Y:S01]  /*100d0*/  STL [R1+0x30], R43 ;  /* 0x0000302b01007387 */ /* 0x000fe20000100800 */
[----:B0-----:R-:W-:-:S06]  /*100e0*/  IMAD.MOV.U32 R7, RZ, RZ, R43 ;  /* 0x000000ffff077224 */ /* 0x001fcc00078e002b */
[----:B------:R-:W-:-:S05]  /*100f0*/  @P1 IMAD.MOV.U32 R6, RZ, RZ, R90 ;  /* 0x000000ffff061224 */ /* 0x000fca00078e005a */
[----:B------:R-:W3:Y:S04]  /*10100*/  @P1 LDG.E.U8 R29, desc[UR18][R6.64] ;  /* 0x00000012061d1981 */ /* 0x000ee8000c1e1100 */
[----:B--2---:R0:W-:Y:S04]  /*10110*/  STL [R1+0x6c8], R27 ;  /* 0x0006c81b01007387 */ /* 0x0041e80000100800 */
[----:B0-----:R-:W2:Y:S04]  /*10120*/  LDL.LU R27, [R1+0x8fc] ;  /* 0x0008fc00011b7983 */ /* 0x001ea80000300800 */
[----:B------:R-:W2:Y:S04]  /*10130*/  LDL.LU R43, [R1+0x8f8] ;  /* 0x0008f800012b7983 */ /* 0x000ea80000300800 */
[----:B------:R-:W2:Y:S01]  /*10140*/  LDL.LU R7, [R1+0x3c] ;  /* 0x00003c0001077983 */ /* 0x000ea20000300800 */
[----:B------:R-:W-:-:S02]  /*10150*/  ISETP.GT.AND P2, PT, R8, 0x6, PT ;  /* 0x000000060800780c */ /* 0x000fc40003f44270 */
[C---:B----4-:R-:W-:Y:S01]  /*10160*/  IADD3 R79, P5, PT, R3.reuse, R79, RZ ;  /* 0x0000004f034f7210 */ /* 0x050fe20007fbe0ff */
[----:B------:R-:W4:Y:S01]  /*10170*/  LDL.LU R90, [R1+0x64] ;  /* 0x00006400015a7983 */ /* 0x000f220000300800 */
[----:B------:R-:W-:Y:S02]  /*10180*/  PRMT R42, RZ, 0x7610, R42 ;  /* 0x00007610ff2a7816 */ /* 0x000fe4000000002a */
[----:B------:R-:W-:Y:S01]  /*10190*/  IADD3 R11, P6, PT, R3, R11, RZ ;  /* 0x0000000b030b7210 */ /* 0x000fe20007fde0ff */
[----:B------:R-:W-:Y:S04]  /*101a0*/  STL [R1+0x48], R79 ;  /* 0x0000484f01007387 */ /* 0x000fe80000100800 */
[----:B---3--:R0:W-:Y:S02]  /*101b0*/  STL [R1+0x6c4], R29 ;  /* 0x0006c41d01007387 */ /* 0x0081e40000100800 */
[----:B------:R-:W-:-:S02]  /*101c0*/  @P2 IMAD.MOV.U32 R6, RZ, RZ, R79 ;  /* 0x000000ffff062224 */ /* 0x000fc400078e004f */
[----:B0-----:R-:W3:Y:S01]  /*101d0*/  LDL.LU R29, [R1+0x88] ;  /* 0x00008800011d7983 */ /* 0x001ee20000300800 */
[----:B--2---:R-:W-:-:S05]  /*101e0*/  IMAD.X R7, R5, 0x1, R7, P5 ;  /* 0x0000000105077824 */ /* 0x004fca00028e0607 */
[----:B------:R0:W-:Y:S04]  /*101f0*/  STL [R1+0x3c], R7 ;  /* 0x00003c0701007387 */ /* 0x0001e80000100800 */
[----:B------:R0:W2:Y:S04]  /*10200*/  @P2 LDG.E.U8 R42, desc[UR18][R6.64] ;  /* 0x00000012062a2981 */ /* 0x0000a8000c1e1100 */
[----:B------:R1:W-:Y:S04]  /*10210*/  STL [R1+0x60], R11 ;  /* 0x0000600b01007387 */ /* 0x0003e80000100800 */
[----:B------:R-:W3:Y:S01]  /*10220*/  LDL.LU R6, [R1+0x58] ;  /* 0x0000580001067983 */ /* 0x000ee20000300800 */
[----:B------:R-:W-:Y:S01]  /*10230*/  ISETP.GT.AND P4, PT, R8, 0x7, PT ;  /* 0x000000070800780c */ /* 0x000fe20003f84270 */
[----:B0-----:R-:W-:Y:S01]  /*10240*/  IMAD.MOV.U32 R7, RZ, RZ, R11 ;  /* 0x000000ffff077224 */ /* 0x001fe200078e000b */
[----:B------:R-:W-:Y:S01]  /*10250*/  IADD3 R14, P5, PT, R3, R14, RZ ;  /* 0x0000000e030e7210 */ /* 0x000fe20007fbe0ff */
[----:B------:R-:W4:Y:S04]  /*10260*/  LDL.LU R79, [R1+0x78] ;  /* 0x00007800014f7983 */ /* 0x000f280000300800 */
[----:B------:R-:W-:Y:S04]  /*10270*/  STL [R1+0x74], R14 ;  /* 0x0000740e01007387 */ /* 0x000fe80000100800 */
[----:B-1----:R-:W4:Y:S01]  /*10280*/  LDL.LU R11, [R1+0x98] ;  /* 0x00009800010b7983 */ /* 0x002f220000300800 */
[----:B------:R-:W-:-:S03]  /*10290*/  PRMT R62, RZ, 0x7610, R62 ;  /* 0x00007610ff3e7816 */ /* 0x000fc6000000003e */
[----:B--2---:R0:W-:Y:S01]  /*102a0*/  STL [R1+0x6c0], R42 ;  /* 0x0006c02a01007387 */ /* 0x0041e20000100800 */
[----:B---3--:R-:W-:-:S03]  /*102b0*/  IMAD.X R6, R5, 0x1, R6, P6 ;  /* 0x0000000105067824 */ /* 0x008fc600030e0606 */
[----:B0-----:R-:W2:Y:S02]  /*102c0*/  LDL.LU R42, [R1+0xb0] ;  /* 0x0000b000012a7983 */ /* 0x001ea40000300800 */
[-C--:B------:R-:W-:Y:S02]  /*102d0*/  @P4 LOP3.LUT R7, R7, R6.reuse, RZ, 0x3c, !PT ;  /* 0x0000000607074212 */ /* 0x080fe400078e3cff */
[----:B------:R0:W-:Y:S02]  /*102e0*/  STL [R1+0x58], R6 ;  /* 0x0000580601007387 */ /* 0x0001e40000100800 */
[----:B0-----:R-:W-:-:S04]  /*102f0*/  @P4 LOP3.LUT R6, R7, R6, RZ, 0x3c, !PT ;  /* 0x0000000607064212 */ /* 0x001fc800078e3cff */
[----:B------:R-:W-:-:S05]  /*10300*/  @P4 LOP3.LUT R7, R7, R6, RZ, 0x3c, !PT ;  /* 0x0000000607074212 */ /* 0x000fca00078e3cff */
[----:B------:R0:W3:Y:S01]  /*10310*/  @P4 LDG.E.U8 R62, desc[UR18][R6.64] ;  /* 0x00000012063e4981 */ /* 0x0000e2000c1e1100 */
[C---:B------:R-:W-:Y:S02]  /*10320*/  ISETP.GT.AND P1, PT, R8.reuse, 0x8, PT ;  /* 0x000000080800780c */ /* 0x040fe40003f24270 */
[----:B------:R-:W-:Y:S01]  /*10330*/  ISETP.GT.AND P2, PT, R8, 0x9, PT ;  /* 0x000000090800780c */ /* 0x000fe20003f44270 */
[----:B----4-:R-:W-:Y:S01]  /*10340*/  IMAD.X R90, R5, 0x1, R90, P5 ;  /* 0x00000001055a7824 */ /* 0x010fe200028e065a */
[----:B------:R-:W-:Y:S02]  /*10350*/  IADD3 R29, P5, PT, R3, R29, RZ ;  /* 0x0000001d031d7210 */ /* 0x000fe40007fbe0ff */
[----:B------:R-:W-:Y:S02]  /*10360*/  PRMT R16, RZ, 0x7610, R16 ;  /* 0x00007610ff107816 */ /* 0x000fe40000000010 */
[----:B------:R-:W-:Y:S01]  /*10370*/  STL [R1+0x64], R90 ;  /* 0x0000645a01007387 */ /* 0x000fe20000100800 */
[----:B------:R-:W-:-:S04]  /*10380*/  IMAD.X R79, R5, 0x1, R79, P5 ;  /* 0x00000001054f7824 */ /* 0x000fc800028e064f */
[----:B0-----:R-:W-:Y:S02]  /*10390*/  @P1 IMAD.MOV.U32 R6, RZ, RZ, R14 ;  /* 0x000000ffff061224 */ /* 0x001fe400078e000e */
[----:B------:R-:W-:Y:S01]  /*103a0*/  @P1 IMAD.MOV.U32 R7, RZ, RZ, R90 ;  /* 0x000000ffff071224 */ /* 0x000fe200078e005a */
[----:B------:R-:W-:Y:S02]  /*103b0*/  PRMT R32, RZ, 0x7610, R32 ;  /* 0x00007610ff207816 */ /* 0x000fe40000000020 */
[----:B------:R-:W-:Y:S02]  /*103c0*/  IADD3 R11, P6, PT, R3, R11, RZ ;  /* 0x0000000b030b7210 */ /* 0x000fe40007fde0ff */
[----:B------:R0:W4:Y:S02]  /*103d0*/  @P1 LDG.E.U8 R16, desc[UR18][R6.64] ;  /* 0x0000001206101981 */ /* 0x000124000c1e1100 */
[----:B0-----:R-:W-:Y:S02]  /*103e0*/  @P2 IMAD.MOV.U32 R6, RZ, RZ, R29 ;  /* 0x000000ffff062224 */ /* 0x001fe400078e001d */
[----:B------:R-:W-:-:S05]  /*103f0*/  @P2 IMAD.MOV.U32 R7, RZ, RZ, R79 ;  /* 0x000000ffff072224 */ /* 0x000fca00078e004f */
[----:B------:R0:W4:Y:S02]  /*10400*/  @P2 LDG.E.U8 R32, desc[UR18][R6.64] ;  /* 0x0000001206202981 */ /* 0x000124000c1e1100 */
[----:B0-----:R-:W-:Y:S01]  /*10410*/  IMAD.MOV.U32 R7, RZ, RZ, R11 ;  /* 0x000000ffff077224 */ /* 0x001fe200078e000b */
[----:B--2---:R-:W-:Y:S01]  /*10420*/  IADD3 R42, P5, PT, R3, R42, RZ ;  /* 0x0000002a032a7210 */ /* 0x004fe20007fbe0ff */
[----:B---3--:R0:W-:Y:S04]  /*10430*/  STL [R1+0x6bc], R62 ;  /* 0x0006bc3e01007387 */ /* 0x0081e80000100800 */
[----:B0-----:R-:W2:Y:S04]  /*10440*/  LDL.LU R62, [R1+0x8f4] ;  /* 0x0008f400013e7983 */ /* 0x001ea80000300800 */
[----:B------:R-:W3:Y:S04]  /*10450*/  LDL.LU R90, [R1+0xa0] ;  /* 0x0000a000015a7983 */ /* 0x000ee80000300800 */
[----:B------:R-:W2:Y:S04]  /*10460*/  LDL.LU R14, [R1+0xb8] ;  /* 0x0000b800010e7983 */ /* 0x000ea80000300800 */
[----:B------:R0:W-:Y:S04]  /*10470*/  STL [R1+0x88], R29 ;  /* 0x0000881d01007387 */ /* 0x0001e80000100800 */
[----:B------:R1:W-:Y:S04]  /*10480*/  STL [R1+0x78], R79 ;  /* 0x0000784f01007387 */ /* 0x0003e80000100800 */
[----:B0-----:R-:W4:Y:S04]  /*10490*/  LDL.LU R29, [R1+0xd0] ;  /* 0x0000d000011d7983 */ /* 0x001f280000300800 */
[----:B------:R0:W-:Y:S04]  /*104a0*/  STL [R1+0x98], R11 ;  /* 0x0000980b01007387 */ /* 0x0001e80000100800 */
[----:B-1----:R-:W4:Y:S04]  /*104b0*/  LDL.LU R79, [R1+0xe8] ;  /* 0x0000e800014f7983 */ /* 0x002f280000300800 */
[----:B------:R-:W-:Y:S04]  /*104c0*/  STL [R1+0xb0], R42 ;  /* 0x0000b02a01007387 */ /* 0x000fe80000100800 */
[----:B0-----:R-:W4:Y:S04]  /*104d0*/  LDL.LU R11, [R1+0x8f0] ;  /* 0x0008f000010b7983 */ /* 0x001f280000300800 */
[----:B------:R-:W4:Y:S01]  /*104e0*/  LDL.LU R6, [R1+0x94] ;  /* 0x0000940001067983 */ /* 0x000f220000300800 */
[----:B------:R-:W-:-:S02]  /*104f0*/  ISETP.GT.AND P4, PT, R8, 0xa, PT ;  /* 0x0000000a0800780c */ /* 0x000fc40003f84270 */
[----:B------:R-:W-:Y:S02]  /*10500*/  ISETP.GT.AND P1, PT, R8, 0xb, PT ;  /* 0x0000000b0800780c */ /* 0x000fe40003f24270 */
[----:B------:R-:W-:Y:S02]  /*10510*/  PRMT R49, RZ, 0x7610, R49 ;  /* 0x00007610ff317816 */ /* 0x000fe40000000031 */
[----:B------:R-:W-:Y:S01]  /*10520*/  PRMT R81, RZ, 0x7610, R81 ;  /* 0x00007610ff517816 */ /* 0x000fe20000000051 */
[----:B---3--:R-:W-:Y:S01]  /*10530*/  IMAD.X R90, R5, 0x1, R90, P5 ;  /* 0x00000001055a7824 */ /* 0x008fe200028e065a */
[----:B--2---:R-:W-:Y:S01]  /*10540*/  IADD3 R14, P5, PT, R3, R14, RZ ;  /* 0x0000000e030e7210 */ /* 0x004fe20007fbe0ff */
[----:B----4-:R-:W-:-:S05]  /*10550*/  IMAD.X R6, R5, 0x1, R6, P6 ;  /* 0x0000000105067824 */ /* 0x010fca00030e0606 */
[-C--:B------:R-:W-:Y:S01]  /*10560*/  @P4 LOP3.LUT R7, R7, R6.reuse, RZ, 0x3c, !PT ;  /* 0x0000000607074212 */ /* 0x080fe200078e3cff */
[----:B------:R0:W-:Y:S03]  /*10570*/  STL [R1+0x94], R6 ;  /* 0x0000940601007387 */ /* 0x0001e60000100800 */
[----:B0-----:R-:W-:-:S04]  /*10580*/  @P4 LOP3.LUT R6, R7, R6, RZ, 0x3c, !PT ;  /* 0x0000000607064212 */ /* 0x001fc800078e3cff */
[----:B------:R-:W-:Y:S01]  /*10590*/  @P4 LOP3.LUT R7, R7, R6, RZ, 0x3c, !PT ;  /* 0x0000000607074212 */ /* 0x000fe200078e3cff */
[----:B------:R0:W-:Y:S04]  /*105a0*/  STL [R1+0xa0], R90 ;  /* 0x0000a05a01007387 */ /* 0x0001e80000100800 */
[----:B------:R1:W2:Y:S02]  /*105b0*/  @P4 LDG.E.U8 R49, desc[UR18][R6.64] ;  /* 0x0000001206314981 */ /* 0x0002a4000c1e1100 */
[----:B-1----:R-:W-:Y:S02]  /*105c0*/  @P1 IMAD.MOV.U32 R6, RZ, RZ, R42 ;  /* 0x000000ffff061224 */ /* 0x002fe400078e002a */
[----:B------:R-:W-:Y:S01]  /*105d0*/  @P1 IMAD.MOV.U32 R7, RZ, RZ, R90 ;  /* 0x000000ffff071224 */ /* 0x000fe200078e005a */
[----:B------:R-:W3:Y:S04]  /*105e0*/  LDL.LU R42, [R1+0xd4] ;  /* 0x0000d400012a7983 */ /* 0x000ee80000300800 */
[----:B0-----:R-:W4:Y:S04]  /*105f0*/  LDL.LU R90, [R1+0xf0] ;  /* 0x0000f000015a7983 */ /* 0x001f280000300800 */
[----:B------:R0:W2:Y:S04]  /*10600*/  @P1 LDG.E.U8 R81, desc[UR18][R6.64] ;  /* 0x0000001206511981 */ /* 0x0000a8000c1e1100 */
[----:B------:R1:W-:Y:S01]  /*10610*/  STL [R1+0xb8], R14 ;  /* 0x0000b80e01007387 */ /* 0x0003e20000100800 */
[----:B0-----:R-:W-:-:S03]  /*10620*/  IMAD.MOV.U32 R7, RZ, RZ, R14 ;  /* 0x000000ffff077224 */ /* 0x001fc600078e000e */
[----:B-1----:R-:W2:Y:S04]  /*10630*/  LDL.LU R14, [R1+0x8ec] ;  /* 0x0008ec00010e7983 */ /* 0x002ea80000300800 */
[----:B------:R-:W2:Y:S01]  /*10640*/  LDL.LU R6, [R1+0xb4] ;  /* 0x0000b40001067983 */ /* 0x000ea20000300800 */
[----:B------:R-:W-:Y:S02]  /*10650*/  ISETP.GT.AND P2, PT, R8, 0xc, PT ;  /* 0x0000000c0800780c */ /* 0x000fe40003f44270 */
[----:B------:R-:W-:Y:S02]  /*10660*/  PRMT R70, RZ, 0x7610, R70 ;  /* 0x00007610ff467816 */ /* 0x000fe40000000046 */
[----:B------:R-:W-:Y:S01]  /*10670*/  IADD3 R29, P6, PT, R3, R29, RZ ;  /* 0x0000001d031d7210 */ /* 0x000fe20007fde0ff */
[----:B--2---:R-:W-:-:S08]  /*10680*/  IMAD.X R6, R5, 0x1, R6, P5 ;  /* 0x0000000105067824 */ /* 0x004fd000028e0606 */
[-C--:B------:R-:W-:Y:S01]  /*10690*/  @P2 LOP3.LUT R7, R7, R6.reuse, RZ, 0x3c, !PT ;  /* 0x0000000607072212 */ /* 0x080fe200078e3cff */
[----:B------:R0:W-:Y:S03]  /*106a0*/  STL [R1+0xb4], R6 ;  /* 0x0000b40601007387 */ /* 0x0001e60000100800 */
[----:B0-----:R-:W-:-:S04]  /*106b0*/  @P2 LOP3.LUT R6, R7, R6, RZ, 0x3c, !PT ;  /* 0x0000000607062212 */ /* 0x001fc800078e3cff */
[----:B------:R-:W-:Y:S01]  /*106c0*/  @P2 LOP3.LUT R7, R7, R6, RZ, 0x3c, !PT ;  /* 0x0000000607072212 */ /* 0x000fe200078e3cff */
[----:B------:R-:W-:Y:S04]  /*106d0*/  STL [R1+0xd0], R29 ;  /* 0x0000d01d01007387 */ /* 0x000fe80000100800 */
[----:B------:R0:W2:Y:S04]  /*106e0*/  @P2 LDG.E.U8 R70, desc[UR18][R6.64] ;  /* 0x0000001206462981 */ /* 0x0000a8000c1e1100 */
[----:B------:R-:W3:Y:S01]  /*106f0*/  LDL.LU R6, [R1+0xcc] ;  /* 0x0000cc0001067983 */ /* 0x000ee20000300800 */
[----:B------:R-:W-:Y:S01]  /*10700*/  ISETP.GT.AND P4, PT, R8, 0xd, PT ;  /* 0x0000000d0800780c */ /* 0x000fe20003f84270 */
[----:B0-----:R-:W-:Y:S01]  /*10710*/  IMAD.MOV.U32 R7, RZ, RZ, R29 ;  /* 0x000000ffff077224 */ /* 0x001fe200078e001d */
[----:B------:R-:W-:-:S02]  /*10720*/  IADD3 R79, P5, PT, R3, R79, RZ ;  /* 0x0000004f034f7210 */ /* 0x000fc40007fbe0ff */
[----:B------:R-:W-:Y:S01]  /*10730*/  PRMT R26, RZ, 0x7610, R26 ;  /* 0x00007610ff1a7816 */ /* 0x000fe2000000001a */
[----:B--2---:R0:W-:Y:S01]  /*10740*/  STL [R1+0x6b4], R70 ;  /* 0x0006b44601007387 */ /* 0x0041e20000100800 */
[----:B---3--:R-:W-:-:S03]  /*10750*/  IMAD.X R6, R5, 0x1, R6, P6 ;  /* 0x0000000105067824 */ /* 0x008fc600030e0606 */
[----:B0-----:R-:W2:Y:S04]  /*10760*/  LDL.LU R70, [R1+0x108] ;  /* 0x0001080001467983 */ /* 0x001ea80000300800 */
[-C--:B------:R-:W-:Y:S01]  /*10770*/  @P4 LOP3.LUT R7, R7, R6.reuse, RZ, 0x3c, !PT ;  /* 0x0000000607074212 */ /* 0x080fe200078e3cff */
[----:B------:R-:W-:Y:S04]  /*10780*/  STL [R1+0xe8], R79 ;  /* 0x0000e84f01007387 */ /* 0x000fe80000100800 */
[----:B------:R-:W3:Y:S04]  /*10790*/  LDL.LU R29, [R1+0x120] ;  /* 0x00012000011d7983 */ /* 0x000ee80000300800 */
[----:B------:R0:W-:Y:S02]  /*107a0*/  STL [R1+0xcc], R6 ;  /* 0x0000cc0601007387 */ /* 0x0001e40000100800 */
[----:B0-----:R-:W-:-:S04]  /*107b0*/  @P4 LOP3.LUT R6, R7, R6, RZ, 0x3c, !PT ;  /* 0x0000000607064212 */ /* 0x001fc800078e3cff */
[----:B------:R-:W-:-:S05]  /*107c0*/  @P4 LOP3.LUT R7, R7, R6, RZ, 0x3c, !PT ;  /* 0x0000000607074212 */ /* 0x000fca00078e3cff */
[----:B------:R0:W2:Y:S01]  /*107d0*/  @P4 LDG.E.U8 R26, desc[UR18][R6.64] ;  /* 0x00000012061a4981 */ /* 0x0000a2000c1e1100 */
[----:B------:R-:W-:Y:S01]  /*107e0*/  ISETP.GT.AND P1, PT, R8, 0xe, PT ;  /* 0x0000000e0800780c */ /* 0x000fe20003f24270 */
[----:B------:R-:W-:Y:S01]  /*107f0*/  IMAD.X R42, R5, 0x1, R42, P5 ;  /* 0x00000001052a7824 */ /* 0x000fe200028e062a */
[----:B------:R-:W-:-:S04]  /*10800*/  PRMT R44, RZ, 0x7610, R44 ;  /* 0x00007610ff2c7816 */ /* 0x000fc8000000002c */
[----:B------:R-:W-:Y:S01]  /*10810*/  STL [R1+0xd4], R42 ;  /* 0x0000d42a01007387 */ /* 0x000fe20000100800 */
[----:B0-----:R-:W-:-:S06]  /*10820*/  IMAD.MOV.U32 R7, RZ, RZ, R42 ;  /* 0x000000ffff077224 */ /* 0x001fcc00078e002a */
[----:B------:R-:W-:-:S05]  /*10830*/  @P1 IMAD.MOV.U32 R6, RZ, RZ, R79 ;  /* 0x000000ffff061224 */ /* 0x000fca00078e004f */
[----:B------:R0:W3:Y:S04]  /*10840*/  @P1 LDG.E.U8 R44, desc[UR18][R6.64] ;  /* 0x00000012062c1981 */ /* 0x0000e8000c1e1100 */
[----:B--2---:R1:W-:Y:S04]  /*10850*/  STL [R1+0x6b0], R26 ;  /* 0x0006b01a01007387 */ /* 0x0043e80000100800 */
[----:B-1----:R-:W2:Y:S04]  /*10860*/  LDL.LU R26, [R1+0x8e8] ;  /* 0x0008e800011a7983 */ /* 0x002ea80000300800 */
[----:B------:R-:W2:Y:S04]  /*10870*/  LDL.LU R42, [R1+0x8e4] ;  /* 0x0008e400012a7983 */ /* 0x000ea80000300800 */
[----:B------:R-:W2:Y:S01]  /*10880*/  LDL.LU R7, [R1+0xec] ;  /* 0x0000ec0001077983 */ /* 0x000ea20000300800 */
[----:B------:R-:W-:-:S02]  /*10890*/  ISETP.GT.AND P2, PT, R8, 0xf, PT ;  /* 0x0000000f0800780c */ /* 0x000fc40003f44270 */
[----:B----4-:R-:W-:Y:S01]  /*108a0*/  IADD3 R90, P5, PT, R3, R90, RZ ;  /* 0x0000005a035a7210 */ /* 0x010fe20007fbe0ff */
[----:B------:R-:W4:Y:S01]  /*108b0*/  LDL.LU R79, [R1+0x10c] ;  /* 0x00010c00014f7983 */ /* 0x000f220000300800 */
[----:B------:R-:W-:-:S09]  /*108c0*/  PRMT R80, RZ, 0x7610, R80 ;  /* 0x00007610ff507816 */ /* 0x000fd20000000050 */
[----:B0-----:R-:W-:Y:S01]  /*108d0*/  @P2 IMAD.MOV.U32 R6, RZ, RZ, R90 ;  /* 0x000000ffff062224 */ /* 0x001fe200078e005a */
[----:B------:R-:W-:Y:S01]  /*108e0*/  IADD3 R70, P6, PT, R3, R70, RZ ;  /* 0x0000004603467210 */ /* 0x000fe20007fde0ff */
[----:B------:R-:W-:Y:S01]  /*108f0*/  STL [R1+0xf0], R90 ;  /* 0x0000f05a01007387 */ /* 0x000fe20000100800 */
[----:B--2---:R-:W-:-:S05]  /*10900*/  IMAD.X R7, R5, 0x1, R7, P5 ;  /* 0x0000000105077824 */ /* 0x004fca00028e0607 */
[----:B------:R0:W2:Y:S04]  /*10910*/  @P2 LDG.E.U8 R80, desc[UR18][R6.64] ;  /* 0x0000001206502981 */ /* 0x0000a8000c1e1100 */
[----:B---3--:R1:W-:Y:S04]  /*10920*/  STL [R1+0x6ac], R44 ;  /* 0x0006ac2c01007387 */ /* 0x0083e80000100800 */
[----:B-1----:R-:W3:Y:S04]  /*10930*/  LDL.LU R44, [R1+0x128] ;  /* 0x00012800012c7983 */ /* 0x002ee80000300800 */
[----:B------:R0:W-:Y:S04]  /*10940*/  STL [R1+0xec], R7 ;  /* 0x0000ec0701007387 */ /* 0x0001e80000100800 */
[----:B------:R-:W-:Y:S04]  /*10950*/  STL [R1+0x108], R70 ;  /* 0x0001084601007387 */ /* 0x000fe80000100800 */
[----:B------:R-:W3:Y:S01]  /*10960*/  LDL.LU R6, [R1+0x104] ;  /* 0x0001040001067983 */ /* 0x000ee20000300800 */
[----:B------:R-:W-:Y:S01]  /*10970*/  IADD3 R29, P5, PT, R3, R29, RZ ;  /* 0x0000001d031d7210 */ /* 0x000fe20007fbe0ff */
[----:B0-----:R-:W-:-:S02]  /*10980*/  IMAD.MOV.U32 R7, RZ, RZ, R70 ;  /* 0x000000ffff077224 */ /* 0x001fc400078e0046 */
[----:B--2---:R0:W-:Y:S04]  /*10990*/  STL [R1+0x6a4], R80 ;  /* 0x0006a45001007387 */ /* 0x0041e80000100800 */
[----:B0-----:R-:W2:Y:S04]  /*109a0*/  LDL.LU R80, [R1+0x124] ;  /* 0x0001240001507983 */ /* 0x001ea80000300800 */
[----:B------:R-:W-:Y:S04]  /*109b0*/  STL [R1+0x120], R29 ;  /* 0x0001201d01007387 */ /* 0x000fe80000100800 */
[----:B------:R-:W2:Y:S04]  /*109c0*/  LDL.LU R70, [R1+0x130] ;  /* 0x0001300001467983 */ /* 0x000ea80000300800 */
[----:B------:R-:W2:Y:S01]  /*109d0*/  LDL.LU R90, [R1+0x138] ;  /* 0x00013800015a7983 */ /* 0x000ea20000300800 */
[C---:B------:R-:W-:Y:S01]  /*109e0*/  ISETP.GT.AND P4, PT, R8.reuse, 0x10, PT ;  /* 0x000000100800780c */ /* 0x040fe20003f84270 */
[----:B---3--:R-:W-:Y:S01]  /*109f0*/  IMAD.X R6, R5, 0x1, R6, P6 ;  /* 0x0000000105067824 */ /* 0x008fe200030e0606 */
[----:B------:R-:W-:-:S04]  /*10a00*/  ISETP.GT.AND P1, PT, R8, 0x11, PT ;  /* 0x000000110800780c */ /* 0x000fc80003f24270 */
[----:B------:R0:W-:Y:S07]  /*10a10*/  STL [R1+0x104], R6 ;  /* 0x0001040601007387 */ /* 0x0001ee0000100800 */
[-C--:B------:R-:W-:Y:S02]  /*10a20*/  @P4 LOP3.LUT R7, R7, R6.reuse, RZ, 0x3c, !PT ;  /* 0x0000000607074212 */ /* 0x080fe400078e3cff */
[----:B------:R-:W-:Y:S02]  /*10a30*/  PRMT R19, RZ, 0x7610, R19 ;  /* 0x00007610ff137816 */ /* 0x000fe40000000013 */
[----:B0-----:R-:W-:-:S02]  /*10a40*/  @P4 LOP3.LUT R6, R7, R6, RZ, 0x3c, !PT ;  /* 0x0000000607064212 */ /* 0x001fc400078e3cff */
[----:B------:R-:W-:Y:S02]  /*10a50*/  ISETP.GT.AND P2, PT, R8, 0x12, PT ;  /* 0x000000120800780c */ /* 0x000fe40003f44270 */
[----:B------:R-:W-:Y:S01]  /*10a60*/  @P4 LOP3.LUT R7, R7, R6, RZ, 0x3c, !PT ;  /* 0x0000000607074212 */ /* 0x000fe200078e3cff */
[----:B----4-:R-:W-:Y:S01]  /*10a70*/  IMAD.X R79, R5, 0x1, R79, P5 ;  /* 0x00000001054f7824 */ /* 0x010fe200028e064f */
[----:B------:R-:W-:Y:S02]  /*10a80*/  IADD3 R44, P5, PT, R3, R44, RZ ;  /* 0x0000002c032c7210 */ /* 0x000fe40007fbe0ff */
[----:B------:R-:W-:Y:S01]  /*10a90*/  PRMT R35, RZ, 0x7610, R35 ;  /* 0x00007610ff237816 */ /* 0x000fe20000000023 */
[----:B------:R0:W3:Y:S01]  /*10aa0*/  @P4 LDG.E.U8 R19, desc[UR18][R6.64] ;  /* 0x0000001206134981 */ /* 0x0000e2000c1e1100 */
[----:B------:R-:W-:-:S03]  /*10ab0*/  PRMT R50, RZ, 0x7610, R50 ;  /* 0x00007610ff327816 */ /* 0x000fc60000000032 */
[----:B------:R1:W-:Y:S01]  /*10ac0*/  STL [R1+0x10c], R79 ;  /* 0x00010c4f01007387 */ /* 0x0003e20000100800 */
[----:B0-----:R-:W-:Y:S02]  /*10ad0*/  @P1 IMAD.MOV.U32 R6, RZ, RZ, R29 ;  /* 0x000000ffff061224 */ /* 0x001fe400078e001d */
[----:B------:R-:W-:Y:S01]  /*10ae0*/  @P1 IMAD.MOV.U32 R7, RZ, RZ, R79 ;  /* 0x000000ffff071224 */ /* 0x000fe200078e004f */
[----:B------:R-:W4:Y:S04]  /*10af0*/  LDL.LU R29, [R1+0x134] ;  /* 0x00013400011d7983 */ /* 0x000f280000300800 */
[----:B------:R0:W3:Y:S04]  /*10b00*/  @P1 LDG.E.U8 R35, desc[UR18][R6.64] ;  /* 0x0000001206231981 */ /* 0x0000e8000c1e1100 */
[----:B-1----:R-:W3:Y:S04]  /*10b10*/  LDL.LU R79, [R1+0x140] ;  /* 0x00014000014f7983 */ /* 0x002ee80000300800 */
[----:B------:R1:W-:Y:S01]  /*10b20*/  STL [R1+0x128], R44 ;  /* 0x0001282c01007387 */ /* 0x0003e20000100800 */
[----:B0-----:R-:W-:-:S02]  /*10b30*/  @P2 IMAD.MOV.U32 R6, RZ, RZ, R44 ;  /* 0x000000ffff062224 */ /* 0x001fc400078e002c */
[----:B--2---:R-:W-:-:S04]  /*10b40*/  IMAD.X R80, R5, 0x1, R80, P5 ;  /* 0x0000000105507824 */ /* 0x004fc800028e0650 */
[----:B------:R-:W-:Y:S01]  /*10b50*/  @P2 IMAD.MOV.U32 R7, RZ, RZ, R80 ;  /* 0x000000ffff072224 */ /* 0x000fe200078e0050 */
[----:B------:R0:W-:Y:S01]  /*10b60*/  STL [R1+0x124], R80 ;  /* 0x0001245001007387 */ /* 0x0001e20000100800 */
[----:B------:R-:W-:-:S03]  /*10b70*/  IADD3 R70, P6, PT, R3, R70, RZ ;  /* 0x0000004603467210 */ /* 0x000fc60007fde0ff */
[----:B-1----:R-:W2:Y:S01]  /*10b80*/  LDL.LU R44, [R1+0x148] ;  /* 0x00014800012c7983 */ /* 0x002ea20000300800 */
[----:B------:R-:W-:-:S03]  /*10b90*/  IADD3 R90, P5, PT, R3, R90, RZ ;  /* 0x0000005a035a7210 */ /* 0x000fc60007fbe0ff */
[----:B------:R1:W-:Y:S04]  /*10ba0*/  STL [R1+0x130], R70 ;  /* 0x0001304601007387 */ /* 0x0003e80000100800 */
[----:B0-----:R-:W2:Y:S04]  /*10bb0*/  LDL.LU R80, [R1+0x150] ;  /* 0x0001500001507983 */ /* 0x001ea80000300800 */
[----:B------:R0:W2:Y:S04]  /*10bc0*/  @P2 LDG.E.U8 R50, desc[UR18][R6.64] ;  /* 0x0000001206322981 */ /* 0x0000a8000c1e1100 */
[----:B------:R-:W-:Y:S01]  /*10bd0*/  STL [R1+0x138], R90 ;  /* 0x0001385a01007387 */ /* 0x000fe20000100800 */
[----:B0-----:R-:W-:-:S03]  /*10be0*/  IMAD.MOV.U32 R7, RZ, RZ, R70 ;  /* 0x000000ffff077224 */ /* 0x001fc600078e0046 */
[----:B-1----:R-:W2:Y:S04]  /*10bf0*/  LDL.LU R70, [R1+0x8e0] ;  /* 0x0008e00001467983 */ /* 0x002ea80000300800 */
[----:B------:R-:W2:Y:S01]  /*10c00*/  LDL.LU R6, [R1+0x12c] ;  /* 0x00012c0001067983 */ /* 0x000ea20000300800 */
[C---:B------:R-:W-:Y:S02]  /*10c10*/  ISETP.GT.AND P4, PT, R8.reuse, 0x13, PT ;  /* 0x000000130800780c */ /* 0x040fe40003f84270 */
[----:B------:R-:W-:Y:S02]  /*10c20*/  ISETP.GT.AND P1, PT, R8, 0x14, PT ;  /* 0x000000140800780c */ /* 0x000fe40003f24270 */
[----:B------:R-:W-:Y:S02]  /*10c30*/  PRMT R83, RZ, 0x7610, R83 ;  /* 0x00007610ff537816 */ /* 0x000fe40000000053 */
[----:B------:R-:W-:Y:S01]  /*10c40*/  PRMT R9, RZ, 0x7610, R9 ;  /* 0x00007610ff097816 */ /* 0x000fe20000000009 */
[----:B----4-:R-:W-:-:S02]  /*10c50*/  IMAD.X R29, R5, 0x1, R29, P5 ;  /* 0x00000001051d7824 */ /* 0x010fc400028e061d */
[----:B--2---:R-:W-:-:S05]  /*10c60*/  IMAD.X R6, R5, 0x1, R6, P6 ;  /* 0x0000000105067824 */ /* 0x004fca00030e0606 */
[-C--:B------:R-:W-:Y:S01]  /*10c70*/  @P4 LOP3.LUT R7, R7, R6.reuse, RZ, 0x3c, !PT ;  /* 0x0000000607074212 */ /* 0x080fe200078e3cff */
[----:B------:R0:W-:Y:S03]  /*10c80*/  STL [R1+0x12c], R6 ;  /* 0x00012c0601007387 */ /* 0x0001e60000100800 */
[----:B0-----:R-:W-:-:S04]  /*10c90*/  @P4 LOP3.LUT R6, R7, R6, RZ, 0x3c, !PT ;  /* 0x0000000607064212 */ /* 0x001fc800078e3cff */
[----:B------:R-:W-:-:S05]  /*10ca0*/  @P4 LOP3.LUT R7, R7, R6, RZ, 0x3c, !PT ;  /* 0x0000000607074212 */ /* 0x000fca00078e3cff */
[----:B------:R0:W2:Y:S04]  /*10cb0*/  @P4 LDG.E.U8 R83, desc[UR18][R6.64] ;  /* 0x0000001206534981 */ /* 0x0000a8000c1e1100 */
[----:B------:R1:W-:Y:S01]  /*10cc0*/  STL [R1+0x134], R29 ;  /* 0x0001341d01007387 */ /* 0x0003e20000100800 */
[----:B0-----:R-:W-:Y:S02]  /*10cd0*/  IMAD.MOV.U32 R7, RZ, RZ, R29 ;  /* 0x000000ffff077224 */ /* 0x001fe400078e001d */
[----:B------:R-:W-:Y:S01]  /*10ce0*/  @P1 IMAD.MOV.U32 R6, RZ, RZ, R90 ;  /* 0x000000ffff061224 */ /* 0x000fe200078e005a */
[----:B-1----:R-:W4:Y:S04]  /*10cf0*/  LDL.LU R29, [R1+0x8dc] ;  /* 0x0008dc00011d7983 */ /* 0x002f280000300800 */
[----:B------:R0:W2:Y:S04]  /*10d00*/  @P1 LDG.E.U8 R9, desc[UR18][R6.64] ;  /* 0x0000001206091981 */ /* 0x0000a8000c1e1100 */
[----:B------:R-:W4:Y:S01]  /*10d10*/  LDL.LU R7, [R1+0x13c] ;  /* 0x00013c0001077983 */ /* 0x000f220000300800 */
[----:B------:R-:W-:-:S02]  /*10d20*/  ISETP.GT.AND P2, PT, R8, 0x15, PT ;  /* 0x000000150800780c */ /* 0x000fc40003f44270 */
[C---:B---3--:R-:W-:Y:S01]  /*10d30*/  IADD3 R79, P5, PT, R3.reuse, R79, RZ ;  /* 0x0000004f034f7210 */ /* 0x048fe20007fbe0ff */
[----:B------:R-:W3:Y:S01]  /*10d40*/  LDL.LU R90, [R1+0x14c] ;  /* 0x00014c00015a7983 */ /* 0x000ee20000300800 */
[----:B------:R-:W-:Y:S02]  /*10d50*/  PRMT R74, RZ, 0x7610, R74 ;  /* 0x00007610ff4a7816 */ /* 0x000fe4000000004a */
[----:B------:R-:W-:Y:S01]  /*10d60*/  IADD3 R44, P6, PT, R3, R44, RZ ;  /* 0x0000002c032c7210 */ /* 0x000fe20007fde0ff */
[----:B------:R-:W-:Y:S06]  /*10d70*/  STL [R1+0x140], R79 ;  /* 0x0001404f01007387 */ /* 0x000fec0000100800 */
[----:B0-----:R-:W-:Y:S01]  /*10d80*/  @P2 IMAD.MOV.U32 R6, RZ, RZ, R79 ;  /* 0x000000ffff062224 */ /* 0x001fe200078e004f */
[----:B--2---:R0:W-:Y:S01]  /*10d90*/  STL [R1+0x6a0], R9 ;  /* 0x0006a00901007387 */ /* 0x0041e20000100800 */
[----:B----4-:R-:W-:-:S03]  /*10da0*/  IMAD.X R7, R5, 0x1, R7, P5 ;  /* 0x0000000105077824 */ /* 0x010fc600028e0607 */
[----:B0-----:R-:W2:Y:S04]  /*10db0*/  LDL.LU R9, [R1+0x3d8] ;  /* 0x0003d80001097983 */ /* 0x001ea80000300800 */
[----:B------:R0:W-:Y:S04]  /*10dc0*/  STL [R1+0x13c], R7 ;  /* 0x00013c0701007387 */ /* 0x0001e80000100800 */
[----:B------:R0:W4:Y:S04]  /*10dd0*/  @P2 LDG.E.U8 R74, desc[UR18][R6.64] ;  /* 0x00000012064a2981 */ /* 0x000128000c1e1100 */
[----:B------:R1:W-:Y:S04]  /*10de0*/  STL [R1+0x148], R44 ;  /* 0x0001482c01007387 */ /* 0x0003e80000100800 */
[----:B------:R-:W2:Y:S01]  /*10df0*/  LDL.LU R6, [R1+0x144] ;  /* 0x0001440001067983 */ /* 0x000ea20000300800 */
[C---:B------:R-:W-:Y:S01]  /*10e00*/  ISETP.GT.AND P4, PT, R8.reuse, 0x16, PT ;  /* 0x000000160800780c */ /* 0x040fe20003f84270 */
[----:B0-----:R-:W-:Y:S01]  /*10e10*/  IMAD.MOV.U32 R7, RZ, RZ, R44 ;  /* 0x000000ffff077224 */ /* 0x001fe200078e002c */
[----:B------:R-:W-:Y:S01]  /*10e20*/  IADD3 R80, P5, PT, R3, R80, RZ ;  /* 0x0000005003507210 */ /* 0x000fe20007fbe0ff */
[----:B-1----:R-:W2:Y:S01]  /*10e30*/  LDL.LU R44, [R1+0x154] ;  /* 0x00015400012c7983 */ /* 0x002ea20000300800 */
[----:B------:R-:W-:-:S03]  /*10e40*/  ISETP.GT.AND P1, PT, R8, 0x17, PT ;  /* 0x000000170800780c */ /* 0x000fc60003f24270 */
[----:B------:R-:W-:Y:S01]  /*10e50*/  STL [R1+0x150], R80 ;  /* 0x0001505001007387 */ /* 0x000fe20000100800 */
[----:B------:R-:W-:Y:S01]  /*10e60*/  PRMT R45, RZ, 0x7610, R45 ;  /* 0x00007610ff2d7816 */ /* 0x000fe2000000002d */
[C---:B---3--:R-:W-:Y:S01]  /*10e70*/  IMAD.X R90, R5.reuse, 0x1, R90, P5 ;  /* 0x00000001055a7824 */ /* 0x048fe200028e065a */
[----:B------:R-:W-:Y:S01]  /*10e80*/  PRMT R28, RZ, 0x7610, R28 ;  /* 0x00007610ff1c7816 */ /* 0x000fe2000000001c */
[----:B----4-:R0:W-:Y:S01]  /*10e90*/  STL [R1+0x69c], R74 ;  /* 0x00069c4a01007387 */ /* 0x0101e20000100800 */
[----:B--2---:R-:W-:-:S03]  /*10ea0*/  IMAD.X R6, R5, 0x1, R6, P6 ;  /* 0x0000000105067824 */ /* 0x004fc600030e0606 */
[----:B0-----:R-:W2:Y:S02]  /*10eb0*/  LDL.LU R74, [R1+0x3e0] ;  /* 0x0003e000014a7983 */ /* 0x001ea40000300800 */
[-C--:B------:R-:W-:Y:S02]  /*10ec0*/  @P4 LOP3.LUT R7, R7, R6.reuse, RZ, 0x3c, !PT ;  /* 0x0000000607074212 */ /* 0x080fe400078e3cff */
[----:B------:R-:W3:Y:S04]  /*10ed0*/  LDL.LU R79, [R1+0x3e8] ;  /* 0x0003e800014f7983 */ /* 0x000ee80000300800 */
[----:B------:R0:W-:Y:S02]  /*10ee0*/  STL [R1+0x144], R6 ;  /* 0x0001440601007387 */ /* 0x0001e40000100800 */
[----:B0-----:R-:W-:-:S04]  /*10ef0*/  @P4 LOP3.LUT R6, R7, R6, RZ, 0x3c, !PT ;  /* 0x0000000607064212 */ /* 0x001fc800078e3cff */
[----:B------:R-:W-:-:S05]  /*10f00*/  @P4 LOP3.LUT R7, R7, R6, RZ, 0x3c, !PT ;  /* 0x0000000607074212 */ /* 0x000fca00078e3cff */
[----:B------:R0:W4:Y:S02]  /*10f10*/  @P4 LDG.E.U8 R45, desc[UR18][R6.64] ;  /* 0x00000012062d4981 */ /* 0x000124000c1e1100 */
[----:B0-----:R-:W-:Y:S02]  /*10f20*/  @P1 IMAD.MOV.U32 R6, RZ, RZ, R80 ;  /* 0x000000ffff061224 */ /* 0x001fe400078e0050 */
[----:B------:R-:W-:-:S05]  /*10f30*/  @P1 IMAD.MOV.U32 R7, RZ, RZ, R90 ;  /* 0x000000ffff071224 */ /* 0x000fca00078e005a */
[----:B------:R0:W4:Y:S01]  /*10f40*/  @P1 LDG.E.U8 R28, desc[UR18][R6.64] ;  /* 0x00000012061c1981 */ /* 0x000122000c1e1100 */
[----:B------:R-:W-:Y:S02]  /*10f50*/  ISETP.GT.AND P2, PT, R8, 0x18, PT ;  /* 0x000000180800780c */ /* 0x000fe40003f44270 */
[----:B------:R-:W-:Y:S01]  /*10f60*/  IADD3 R9, P5, PT, R3, R9, RZ ;  /* 0x0000000903097210 */ /* 0x000fe20007fbe0ff */
[----:B------:R-:W-:Y:S01]  /*10f70*/  STL [R1+0x14c], R90 ;  /* 0x00014c5a01007387 */ /* 0x000fe20000100800 */
[----:B------:R-:W-:-:S03]  /*10f80*/  PRMT R18, RZ, 0x7610, R18 ;  /* 0x00007610ff127816 */ /* 0x000fc60000000012 */
[----:B------:R-:W-:-:S06]  /*10f90*/  IMAD.X R44, R5, 0x1, R44, P5 ;  /* 0x00000001052c7824 */ /* 0x000fcc00028e062c */
[----:B0-----:R-:W-:Y:S02]  /*10fa0*/  @P2 IMAD.MOV.U32 R6, RZ, RZ, R9 ;  /* 0x000000ffff062224 */ /* 0x001fe400078e0009 */
[----:B------:R-:W-:-:S05]  /*10fb0*/  @P2 IMAD.MOV.U32 R7, RZ, RZ, R44 ;  /* 0x000000ffff072224 */ /* 0x000fca00078e002c */
[----:B------:R0:W4:Y:S01]  /*10fc0*/  @P2 LDG.E.U8 R18, desc[UR18][R6.64] ;  /* 0x0000001206122981 */ /* 0x000122000c1e1100 */
[C---:B--2---:R-:W-:Y:S02]  /*10fd0*/  IADD3 R74, P6, PT, R3.reuse, R74, RZ ;  /* 0x0000004a034a7210 */ /* 0x044fe40007fde0ff */
[----:B---3--:R-:W-:-:S03]  /*10fe0*/  IADD3 R79, P5, PT, R3, R79, RZ ;  /* 0x0000004f034f7210 */ /* 0x008fc60007fbe0ff */
[----:B0-----:R-:W-:Y:S01]  /*10ff0*/  IMAD.MOV.U32 R7, RZ, RZ, R74 ;  /* 0x000000ffff077224 */ /* 0x001fe200078e004a */
[----:B----4-:R0:W-:Y:S04]  /*11000*/  STL [R1+0x698], R45 ;  /* 0x0006982d01007387 */ /* 0x0101e80000100800 */
[----:B0-----:R-:W2:Y:S04]  /*11010*/  LDL.LU R45, [R1+0x8d8] ;  /* 0x0008d800012d7983 */ /* 0x001ea80000300800 */
[----:B------:R-:W3:Y:S04]  /*11020*/  LDL.LU R90, [R1+0x3e4] ;  /* 0x0003e400015a7983 */ /* 0x000ee80000300800 */
[----:B------:R-:W-:Y:S04]  /*11030*/  STL [R1+0x3d8], R9 ;  /* 0x0003d80901007387 */ /* 0x000fe80000100800 */
[----:B------:R0:W-:Y:S04]  /*11040*/  STL [R1+0x694], R28 ;  /* 0x0006941c01007387 */ /* 0x0001e80000100800 */
[----:B0-----:R-:W4:Y:S04]  /*11050*/  LDL.LU R28, [R1+0x3f0] ;  /* 0x0003f000011c7983 */ /* 0x001f280000300800 */
[----:B------:R0:W-:Y:S04]  /*11060*/  STL [R1+0x154], R44 ;  /* 0x0001542c01007387 */ /* 0x0001e80000100800 */
[----:B0-----:R-:W2:Y:S04]  /*11070*/  LDL.LU R44, [R1+0x3ec] ;  /* 0x0003ec00012c7983 */ /* 0x001ea80000300800 */
[----:B------:R0:W-:Y:S04]  /*11080*/  STL [R1+0x3e0], R74 ;  /* 0x0003e04a01007387 */ /* 0x0001e80000100800 */
[----:B------:R-:W2:Y:S04]  /*11090*/  LDL.LU R9, [R1+0x3f8] ;  /* 0x0003f80001097983 */ /* 0x000ea80000300800 */
[----:B------:R-:W-:Y:S04]  /*110a0*/  STL [R1+0x3e8], R79 ;  /* 0x0003e84f01007387 */ /* 0x000fe80000100800 */
[----:B------:R-:W2:Y:S04]  /*110b0*/  LDL.LU R80, [R1+0x400] ;  /* 0x0004000001507983 */ /* 0x000ea80000300800 */
[----:B0-----:R-:W2:Y:S04]  /*110c0*/  LDL.LU R74, [R1+0x8d4] ;  /* 0x0008d400014a7983 */ /* 0x001ea80000300800 */
[----:B------:R-:W2:Y:S01]  /*110d0*/  LDL.LU R6, [R1+0x3dc] ;  /* 0x0003dc0001067983 */ /* 0x000ea20000300800 */
[----:B------:R-:W-:-:S02]  /*110e0*/  ISETP.GT.AND P4, PT, R8, 0x19, PT ;  /* 0x000000190800780c */ /* 0x000fc40003f84270 */
[C---:B------:R-:W-:Y:S02]  /*110f0*/  ISETP.GT.AND P1, PT, R8.reuse, 0x1a, PT ;  /* 0x0000001a0800780c */ /* 0x040fe40003f24270 */
[----:B------:R-:W-:Y:S02]  /*11100*/  PRMT R34, RZ, 0x7610, R34 ;  /* 0x00007610ff227816 */ /* 0x000fe40000000022 */
[----:B------:R-:W-:Y:S02]  /*11110*/  ISETP.GT.AND P2, PT, R8, 0x1b, PT ;  /* 0x0000001b0800780c */ /* 0x000fe40003f44270 */
[----:B------:R-:W-:Y:S02]  /*11120*/  PRMT R51, RZ, 0x7610, R51 ;  /* 0x00007610ff337816 */ /* 0x000fe40000000033 */
[----:B------:R-:W-:Y:S01]  /*11130*/  PRMT R85, RZ, 0x7610, R85 ;  /* 0x00007610ff557816 */ /* 0x000fe20000000055 */
[----:B---3--:R-:W-:Y:S01]  /*11140*/  IMAD.X R90, R5, 0x1, R90, P5 ;  /* 0x00000001055a7824 */ /* 0x008fe200028e065a */
[----:B----4-:R-:W-:-:S05]  /*11150*/  IADD3 R28, P5, PT, R3, R28, RZ ;  /* 0x0000001c031c7210 */ /* 0x010fca0007fbe0ff */
[C---:B--2---:R-:W-:Y:S02]  /*11160*/  IMAD.X R44, R5.reuse, 0x1, R44, P5 ;  /* 0x00000001052c7824 */ /* 0x044fe400028e062c */
[----:B------:R-:W-:-:S05]  /*11170*/  IMAD.X R6, R5, 0x1, R6, P6 ;  /* 0x0000000105067824 */ /* 0x000fca00030e0606 */
[-C--:B------:R-:W-:Y:S01]  /*11180*/  @P4 LOP3.LUT R7, R7, R6.reuse, RZ, 0x3c, !PT ;  /* 0x0000000607074212 */ /* 0x080fe200078e3cff */
[----:B------:R0:W-:Y:S03]  /*11190*/  STL [R1+0x3dc], R6 ;  /* 0x0003dc0601007387 */ /* 0x0001e60000100800 */
[----:B0-----:R-:W-:-:S04]  /*111a0*/  @P4 LOP3.LUT R6, R7, R6, RZ, 0x3c, !PT ;  /* 0x0000000607064212 */ /* 0x001fc800078e3cff */
[----:B------:R-:W-:-:S05]  /*111b0*/  @P4 LOP3.LUT R7, R7, R6, RZ, 0x3c, !PT ;  /* 0x0000000607074212 */ /* 0x000fca00078e3cff */
[----:B------:R0:W2:Y:S01]  /*111c0*/  @P4 LDG.E.U8 R34, desc[UR18][R6.64] ;  /* 0x0000001206224981 */ /* 0x0000a2000c1e1100 */
[----:B------:R-:W-:-:S03]  /*111d0*/  IADD3 R9, P6, PT, R3, R9, RZ ;  /* 0x0000000903097210 */ /* 0x000fc60007fde0ff */
[----:B------:R1:W-:Y:S01]  /*111e0*/  STL [R1+0x3e4], R90 ;  /* 0x0003e45a01007387 */ /* 0x0003e20000100800 */
[----:B0-----:R-:W-:Y:S02]  /*111f0*/  @P1 IMAD.MOV.U32 R6, RZ, RZ, R79 ;  /* 0x000000ffff061224 */ /* 0x001fe400078e004f */
[----:B------:R-:W-:Y:S02]  /*11200*/  @P1 IMAD.MOV.U32 R7, RZ, RZ, R90 ;  /* 0x000000ffff071224 */ /* 0x000fe400078e005a */
[----:B-1----:R-:W3:Y:S01]  /*11210*/  LDL.LU R90, [R1+0x3fc] ;  /* 0x0003fc00015a7983 */ /* 0x002ee20000300800 */
[----:B------:R-:W-:-:S03]  /*11220*/  IADD3 R80, P5, PT, R3, R80, RZ ;  /* 0x0000005003507210 */ /* 0x000fc60007fbe0ff */
[----:B------:R0:W4:Y:S04]  /*11230*/  @P1 LDG.E.U8 R51, desc[UR18][R6.64] ;  /* 0x0000001206331981 */ /* 0x000128000c1e1100 */
[----:B------:R-:W2:Y:S04]  /*11240*/  LDL.LU R79, [R1+0x408] ;  /* 0x00040800014f7983 */ /* 0x000ea80000300800 */
[----:B------:R1:W-:Y:S01]  /*11250*/  STL [R1+0x3f0], R28 ;  /* 0x0003f01c01007387 */ /* 0x0003e20000100800 */
[----:B0-----:R-:W-:Y:S02]  /*11260*/  @P2 IMAD.MOV.U32 R6, RZ, RZ, R28 ;  /* 0x000000ffff062224 */ /* 0x001fe400078e001c */
[----:B------:R-:W-:Y:S01]  /*11270*/  @P2 IMAD.MOV.U32 R7, RZ, RZ, R44 ;  /* 0x000000ffff072224 */ /* 0x000fe200078e002c */
[----:B------:R0:W-:Y:S04]  /*11280*/  STL [R1+0x3ec], R44 ;  /* 0x0003ec2c01007387 */ /* 0x0001e80000100800 */
[----:B------:R0:W2:Y:S04]  /*11290*/  @P2 LDG.E.U8 R85, desc[UR18][R6.64] ;  /* 0x0000001206552981 */ /* 0x0000a8000c1e1100 */
[----:B-1----:R-:W2:Y:S04]  /*112a0*/  LDL.LU R28, [R1+0x15c] ;  /* 0x00015c00011c7983 */ /* 0x002ea80000300800 */
[----:B------:R1:W-:Y:S01]  /*112b0*/  STL [R1+0x3f8], R9 ;  /* 0x0003f80901007387 */ /* 0x0003e20000100800 */
[----:B0-----:R-:W-:-:S03]  /*112c0*/  IMAD.MOV.U32 R7, RZ, RZ, R9 ;  /* 0x000000ffff077224 */ /* 0x001fc600078e0009 */
[----:B------:R-:W2:Y:S04]  /*112d0*/  LDL.LU R44, [R1+0x410] ;  /* 0x00041000012c7983 */ /* 0x000ea80000300800 */
[----:B------:R-:W-:Y:S04]  /*112e0*/  STL [R1+0x400], R80 ;  /* 0x0004005001007387 */ /* 0x000fe80000100800 */
[----:B-1----:R-:W2:Y:S04]  /*112f0*/  LDL.LU R9, [R1+0x8d0] ;  /* 0x0008d00001097983 */ /* 0x002ea80000300800 */
[----:B------:R-:W2:Y:S01]  /*11300*/  LDL.LU R6, [R1+0x3f4] ;  /* 0x0003f40001067983 */ /* 0x000ea20000300800 */
[----:B------:R-:W-:-:S02]  /*11310*/  ISETP.GT.AND P4, PT, R8, 0x1c, PT ;  /* 0x0000001c0800780c */ /* 0x000fc40003f84270 */
        /* <DEDUP_REMOVED lines=19> */
[C---:B------:R-:W-:Y:S01]  /*11450*/  IADD3 R79, P5, PT, R3.reuse, R79, RZ ;  /* 0x0000004f034f7210 */ /* 0x040fe20007fbe0ff */
        /* <DEDUP_REMOVED lines=10> */
[----:B------:R-:W-:Y:S04]  /*11500*/  STL [R1+0x15c], R28 ;  /* 0x00015c1c01007387 */ /* 0x000fe80000100800 */
        /* <DEDUP_REMOVED lines=8> */
[----:B------:R-:W-:Y:S01]  /*11590*/  STL [R1+0x410], R44 ;  /* 0x0004102c01007387 */ /* 0x000fe20000100800 */
[----:B------:R-:W-:-:S03]  /*115a0*/  @P4 LOP3.LUT R7, R7, R6, RZ, 0x3c, !PT ;  /* 0x0000000607074212 */ /* 0x000fc600078e3cff */
[----:B------:R-:W3:Y:S04]  /*115b0*/  LDL.LU R28, [R1+0x420] ;  /* 0x00042000011c7983 */ /* 0x000ee80000300800 */
[----:B------:R-:W3:Y:S04]  /*115c0*/  LDL.LU R79, [R1+0x428] ;  /* 0x00042800014f7983 */ /* 0x000ee80000300800 */
        /* <DEDUP_REMOVED lines=9> */
[----:B------:R-:W-:Y:S05]  /*11660*/  STL [R1+0x40c], R80 ;  /* 0x00040c5001007387 */ /* 0x000fea0000100800 */
[----:B0-----:R-:W-:-:S02]  /*11670*/  @P1 IMAD.MOV.U32 R6, RZ, RZ, R44 ;  /* 0x000000ffff061224 */ /* 0x001fc400078e002c */
[----:B------:R-:W-:Y:S01]  /*11680*/  @P1 IMAD.MOV.U32 R7, RZ, RZ, R80 ;  /* 0x000000ffff071224 */ /* 0x000fe200078e0050 */
[----:B------:R-:W-:-:S04]  /*11690*/  PRMT R37, RZ, 0x7610, R37 ;  /* 0x00007610ff257816 */ /* 0x000fc80000000025 */
[----:B------:R0:W4:Y:S02]  /*116a0*/  @P1 LDG.E.U8 R21, desc[UR18][R6.64] ;  /* 0x0000001206151981 */ /* 0x000124000c1e1100 */
[----:B0-----:R-:W-:Y:S02]  /*116b0*/  @P2 IMAD.MOV.U32 R6, RZ, RZ, R71 ;  /* 0x000000ffff062224 */ /* 0x001fe400078e0047 */
[----:B--2---:R-:W-:-:S04]  /*116c0*/  IMAD.X R78, R5, 0x1, R78, P5 ;  /* 0x00000001054e7824 */ /* 0x004fc800028e064e */
[----:B------:R-:W-:Y:S01]  /*116d0*/  @P2 IMAD.MOV.U32 R7, RZ, RZ, R78 ;  /* 0x000000ffff072224 */ /* 0x000fe200078e004e */
[----:B---3--:R-:W-:-:S04]  /*116e0*/  IADD3 R28, P6, PT, R3, R28, RZ ;  /* 0x0000001c031c7210 */ /* 0x008fc80007fde0ff */
[----:B------:R0:W2:Y:S01]  /*116f0*/  @P2 LDG.E.U8 R37, desc[UR18][R6.64] ;  /* 0x0000001206252981 */ /* 0x0000a2000c1e1100 */
[----:B------:R-:W-:Y:S01]  /*11700*/  IADD3 R79, P5, PT, R3, R79, RZ ;  /* 0x0000004f034f7210 */ /* 0x000fe20007fbe0ff */
[----:B0-----:R-:W-:Y:S02]  /*11710*/  IMAD.MOV.U32 R7, RZ, RZ, R28 ;  /* 0x000000ffff077224 */ /* 0x001fe400078e001c */
[----:B------:R0:W-:Y:S04]  /*11720*/  STL [R1+0x110], R88 ;  /* 0x0001105801007387 */ /* 0x0001e80000100800 */
[----:B0-----:R-:W3:Y:S04]  /*11730*/  LDL.LU R88, [R1+0x8c4] ;  /* 0x0008c40001587983 */ /* 0x001ee80000300800 */
[----:B------:R-:W2:Y:S04]  /*11740*/  LDL.LU R80, [R1+0x424] ;  /* 0x0004240001507983 */ /* 0x000ea80000300800 */
[----:B------:R-:W3:Y:S04]  /*11750*/  LDL.LU R44, [R1+0x430] ;  /* 0x00043000012c7983 */ /* 0x000ee80000300800 */
        /* <DEDUP_REMOVED lines=12> */
[----:B--2---:R-:W-:Y:S01]  /*11820*/  IMAD.X R80, R5, 0x1, R80, P5 ;  /* 0x0000000105507824 */ /* 0x004fe200028e0650 */
[----:B---3--:R-:W-:Y:S01]  /*11830*/  IADD3 R44, P5, PT, R3, R44, RZ ;  /* 0x0000002c032c7210 */ /* 0x008fe20007fbe0ff */
        /* <DEDUP_REMOVED lines=8> */
[----:B------:R-:W-:Y:S02]  /*118c0*/  @P1 IMAD.MOV.U32 R7, RZ, RZ, R80 ;  /* 0x000000ffff071224 */ /* 0x000fe400078e0050 */
[----:B0-----:R-:W3:Y:S04]  /*118d0*/  LDL.LU R80, [R1+0x43c] ;  /* 0x00043c0001507983 */ /* 0x001ee80000300800 */
[----:B------:R-:W4:Y:S04]  /*118e0*/  LDL.LU R79, [R1+0x164] ;  /* 0x00016400014f7983 */ /* 0x000f280000300800 */
        /* <DEDUP_REMOVED lines=13> */
[----:B------:R0:W-:Y:S04]  /*119c0*/  STL [R1+0x438], R71 ;  /* 0x0004384701007387 */ /* 0x0001e80000100800 */
[----:B------:R1:W2:Y:S04]  /*119d0*/  @P2 LDG.E.U8 R76, desc[UR18][R6.64] ;  /* 0x00000012064c2981 */ /* 0x0002a8000c1e1100 */
[----:B------:R-:W3:Y:S01]  /*119e0*/  LDL.LU R6, [R1+0x434] ;  /* 0x0004340001067983 */ /* 0x000ee20000300800 */
[----:B------:R-:W-:Y:S01]  /*119f0*/  ISETP.GT.AND P4, PT, R8, 0x25, PT ;  /* 0x000000250800780c */ /* 0x000fe20003f84270 */
[----:B-1----:R-:W-:Y:S01]  /*11a00*/  IMAD.MOV.U32 R7, RZ, RZ, R71 ;  /* 0x000000ffff077224 */ /* 0x002fe200078e0047 */
[----:B------:R-:W-:Y:S01]  /*11a10*/  IADD3 R78, P5, PT, R3, R78, RZ ;  /* 0x0000004e034e7210 */ /* 0x000fe20007fbe0ff */
[----:B0-----:R-:W4:Y:S04]  /*11a20*/  LDL.LU R71, [R1+0x448] ;  /* 0x0004480001477983 */ /* 0x001f280000300800 */
[----:B------:R-:W-:Y:S01]  /*11a30*/  STL [R1+0x440], R78 ;  /* 0x0004404e01007387 */ /* 0x000fe20000100800 */
        /* <DEDUP_REMOVED lines=9> */
[----:B------:R-:W-:Y:S01]  /*11ad0*/  ISETP.GT.AND P1, PT, R8, 0x26, PT ;  /* 0x000000260800780c */ /* 0x000fe20003f24270 */
[----:B------:R-:W-:Y:S01]  /*11ae0*/  IMAD.X R80, R5, 0x1, R80, P5 ;  /* 0x0000000105507824 */ /* 0x000fe200028e0650 */
[----:B------:R-:W-:-:S04]  /*11af0*/  PRMT R0, RZ, 0x7610, R0 ;  /* 0x00007610ff007816 */ /* 0x000fc80000000000 */
[----:B------:R-:W-:Y:S01]  /*11b00*/  STL [R1+0x43c], R80 ;  /* 0x00043c5001007387 */ /* 0x000fe20000100800 */
[----:B0-----:R-:W-:-:S06]  /*11b10*/  IMAD.MOV.U32 R7, RZ, RZ, R80 ;  /* 0x000000ffff077224 */ /* 0x001fcc00078e0050 */
[----:B------:R-:W-:-:S05]  /*11b20*/  @P1 IMAD.MOV.U32 R6, RZ, RZ, R78 ;  /* 0x000000ffff061224 */ /* 0x000fca00078e004e */
[----:B------:R0:W2:Y:S04]  /*11b30*/  @P1 LDG.E.U8 R0, desc[UR18][R6.64] ;  /* 0x0000001206001981 */ /* 0x0000a8000c1e1100 */
[----:B---3--:R1:W-:Y:S04]  /*11b40*/  STL [R1+0xfc], R73 ;  /* 0x0000fc4901007387 */ /* 0x0083e80000100800 */
[----:B-1----:R-:W3:Y:S04]  /*11b50*/  LDL.LU R73, [R1+0x8b8] ;  /* 0x0008b80001497983 */ /* 0x002ee80000300800 */
[----:B------:R-:W3:Y:S04]  /*11b60*/  LDL.LU R80, [R1+0x8b4] ;  /* 0x0008b40001507983 */ /* 0x000ee80000300800 */
[----:B------:R-:W3:Y:S01]  /*11b70*/  LDL.LU R7, [R1+0x160] ;  /* 0x0001600001077983 */ /* 0x000ee20000300800 */
[----:B------:R-:W-:-:S02]  /*11b80*/  ISETP.GT.AND P2, PT, R8, 0x27, PT ;  /* 0x000000270800780c */ /* 0x000fc40003f44270 */
[----:B----4-:R-:W-:Y:S01]  /*11b90*/  IADD3 R79, P5, PT, R3, R79, RZ ;  /* 0x0000004f034f7210 */ /* 0x010fe20007fbe0ff */
[----:B------:R-:W4:Y:S01]  /*11ba0*/  LDL.LU R78, [R1+0x44c] ;  /* 0x00044c00014e7983 */ /* 0x000f220000300800 */
[----:B------:R-:W-:-:S09]  /*11bb0*/  PRMT R72, RZ, 0x7610, R72 ;  /* 0x00007610ff487816 */ /* 0x000fd20000000048 */
[----:B0-----:R-:W-:Y:S01]  /*11bc0*/  @P2 IMAD.MOV.U32 R6, RZ, RZ, R79 ;  /* 0x000000ffff062224 */ /* 0x001fe200078e004f */
[----:B------:R-:W-:Y:S01]  /*11bd0*/  IADD3 R71, P6, PT, R3, R71, RZ ;  /* 0x0000004703477210 */ /* 0x000fe20007fde0ff */
[----:B------:R-:W-:Y:S04]  /*11be0*/  STL [R1+0x164], R79 ;  /* 0x0001644f01007387 */ /* 0x000fe80000100800 */
[----:B--2---:R0:W-:Y:S04]  /*11bf0*/  STL [R1+0xf8], R0 ;  /* 0x0000f80001007387 */ /* 0x0041e80000100800 */
[----:B0-----:R-:W2:Y:S01]  /*11c00*/  LDL.LU R0, [R1+0x458] ;  /* 0x0004580001007983 */ /* 0x001ea20000300800 */
[----:B---3--:R-:W-:-:S05]  /*11c10*/  IMAD.X R7, R5, 0x1, R7, P5 ;  /* 0x0000000105077824 */ /* 0x008fca00028e0607 */
[----:B------:R0:W3:Y:S04]  /*11c20*/  @P2 LDG.E.U8 R72, desc[UR18][R6.64] ;  /* 0x0000001206482981 */ /* 0x0000e8000c1e1100 */
[----:B------:R0:W-:Y:S04]  /*11c30*/  STL [R1+0x160], R7 ;  /* 0x0001600701007387 */ /* 0x0001e80000100800 */
[----:B------:R1:W-:Y:S04]  /*11c40*/  STL [R1+0x448], R71 ;  /* 0x0004484701007387 */ /* 0x0003e80000100800 */
[----:B------:R-:W2:Y:S01]  /*11c50*/  LDL.LU R6, [R1+0x444] ;  /* 0x0004440001067983 */ /* 0x000ea20000300800 */
[----:B------:R-:W-:Y:S01]  /*11c60*/  IADD3 R76, P5, PT, R3, R76, RZ ;  /* 0x0000004c034c7210 */ /* 0x000fe20007fbe0ff */
[----:B0-----:R-:W-:-:S02]  /*11c70*/  IMAD.MOV.U32 R7, RZ, RZ, R71 ;  /* 0x000000ffff077224 */ /* 0x001fc400078e0047 */
[----:B-1----:R-:W4:Y:S04]  /*11c80*/  LDL.LU R71, [R1+0x454] ;  /* 0x0004540001477983 */ /* 0x002f280000300800 */
[----:B------:R-:W-:Y:S04]  /*11c90*/  STL [R1+0x450], R76 ;  /* 0x0004504c01007387 */ /* 0x000fe80000100800 */
[----:B------:R-:W4:Y:S01]  /*11ca0*/  LDL.LU R79, [R1+0x460] ;  /* 0x00046000014f7983 */ /* 0x000f220000300800 */
[----:B------:R-:W-:-:S03]  /*11cb0*/  ISETP.GT.AND P4, PT, R8, 0x28, PT ;  /* 0x000000280800780c */ /* 0x000fc60003f84270 */
[----:B---3--:R0:W-:Y:S04]  /*11cc0*/  STL [R1+0xf4], R72 ;  /* 0x0000f44801007387 */ /* 0x0081e80000100800 */
[----:B0-----:R-:W3:Y:S01]  /*11cd0*/  LDL.LU R72, [R1+0x468] ;  /* 0x0004680001487983 */ /* 0x001ee20000300800 */
[----:B--2---:R-:W-:Y:S01]  /*11ce0*/  IMAD.X R6, R5, 0x1, R6, P6 ;  /* 0x0000000105067824 */ /* 0x004fe200030e0606 */
[----:B------:R-:W-:-:S04]  /*11cf0*/  ISETP.GT.AND P1, PT, R8, 0x29, PT ;  /* 0x000000290800780c */ /* 0x000fc80003f24270 */
[-C--:B------:R-:W-:Y:S01]  /*11d00*/  @P4 LOP3.LUT R7, R7, R6.reuse, RZ, 0x3c, !PT ;  /* 0x0000000607074212 */ /* 0x080fe200078e3cff */
[----:B------:R0:W-:Y:S01]  /*11d10*/  STL [R1+0x444], R6 ;  /* 0x0004440601007387 */ /* 0x0001e20000100800 */
[----:B------:R-:W-:Y:S02]  /*11d20*/  PRMT R20, RZ, 0x7610, R20 ;  /* 0x00007610ff147816 */ /* 0x000fe40000000014 */
[----:B------:R-:W-:Y:S01]  /*11d30*/  ISETP.GT.AND P2, PT, R8, 0x2a, PT ;  /* 0x0000002a0800780c */ /* 0x000fe20003f44270 */
[----:B----4-:R-:W-:Y:S01]  /*11d40*/  IMAD.X R78, R5, 0x1, R78, P5 ;  /* 0x00000001054e7824 */ /* 0x010fe200028e064e */
[----:B0-----:R-:W-:-:S04]  /*11d50*/  @P4 LOP3.LUT R6, R7, R6, RZ, 0x3c, !PT ;  /* 0x0000000607064212 */ /* 0x001fc800078e3cff */
[----:B------:R-:W-:Y:S02]  /*11d60*/  @P4 LOP3.LUT R7, R7, R6, RZ, 0x3c, !PT ;  /* 0x0000000607074212 */ /* 0x000fe400078e3cff */
[----:B------:R-:W-:Y:S02]  /*11d70*/  IADD3 R0, P5, PT, R3, R0, RZ ;  /* 0x0000000003007210 */ /* 0x000fe40007fbe0ff */
[----:B------:R-:W-:Y:S01]  /*11d80*/  PRMT R36, RZ, 0x7610, R36 ;  /* 0x00007610ff247816 */ /* 0x000fe20000000024 */
[----:B------:R0:W2:Y:S02]  /*11d90*/  @P4 LDG.E.U8 R20, desc[UR18][R6.64] ;  /* 0x0000001206144981 */ /* 0x0000a4000c1e1100 */
[----:B------:R-:W-:Y:S01]  /*11da0*/  IMAD.X R71, R5, 0x1, R71, P5 ;  /* 0x0000000105477824 */ /* 0x000fe200028e0647 */
[----:B------:R-:W-:Y:S01]  /*11db0*/  PRMT R53, RZ, 0x7610, R53 ;  /* 0x00007610ff357816 */ /* 0x000fe20000000035 */
[----:B------:R1:W-:Y:S01]  /*11dc0*/  STL [R1+0x44c], R78 ;  /* 0x00044c4e01007387 */ /* 0x0003e20000100800 */
[----:B------:R-:W-:Y:S01]  /*11dd0*/  IADD3 R79, P6, PT, R3, R79, RZ ;  /* 0x0000004f034f7210 */ /* 0x000fe20007fde0ff */
[----:B0-----:R-:W-:-:S02]  /*11de0*/  @P1 IMAD.MOV.U32 R6, RZ, RZ, R76 ;  /* 0x000000ffff061224 */ /* 0x001fc400078e004c */
[----:B------:R-:W-:Y:S02]  /*11df0*/  @P1 IMAD.MOV.U32 R7, RZ, RZ, R78 ;  /* 0x000000ffff071224 */ /* 0x000fe400078e004e */
[----:B-1----:R-:W4:Y:S04]  /*11e00*/  LDL.LU R78, [R1+0x464] ;  /* 0x00046400014e7983 */ /* 0x002f280000300800 */
[----:B------:R0:W2:Y:S04]  /*11e10*/  @P1 LDG.E.U8 R36, desc[UR18][R6.64] ;  /* 0x0000001206241981 */ /* 0x0000a8000c1e1100 */
[----:B------:R-:W2:Y:S04]  /*11e20*/  LDL.LU R76, [R1+0x470] ;  /* 0x00047000014c7983 */ /* 0x000ea80000300800 */
[----:B------:R1:W-:Y:S01]  /*11e30*/  STL [R1+0x458], R0 ;  /* 0x0004580001007387 */ /* 0x0003e20000100800 */
[----:B0-----:R-:W-:-:S02]  /*11e40*/  @P2 IMAD.MOV.U32 R6, RZ, RZ, R0 ;  /* 0x000000ffff062224 */ /* 0x001fc400078e0000 */
[----:B------:R-:W-:Y:S01]  /*11e50*/  @P2 IMAD.MOV.U32 R7, RZ, RZ, R71 ;  /* 0x000000ffff072224 */ /* 0x000fe200078e0047 */
[----:B------:R0:W-:Y:S04]  /*11e60*/  STL [R1+0x454], R71 ;  /* 0x0004544701007387 */ /* 0x0001e80000100800 */
[----:B------:R0:W2:Y:S04]  /*11e70*/  @P2 LDG.E.U8 R53, desc[UR18][R6.64] ;  /* 0x0000001206352981 */ /* 0x0000a8000c1e1100 */
[----:B-1----:R-:W2:Y:S04]  /*11e80*/  LDL.LU R0, [R1+0x478] ;  /* 0x0004780001007983 */ /* 0x002ea80000300800 */
[----:B------:R1:W-:Y:S01]  /*11e90*/  STL [R1+0x460], R79 ;  /* 0x0004604f01007387 */ /* 0x0003e20000100800 */
[----:B0-----:R-:W-:-:S03]  /*11ea0*/  IMAD.MOV.U32 R7, RZ, RZ, R79 ;  /* 0x000000ffff077224 */ /* 0x001fc600078e004f */
[----:B------:R-:W2:Y:S01]  /*11eb0*/  LDL.LU R71, [R1+0x16c] ;  /* 0x00016c0001477983 */ /* 0x000ea20000300800 */
[----:B---3--:R-:W-:-:S05]  /*11ec0*/  IADD3 R72, P5, PT, R3, R72, RZ ;  /* 0x0000004803487210 */ /* 0x008fca0007fbe0ff */
[----:B------:R-:W-:Y:S04]  /*11ed0*/  STL [R1+0x468], R72 ;  /* 0x0004684801007387 */ /* 0x000fe80000100800 */
[----:B-1----:R-:W3:Y:S04]  /*11ee0*/  LDL.LU R79, [R1+0x8b0] ;  /* 0x0008b000014f7983 */ /* 0x002ee80000300800 */
[----:B------:R-:W2:Y:S01]  /*11ef0*/  LDL.LU R6, [R1+0x45c] ;  /* 0x00045c0001067983 */ /* 0x000ea20000300800 */
[C---:B------:R-:W-:Y:S02]  /*11f00*/  ISETP.GT.AND P4, PT, R8.reuse, 0x2b, PT ;  /* 0x0000002b0800780c */ /* 0x040fe40003f84270 */
[----:B------:R-:W-:-:S02]  /*11f10*/  ISETP.GT.AND P1, PT, R8, 0x2c, PT ;  /* 0x0000002c0800780c */ /* 0x000fc40003f24270 */
[----:B------:R-:W-:Y:S02]  /*11f20*/  PRMT R89, RZ, 0x7610, R89 ;  /* 0x00007610ff597816 */ /* 0x000fe40000000059 */
[----:B------:R-:W-:Y:S01]  /*11f30*/  PRMT R31, RZ, 0x7610, R31 ;  /* 0x00007610ff1f7816 */ /* 0x000fe2000000001f */
[C---:B----4-:R-:W-:Y:S02]  /*11f40*/  IMAD.X R78, R5.reuse, 0x1, R78, P5 ;  /* 0x00000001054e7824 */ /* 0x050fe400028e064e */
        /* <DEDUP_REMOVED lines=11> */
[----:B------:R-:W3:Y:S01]  /*12000*/  LDL.LU R7, [R1+0x46c] ;  /* 0x00046c0001077983 */ /* 0x000ee20000300800 */
[----:B------:R-:W-:-:S02]  /*12010*/  ISETP.GT.AND P2, PT, R8, 0x2d, PT ;  /* 0x0000002d0800780c */ /* 0x000fc40003f44270 */
[C---:B------:R-:W-:Y:S01]  /*12020*/  IADD3 R76, P5, PT, R3.reuse, R76, RZ ;  /* 0x0000004c034c7210 */ /* 0x040fe20007fbe0ff */
[----:B------:R-:W4:Y:S01]  /*12030*/  LDL.LU R72, [R1+0x168] ;  /* 0x0001680001487983 */ /* 0x000f220000300800 */
[----:B------:R-:W-:Y:S02]  /*12040*/  PRMT R65, RZ, 0x7610, R65 ;  /* 0x00007610ff417816 */ /* 0x000fe40000000041 */
[----:B------:R-:W-:Y:S01]  /*12050*/  IADD3 R0, P6, PT, R3, R0, RZ ;  /* 0x0000000003007210 */ /* 0x000fe20007fde0ff */
[----:B------:R-:W-:Y:S06]  /*12060*/  STL [R1+0x470], R76 ;  /* 0x0004704c01007387 */ /* 0x000fec0000100800 */
[----:B0-----:R-:W-:Y:S01]  /*12070*/  @P2 IMAD.MOV.U32 R6, RZ, RZ, R76 ;  /* 0x000000ffff062224 */ /* 0x001fe200078e004c */
[----:B--2---:R0:W-:Y:S01]  /*12080*/  STL [R1+0xe4], R31 ;  /* 0x0000e41f01007387 */ /* 0x0041e20000100800 */
[----:B---3--:R-:W-:-:S03]  /*12090*/  IMAD.X R7, R5, 0x1, R7, P5 ;  /* 0x0000000105077824 */ /* 0x008fc600028e0607 */
[----:B0-----:R-:W2:Y:S04]  /*120a0*/  LDL.LU R31, [R1+0x480] ;  /* 0x00048000011f7983 */ /* 0x001ea80000300800 */
[----:B------:R0:W-:Y:S04]  /*120b0*/  STL [R1+0x46c], R7 ;  /* 0x00046c0701007387 */ /* 0x0001e80000100800 */
[----:B------:R0:W3:Y:S04]  /*120c0*/  @P2 LDG.E.U8 R65, desc[UR18][R6.64] ;  /* 0x0000001206412981 */ /* 0x0000e8000c1e1100 */
[----:B------:R-:W-:Y:S04]  /*120d0*/  STL [R1+0x478], R0 ;  /* 0x0004780001007387 */ /* 0x000fe80000100800 */
[----:B------:R-:W2:Y:S01]  /*120e0*/  LDL.LU R6, [R1+0x474] ;  /* 0x0004740001067983 */ /* 0x000ea20000300800 */
[----:B------:R-:W-:Y:S01]  /*120f0*/  ISETP.GT.AND P4, PT, R8, 0x2e, PT ;  /* 0x0000002e0800780c */ /* 0x000fe20003f84270 */
[----:B0-----:R-:W-:Y:S01]  /*12100*/  IMAD.MOV.U32 R7, RZ, RZ, R0 ;  /* 0x000000ffff077224 */ /* 0x001fe200078e0000 */
[----:B------:R-:W-:-:S02]  /*12110*/  IADD3 R71, P5, PT, R3, R71, RZ ;  /* 0x0000004703477210 */ /* 0x000fc40007fbe0ff */
[----:B------:R-:W-:Y:S02]  /*12120*/  ISETP.GT.AND P1, PT, R8, 0x2f, PT ;  /* 0x0000002f0800780c */ /* 0x000fe40003f24270 */
[----:B------:R-:W-:Y:S01]  /*12130*/  PRMT R77, RZ, 0x7610, R77 ;  /* 0x00007610ff4d7816 */ /* 0x000fe2000000004d */
[C---:B----4-:R-:W-:Y:S01]  /*12140*/  IMAD.X R72, R5.reuse, 0x1, R72, P5 ;  /* 0x0000000105487824 */ /* 0x050fe200028e0648 */
[----:B------:R-:W-:Y:S01]  /*12150*/  PRMT R17, RZ, 0x7610, R17 ;  /* 0x00007610ff117816 */ /* 0x000fe20000000011 */
[----:B---3--:R0:W-:Y:S01]  /*12160*/  STL [R1+0xe0], R65 ;  /* 0x0000e04101007387 */ /* 0x0081e20000100800 */
[----:B--2---:R-:W-:-:S03]  /*12170*/  IMAD.X R6, R5, 0x1, R6, P6 ;  /* 0x0000000105067824 */ /* 0x004fc600030e0606 */
[----:B0-----:R-:W2:Y:S04]  /*12180*/  LDL.LU R65, [R1+0x47c] ;  /* 0x00047c0001417983 */ /* 0x001ea80000300800 */
[----:B------:R-:W-:Y:S01]  /*12190*/  STL [R1+0x16c], R71 ;  /* 0x00016c4701007387 */ /* 0x000fe20000100800 */
[----:B------:R-:W-:-:S03]  /*121a0*/  @P4 LOP3.LUT R7, R7, R6, RZ, 0x3c, !PT ;  /* 0x0000000607074212 */ /* 0x000fc600078e3cff */
[----:B------:R-:W3:Y:S04]  /*121b0*/  LDL.LU R76, [R1+0x490] ;  /* 0x00049000014c7983 */ /* 0x000ee80000300800 */
[----:B------:R-:W4:Y:S04]  /*121c0*/  LDL.LU R0, [R1+0x498] ;  /* 0x0004980001007983 */ /* 0x000f280000300800 */
        /* <DEDUP_REMOVED lines=10> */
[----:B------:R-:W-:-:S09]  /*12270*/  PRMT R23, RZ, 0x7610, R23 ;  /* 0x00007610ff177816 */ /* 0x000fd20000000017 */
[----:B0-----:R-:W-:Y:S02]  /*12280*/  @P2 IMAD.MOV.U32 R6, RZ, RZ, R31 ;  /* 0x000000ffff062224 */ /* 0x001fe400078e001f */
[----:B--2---:R-:W-:-:S04]  /*12290*/  IMAD.X R65, R5, 0x1, R65, P5 ;  /* 0x0000000105417824 */ /* 0x004fc800028e0641 */
[----:B------:R-:W-:Y:S01]  /*122a0*/  @P2 IMAD.MOV.U32 R7, RZ, RZ, R65 ;  /* 0x000000ffff072224 */ /* 0x000fe200078e0041 */
[----:B---3--:R-:W-:-:S04]  /*122b0*/  IADD3 R76, P6, PT, R3, R76, RZ ;  /* 0x0000004c034c7210 */ /* 0x008fc80007fde0ff */
[----:B------:R0:W2:Y:S01]  /*122c0*/  @P2 LDG.E.U8 R23, desc[UR18][R6.64] ;  /* 0x0000001206172981 */ /* 0x0000a2000c1e1100 */
[----:B----4-:R-:W-:Y:S01]  /*122d0*/  IADD3 R0, P5, PT, R3, R0, RZ ;  /* 0x0000000003007210 */ /* 0x010fe20007fbe0ff */
[----:B0-----:R-:W-:Y:S02]  /*122e0*/  IMAD.MOV.U32 R7, RZ, RZ, R76 ;  /* 0x000000ffff077224 */ /* 0x001fe400078e004c */
[----:B------:R0:W-:Y:S04]  /*122f0*/  STL [R1+0xdc], R77 ;  /* 0x0000dc4d01007387 */ /* 0x0001e80000100800 */
[----:B0-----:R-:W3:Y:S04]  /*12300*/  LDL.LU R77, [R1+0x8a8] ;  /* 0x0008a800014d7983 */ /* 0x001ee80000300800 */
[----:B------:R-:W4:Y:S04]  /*12310*/  LDL.LU R71, [R1+0x494] ;  /* 0x0004940001477983 */ /* 0x000f280000300800 */
[----:B------:R-:W-:Y:S04]  /*12320*/  STL [R1+0x480], R31 ;  /* 0x0004801f01007387 */ /* 0x000fe80000100800 */
[----:B------:R0:W-:Y:S04]  /*12330*/  STL [R1+0xd8], R17 ;  /* 0x0000d81101007387 */ /* 0x0001e80000100800 */
[----:B0-----:R-:W2:Y:S04]  /*12340*/  LDL.LU R17, [R1+0x4a0] ;  /* 0x0004a00001117983 */ /* 0x001ea80000300800 */
[----:B------:R0:W-:Y:S04]  /*12350*/  STL [R1+0x47c], R65 ;  /* 0x00047c4101007387 */ /* 0x0001e80000100800 */
[----:B0-----:R-:W3:Y:S04]  /*12360*/  LDL.LU R65, [R1+0x49c] ;  /* 0x00049c0001417983 */ /* 0x001ee80000300800 */
[----:B------:R0:W-:Y:S04]  /*12370*/  STL [R1+0x490], R76 ;  /* 0x0004904c01007387 */ /* 0x0001e80000100800 */
[----:B------:R-:W3:Y:S04]  /*12380*/  LDL.LU R31, [R1+0x4a8] ;  /* 0x0004a800011f7983 */ /* 0x000ee80000300800 */
[----:B------:R-:W-:Y:S04]  /*12390*/  STL [R1+0x498], R0 ;  /* 0x0004980001007387 */ /* 0x000fe80000100800 */
[----:B------:R-:W3:Y:S04]  /*123a0*/  LDL.LU R72, [R1+0x4b0] ;  /* 0x0004b00001487983 */ /* 0x000ee80000300800 */
[----:B0-----:R-:W3:Y:S04]  /*123b0*/  LDL.LU R76, [R1+0x8a4] ;  /* 0x0008a400014c7983 */ /* 0x001ee80000300800 */
[----:B------:R-:W3:Y:S01]  /*123c0*/  LDL.LU R6, [R1+0x48c] ;  /* 0x00048c0001067983 */ /* 0x000ee20000300800 */
[----:B------:R-:W-:-:S02]  /*123d0*/  ISETP.GT.AND P4, PT, R8, 0x31, PT ;  /* 0x000000310800780c */ /* 0x000fc40003f84270 */
[C---:B------:R-:W-:Y:S02]  /*123e0*/  ISETP.GT.AND P1, PT, R8.reuse, 0x32, PT ;  /* 0x000000320800780c */ /* 0x040fe40003f24270 */
[----:B------:R-:W-:Y:S02]  /*123f0*/  PRMT R39, RZ, 0x7610, R39 ;  /* 0x00007610ff277816 */ /* 0x000fe40000000027 */
[----:B------:R-:W-:Y:S02]  /*12400*/  ISETP.GT.AND P2, PT, R8, 0x33, PT ;  /* 0x000000330800780c */ /* 0x000fe40003f44270 */
[----:B------:R-:W-:Y:S02]  /*12410*/  PRMT R58, RZ, 0x7610, R58 ;  /* 0x00007610ff3a7816 */ /* 0x000fe4000000003a */
[----:B------:R-:W-:Y:S01]  /*12420*/  PRMT R91, RZ, 0x7610, R91 ;  /* 0x00007610ff5b7816 */ /* 0x000fe2000000005b */
[----:B----4-:R-:W-:Y:S01]  /*12430*/  IMAD.X R71, R5, 0x1, R71, P5 ;  /* 0x0000000105477824 */ /* 0x010fe200028e0647 */
[----:B--2---:R-:W-:-:S05]  /*12440*/  IADD3 R17, P5, PT, R3, R17, RZ ;  /* 0x0000001103117210 */ /* 0x004fca0007fbe0ff */
[C---:B---3--:R-:W-:Y:S02]  /*12450*/  IMAD.X R65, R5.reuse, 0x1, R65, P5 ;  /* 0x0000000105417824 */ /* 0x048fe400028e0641 */
        /* <DEDUP_REMOVED lines=9> */
[----:B------:R-:W-:Y:S01]  /*124f0*/  @P1 IMAD.MOV.U32 R7, RZ, RZ, R71 ;  /* 0x000000ffff071224 */ /* 0x000fe200078e0047 */
[----:B------:R-:W3:Y:S01]  /*12500*/  LDL.LU R0, [R1+0x4ac] ;  /* 0x0004ac0001007983 */ /* 0x000ee20000300800 */
[----:B------:R-:W-:-:S03]  /*12510*/  IADD3 R72, P5, PT, R3, R72, RZ ;  /* 0x0000004803487210 */ /* 0x000fc60007fbe0ff */
[----:B------:R0:W4:Y:S04]  /*12520*/  @P1 LDG.E.U8 R58, desc[UR18][R6.64] ;  /* 0x00000012063a1981 */ /* 0x000128000c1e1100 */
[----:B-1----:R-:W2:Y:S04]  /*12530*/  LDL.LU R71, [R1+0x4b8] ;  /* 0x0004b80001477983 */ /* 0x002ea80000300800 */
        /* <DEDUP_REMOVED lines=269> */
[----:B------:R-:W2:Y:S04]  /*13610*/  LDL.LU R46, [R1+0x548] ;  /* 0x00054800012e7983 */ /* 0x000ea80000300800 */
[----:B------:R0:W-:Y:S04]  /*13620*/  STL [R1+0x530], R10 ;  /* 0x0005300a01007387 */ /* 0x0001e80000100800 */
[----:B------:R-:W-:Y:S04]  /*13630*/  STL [R1+0x808], R86 ;  /* 0x0008085601007387 */ /* 0x000fe80000100800 */
[----:B------:R1:W-:Y:S04]  /*13640*/  STL [R1+0x52c], R63 ;  /* 0x00052c3f01007387 */ /* 0x0003e80000100800 */
[----:B0-----:R-:W3:Y:S04]  /*13650*/  LDL.LU R10, [R1+0x550] ;  /* 0x00055000010a7983 */ /* 0x001ee80000300800 */
[----:B------:R0:W-:Y:S04]  /*13660*/  STL [R1+0x538], R30 ;  /* 0x0005381e01007387 */ /* 0x0001e80000100800 */
[----:B-1----:R-:W3:Y:S04]  /*13670*/  LDL.LU R63, [R1+0x558] ;  /* 0x00055800013f7983 */ /* 0x002ee80000300800 */
[----:B------:R-:W-:Y:S04]  /*13680*/  STL [R1+0x540], R64 ;  /* 0x0005404001007387 */ /* 0x000fe80000100800 */
[----:B0-----:R-:W3:Y:S04]  /*13690*/  LDL.LU R30, [R1+0x874] ;  /* 0x00087400011e7983 */ /* 0x001ee80000300800 */
[----:B------:R-:W3:Y:S01]  /*136a0*/  LDL.LU R6, [R1+0x534] ;  /* 0x0005340001067983 */ /* 0x000ee20000300800 */
[----:B------:R-:W-:-:S02]  /*136b0*/  ISETP.GT.AND P4, PT, R8, 0x49, PT ;  /* 0x000000490800780c */ /* 0x000fc40003f84270 */
[----:B------:R-:W-:Y:S02]  /*136c0*/  ISETP.GT.AND P1, PT, R8, 0x4a, PT ;  /* 0x0000004a0800780c */ /* 0x000fe40003f24270 */
[----:B------:R-:W-:Y:S02]  /*136d0*/  PRMT R40, RZ, 0x7610, R40 ;  /* 0x00007610ff287816 */ /* 0x000fe40000000028 */
[----:B------:R-:W-:Y:S01]  /*136e0*/  PRMT R55, RZ, 0x7610, R55 ;  /* 0x00007610ff377816 */ /* 0x000fe20000000037 */
[----:B----4-:R-:W-:Y:S01]  /*136f0*/  IMAD.X R66, R5, 0x1, R66, P5 ;  /* 0x0000000105427824 */ /* 0x010fe200028e0642 */
[----:B--2---:R-:W-:Y:S01]  /*13700*/  IADD3 R46, P5, PT, R3, R46, RZ ;  /* 0x0000002e032e7210 */ /* 0x004fe20007fbe0ff */
[----:B---3--:R-:W-:-:S05]  /*13710*/  IMAD.X R6, R5, 0x1, R6, P6 ;  /* 0x0000000105067824 */ /* 0x008fca00030e0606 */
        /* <DEDUP_REMOVED lines=46> */
[----:B------:R-:W2:Y:S04]  /*13a00*/  @P1 LDG.E.U8 R4, desc[UR18][R6.64] ;  /* 0x0000001206041981 */ /* 0x000ea8000c1e1100 */
[----:B---3--:R0:W-:Y:S04]  /*13a10*/  STL [R1+0x6c], R54 ;  /* 0x00006c3601007387 */ /* 0x0081e80000100800 */
[----:B0-----:R-:W3:Y:S04]  /*13a20*/  LDL.LU R54, [R1+0x86c] ;  /* 0x00086c0001367983 */ /* 0x001ee80000300800 */
[----:B------:R-:W3:Y:S04]  /*13a30*/  LDL.LU R66, [R1+0x868] ;  /* 0x0008680001427983 */ /* 0x000ee80000300800 */
[----:B------:R-:W3:Y:S01]  /*13a40*/  LDL.LU R7, [R1+0x55c] ;  /* 0x00055c0001077983 */ /* 0x000ee20000300800 */
[----:B------:R-:W-:-:S02]  /*13a50*/  ISETP.GT.AND P2, PT, R8, 0x4e, PT ;  /* 0x0000004e0800780c */ /* 0x000fc40003f44270 */
[C---:B----4-:R-:W-:Y:S01]  /*13a60*/  IADD3 R64, P5, PT, R3.reuse, R64, RZ ;  /* 0x0000004003407210 */ /* 0x050fe20007fbe0ff */
[----:B------:R-:W4:Y:S01]  /*13a70*/  LDL.LU R63, [R1+0x564] ;  /* 0x00056400013f7983 */ /* 0x000f220000300800 */
[----:B------:R-:W-:Y:S02]  /*13a80*/  PRMT R15, RZ, 0x7610, R15 ;  /* 0x00007610ff0f7816 */ /* 0x000fe4000000000f */
[----:B------:R-:W-:Y:S01]  /*13a90*/  IADD3 R10, P6, PT, R3, R10, RZ ;  /* 0x0000000a030a7210 */ /* 0x000fe20007fde0ff */
[----:B------:R-:W-:Y:S04]  /*13aa0*/  STL [R1+0x560], R64 ;  /* 0x0005604001007387 */ /* 0x000fe80000100800 */
[----:B--2---:R0:W-:Y:S02]  /*13ab0*/  STL [R1+0x68], R4 ;  /* 0x0000680401007387 */ /* 0x0041e40000100800 */
[----:B------:R-:W-:-:S02]  /*13ac0*/  @P2 IMAD.MOV.U32 R6, RZ, RZ, R64 ;  /* 0x000000ffff062224 */ /* 0x000fc400078e0040 */
[----:B0-----:R-:W2:Y:S01]  /*13ad0*/  LDL.LU R4, [R1+0x570] ;  /* 0x0005700001047983 */ /* 0x001ea20000300800 */
[----:B---3--:R-:W-:-:S05]  /*13ae0*/  IMAD.X R7, R5, 0x1, R7, P5 ;  /* 0x0000000105077824 */ /* 0x008fca00028e0607 */
[----:B------:R0:W-:Y:S04]  /*13af0*/  STL [R1+0x55c], R7 ;  /* 0x00055c0701007387 */ /* 0x0001e80000100800 */
[----:B------:R0:W3:Y:S04]  /*13b00*/  @P2 LDG.E.U8 R15, desc[UR18][R6.64] ;  /* 0x00000012060f2981 */ /* 0x0000e8000c1e1100 */
[----:B------:R1:W-:Y:S04]  /*13b10*/  STL [R1+0x18c], R10 ;  /* 0x00018c0a01007387 */ /* 0x0003e80000100800 */
[----:B------:R-:W2:Y:S01]  /*13b20*/  LDL.LU R6, [R1+0x188] ;  /* 0x0001880001067983 */ /* 0x000ea20000300800 */
[----:B------:R-:W-:Y:S01]  /*13b30*/  ISETP.GT.AND P4, PT, R8, 0x4f, PT ;  /* 0x0000004f0800780c */ /* 0x000fe20003f84270 */
[----:B0-----:R-:W-:Y:S01]  /*13b40*/  IMAD.MOV.U32 R7, RZ, RZ, R10 ;  /* 0x000000ffff077224 */ /* 0x001fe200078e000a */
[----:B------:R-:W-:Y:S01]  /*13b50*/  IADD3 R61, P5, PT, R3, R61, RZ ;  /* 0x0000003d033d7210 */ /* 0x000fe20007fbe0ff */
[----:B-1----:R-:W4:Y:S04]  /*13b60*/  LDL.LU R10, [R1+0x56c] ;  /* 0x00056c00010a7983 */ /* 0x002f280000300800 */
[----:B------:R-:W-:Y:S04]  /*13b70*/  STL [R1+0x568], R61 ;  /* 0x0005683d01007387 */ /* 0x000fe80000100800 */
[----:B------:R-:W4:Y:S01]  /*13b80*/  LDL.LU R64, [R1+0x578] ;  /* 0x0005780001407983 */ /* 0x000f220000300800 */
[----:B------:R-:W-:-:S03]  /*13b90*/  PRMT R84, RZ, 0x7610, R84 ;  /* 0x00007610ff547816 */ /* 0x000fc60000000054 */
[----:B---3--:R0:W-:Y:S01]  /*13ba0*/  STL [R1+0x5c], R15 ;  /* 0x00005c0f01007387 */ /* 0x0081e20000100800 */
[----:B--2---:R-:W-:-:S03]  /*13bb0*/  IMAD.X R6, R5, 0x1, R6, P6 ;  /* 0x0000000105067824 */ /* 0x004fc600030e0606 */
        /* <DEDUP_REMOVED lines=11> */
[----:B------:R1:W-:Y:S01]  /*13c70*/  STL [R1+0x564], R63 ;  /* 0x0005643f01007387 */ /* 0x0003e20000100800 */
        /* <DEDUP_REMOVED lines=11> */
[----:B---3--:R-:W-:Y:S04]  /*13d30*/  STL [R1+0x80c], R84 ;  /* 0x00080c5401007387 */ /* 0x008fe80000100800 */
[----:B-1----:R-:W2:Y:S04]  /*13d40*/  LDL.LU R63, [R1+0x57c] ;  /* 0x00057c00013f7983 */ /* 0x002ea80000300800 */
[----:B------:R-:W3:Y:S04]  /*13d50*/  LDL.LU R61, [R1+0x588] ;  /* 0x00058800013d7983 */ /* 0x000ee80000300800 */
[----:B------:R0:W-:Y:S04]  /*13d60*/  STL [R1+0x570], R4 ;  /* 0x0005700401007387 */ /* 0x0001e80000100800 */
        /* <DEDUP_REMOVED lines=11> */
[C---:B--2---:R-:W-:Y:S02]  /*13e20*/  IMAD.X R63, R5.reuse, 0x1, R63, P5 ;  /* 0x00000001053f7824 */ /* 0x044fe400028e063f */
[----:B---3--:R-:W-:-:S05]  /*13e30*/  IMAD.X R6, R5, 0x1, R6, P6 ;  /* 0x0000000105067824 */ /* 0x008fca00030e0606 */
        /* <DEDUP_REMOVED lines=8> */
[----:B-1----:R-:W3:Y:S04]  /*13ec0*/  LDL.LU R63, [R1+0x860] ;  /* 0x00086000013f7983 */ /* 0x002ee80000300800 */
        /* <DEDUP_REMOVED lines=39> */
[----:B------:R1:W-:Y:S01]  /*14140*/  STL [R1+0x594], R15 ;  /* 0x0005940f01007387 */ /* 0x0003e20000100800 */
[----:B------:R-:W-:-:S03]  /*14150*/  PRMT R82, RZ, 0x7610, R82 ;  /* 0x00007610ff527816 */ /* 0x000fc60000000052 */
[----:B-1----:R-:W4:Y:S06]  /*14160*/  LDL.LU R15, [R1+0x5a4] ;  /* 0x0005a400010f7983 */ /* 0x002f2c0000300800 */
[----:B0-----:R-:W-:Y:S01]  /*14170*/  @P2 IMAD.MOV.U32 R6, RZ, RZ, R11 ;  /* 0x000000ffff062224 */ /* 0x001fe200078e000b */
[----:B------:R-:W4:Y:S04]  /*14180*/  LDL.LU R10, [R1+0x5b0] ;  /* 0x0005b000010a7983 */ /* 0x000f280000300800 */
[----:B------:R0:W-:Y:S01]  /*14190*/  STL [R1+0x194], R11 ;  /* 0x0001940b01007387 */ /* 0x0001e20000100800 */
[----:B--2---:R-:W-:-:S04]  /*141a0*/  IMAD.X R14, R5, 0x1, R14, P5 ;  /* 0x00000001050e7824 */ /* 0x004fc800028e060e */
[----:B------:R-:W-:Y:S01]  /*141b0*/  @P2 IMAD.MOV.U32 R7, RZ, RZ, R14 ;  /* 0x000000ffff072224 */ /* 0x000fe200078e000e */
[----:B---3--:R-:W-:-:S04]  /*141c0*/  IADD3 R61, P6, PT, R3, R61, RZ ;  /* 0x0000003d033d7210 */ /* 0x008fc80007fde0ff */
[----:B------:R1:W2:Y:S01]  /*141d0*/  @P2 LDG.E.U8 R82, desc[UR18][R6.64] ;  /* 0x0000001206522981 */ /* 0x0002a2000c1e1100 */
[----:B----4-:R-:W-:Y:S01]  /*141e0*/  IADD3 R4, P5, PT, R3, R4, RZ ;  /* 0x0000000403047210 */ /* 0x010fe20007fbe0ff */
[----:B-1----:R-:W-:Y:S02]  /*141f0*/  IMAD.MOV.U32 R7, RZ, RZ, R61 ;  /* 0x000000ffff077224 */ /* 0x002fe400078e003d */
[----:B------:R-:W-:Y:S04]  /*14200*/  STL [R1+0x810], R84 ;  /* 0x0008105401007387 */ /* 0x000fe80000100800 */
[----:B------:R-:W-:Y:S04]  /*14210*/  STL [R1+0x190], R14 ;  /* 0x0001900e01007387 */ /* 0x000fe80000100800 */
[----:B0-----:R-:W3:Y:S04]  /*14220*/  LDL.LU R11, [R1+0x5ac] ;  /* 0x0005ac00010b7983 */ /* 0x001ee80000300800 */
[----:B------:R-:W-:Y:S04]  /*14230*/  STL [R1+0x5a0], R61 ;  /* 0x0005a03d01007387 */ /* 0x000fe80000100800 */
[----:B------:R0:W-:Y:S04]  /*14240*/  STL [R1+0x44], R60 ;  /* 0x0000443c01007387 */ /* 0x0001e80000100800 */
[----:B0-----:R-:W4:Y:S04]  /*14250*/  LDL.LU R60, [R1+0x5b8] ;  /* 0x0005b800013c7983 */ /* 0x001f280000300800 */
[----:B------:R-:W-:Y:S04]  /*14260*/  STL [R1+0x5a8], R4 ;  /* 0x0005a80401007387 */ /* 0x000fe80000100800 */
[----:B------:R-:W4:Y:S04]  /*14270*/  LDL.LU R14, [R1+0x5c0] ;  /* 0x0005c000010e7983 */ /* 0x000f280000300800 */
[----:B------:R-:W4:Y:S04]  /*14280*/  LDL.LU R61, [R1+0x85c] ;  /* 0x00085c00013d7983 */ /* 0x000f280000300800 */
[----:B------:R-:W4:Y:S01]  /*14290*/  LDL.LU R6, [R1+0x59c] ;  /* 0x00059c0001067983 */ /* 0x000f220000300800 */
[----:B------:R-:W-:-:S02]  /*142a0*/  ISETP.GT.AND P4, PT, R8, 0x58, PT ;  /* 0x000000580800780c */ /* 0x000fc40003f84270 */
[C---:B------:R-:W-:Y:S02]  /*142b0*/  ISETP.GT.AND P1, PT, R8.reuse, 0x59, PT ;  /* 0x000000590800780c */ /* 0x040fe40003f24270 */
[----:B------:R-:W-:Y:S02]  /*142c0*/  PRMT R26, RZ, 0x7610, R26 ;  /* 0x00007610ff1a7816 */ /* 0x000fe4000000001a */
[----:B------:R-:W-:Y:S01]  /*142d0*/  ISETP.GT.AND P2, PT, R8, 0x5a, PT ;  /* 0x0000005a0800780c */ /* 0x000fe20003f44270 */
[----:B------:R-:W-:Y:S01]  /*142e0*/  IMAD.X R15, R5, 0x1, R15, P5 ;  /* 0x00000001050f7824 */ /* 0x000fe200028e060f */
[----:B------:R-:W-:Y:S02]  /*142f0*/  IADD3 R10, P5, PT, R3, R10, RZ ;  /* 0x0000000a030a7210 */ /* 0x000fe40007fbe0ff */
[----:B------:R-:W-:Y:S02]  /*14300*/  PRMT R42, RZ, 0x7610, R42 ;  /* 0x00007610ff2a7816 */ /* 0x000fe4000000002a */
[----:B------:R-:W-:Y:S01]  /*14310*/  PRMT R70, RZ, 0x7610, R70 ;  /* 0x00007610ff467816 */ /* 0x000fe20000000046 */
[----:B--2---:R-:W-:Y:S01]  /*14320*/  STL [R1+0x814], R82 ;  /* 0x0008145201007387 */ /* 0x004fe20000100800 */
[----:B---3--:R-:W-:-:S02]  /*14330*/  IMAD.X R11, R5, 0x1, R11, P5 ;  /* 0x00000001050b7824 */ /* 0x008fc400028e060b */
[----:B----4-:R-:W-:-:S05]  /*14340*/  IMAD.X R6, R5, 0x1, R6, P6 ;  /* 0x0000000105067824 */ /* 0x010fca00030e0606 */
        /* <DEDUP_REMOVED lines=26> */
[----:B------:R-:W-:Y:S02]  /*144f0*/  ISETP.GT.AND P1, PT, R8, 0x5c, PT ;  /* 0x0000005c0800780c */ /* 0x000fe40003f24270 */
[----:B------:R-:W-:Y:S02]  /*14500*/  PRMT R84, RZ, 0x7610, R84 ;  /* 0x00007610ff547816 */ /* 0x000fe40000000054 */
[----:B------:R-:W-:Y:S01]  /*14510*/  PRMT R48, RZ, 0x7610, R48 ;  /* 0x00007610ff307816 */ /* 0x000fe20000000030 */
[C---:B---3--:R-:W-:Y:S02]  /*14520*/  IMAD.X R4, R5.reuse, 0x1, R4, P5 ;  /* 0x0000000105047824 */ /* 0x048fe400028e0604 */
[----:B--2---:R-:W-:-:S05]  /*14530*/  IMAD.X R6, R5, 0x1, R6, P6 ;  /* 0x0000000105067824 */ /* 0x004fca00030e0606 */
[-C--:B------:R-:W-:Y:S01]  /*14540*/  @P4 LOP3.LUT R7, R7, R6.reuse, RZ, 0x3c, !PT ;  /* 0x0000000607074212 */ /* 0x080fe200078e3cff */
[----:B------:R0:W-:Y:S03]  /*14550*/  STL [R1+0x5b4], R6 ;  /* 0x0005b40601007387 */ /* 0x0001e60000100800 */
[----:B0-----:R-:W-:-:S04]  /*14560*/  @P4 LOP3.LUT R6, R7, R6, RZ, 0x3c, !PT ;  /* 0x0000000607064212 */ /* 0x001fc800078e3cff */
[----:B------:R-:W-:-:S05]  /*14570*/  @P4 LOP3.LUT R7, R7, R6, RZ, 0x3c, !PT ;  /* 0x0000000607074212 */ /* 0x000fca00078e3cff */
[----:B------:R0:W2:Y:S02]  /*14580*/  @P4 LDG.E.U8 R84, desc[UR18][R6.64] ;  /* 0x0000001206544981 */ /* 0x0000a4000c1e1100 */
[----:B0-----:R-:W-:Y:S02]  /*14590*/  @P1 IMAD.MOV.U32 R6, RZ, RZ, R14 ;  /* 0x000000ffff061224 */ /* 0x001fe400078e000e */
[----:B------:R-:W-:-:S05]  /*145a0*/  @P1 IMAD.MOV.U32 R7, RZ, RZ, R4 ;  /* 0x000000ffff071224 */ /* 0x000fca00078e0004 */
[----:B------:R-:W3:Y:S01]  /*145b0*/  @P1 LDG.E.U8 R48, desc[UR18][R6.64] ;  /* 0x0000001206301981 */ /* 0x000ee2000c1e1100 */
[----:B------:R-:W-:-:S03]  /*145c0*/  IADD3 R15, P5, PT, R3, R15, RZ ;  /* 0x0000000f030f7210 */ /* 0x000fc60007fbe0ff */
[----:B------:R0:W-:Y:S04]  /*145d0*/  STL [R1+0x5bc], R4 ;  /* 0x0005bc0401007387 */ /* 0x0001e80000100800 */
[----:B--2---:R-:W-:Y:S04]  /*145e0*/  STL [R1+0x84c], R84 ;  /* 0x00084c5401007387 */ /* 0x004fe80000100800 */
[----:B0-----:R-:W2:Y:S04]  /*145f0*/  LDL.LU R4, [R1+0x854] ;  /* 0x0008540001047983 */ /* 0x001ea80000300800 */
[----:B------:R-:W2:Y:S04]  /*14600*/  LDL.LU R14, [R1+0x198] ;  /* 0x00019800010e7983 */ /* 0x000ea80000300800 */
[----:B---3--:R0:W-:Y:S04]  /*14610*/  STL [R1+0x28], R48 ;  /* 0x0000283001007387 */ /* 0x0081e80000100800 */
[----:B0-----:R-:W3:Y:S04]  /*14620*/  LDL.LU R48, [R1+0x850] ;  /* 0x0008500001307983 */ /* 0x001ee80000300800 */
[----:B------:R0:W-:Y:S04]  /*14630*/  STL [R1+0x5c8], R15 ;  /* 0x0005c80f01007387 */ /* 0x0001e80000100800 */
[----:B------:R-:W2:Y:S01]  /*14640*/  LDL.LU R6, [R1+0x5c4] ;  /* 0x0005c40001067983 */ /* 0x000ea20000300800 */
[----:B------:R-:W-:Y:S01]  /*14650*/  ISETP.GT.AND P2, PT, R8, 0x5d, PT ;  /* 0x0000005d0800780c */ /* 0x000fe20003f44270 */
[----:B------:R-:W-:-:S02]  /*14660*/  IMAD.MOV.U32 R7, RZ, RZ, R15 ;  /* 0x000000ffff077224 */ /* 0x000fc400078e000f */
[----:B0-----:R-:W3:Y:S01]  /*14670*/  LDL.LU R15, [R1+0x5d8] ;  /* 0x0005d800010f7983 */ /* 0x001ee20000300800 */
[----:B------:R-:W-:Y:S02]  /*14680*/  PRMT R84, RZ, 0x7610, R84 ;  /* 0x00007610ff547816 */ /* 0x000fe40000000054 */
[----:B------:R-:W-:Y:S01]  /*14690*/  IADD3 R10, P6, PT, R3, R10, RZ ;  /* 0x0000000a030a7210 */ /* 0x000fe20007fde0ff */
[----:B--2---:R-:W-:-:S06]  /*146a0*/  IMAD.X R6, R5, 0x1, R6, P5 ;  /* 0x0000000105067824 */ /* 0x004fcc00028e0606 */
        /* <DEDUP_REMOVED lines=23> */
[----:B------:R-:W-:Y:S02]  /*14820*/  PRMT R68, RZ, 0x7610, R68 ;  /* 0x00007610ff447816 */ /* 0x000fe40000000044 */
[----:B------:R-:W-:Y:S02]  /*14830*/  IADD3 R15, P5, PT, R3, R15, RZ ;  /* 0x0000000f030f7210 */ /* 0x000fe40007fbe0ff */
[----:B------:R-:W-:Y:S07]  /*14840*/  STL [R1+0x198], R14 ;  /* 0x0001980e01007387 */ /* 0x000fee0000100800 */
[----:B0-----:R-:W-:-:S02]  /*14850*/  @P1 IMAD.MOV.U32 R6, RZ, RZ, R11 ;  /* 0x000000ffff061224 */ /* 0x001fc400078e000b */
[----:B------:R-:W-:-:S05]  /*14860*/  @P1 IMAD.MOV.U32 R7, RZ, RZ, R14 ;  /* 0x000000ffff071224 */ /* 0x000fca00078e000e */
[----:B------:R-:W3:Y:S04]  /*14870*/  @P1 LDG.E.U8 R68, desc[UR18][R6.64] ;  /* 0x0000001206441981 */ /* 0x000ee8000c1e1100 */
[----:B--2---:R0:W-:Y:S04]  /*14880*/  STL [R1+0x818], R86 ;  /* 0x0008185601007387 */ /* 0x0041e80000100800 */
[----:B0-----:R-:W2:Y:S04]  /*14890*/  LDL.LU R86, [R1+0x5dc] ;  /* 0x0005dc0001567983 */ /* 0x001ea80000300800 */
[----:B------:R-:W4:Y:S04]  /*148a0*/  LDL.LU R14, [R1+0x5e4] ;  /* 0x0005e400010e7983 */ /* 0x000f280000300800 */
[----:B------:R0:W-:Y:S04]  /*148b0*/  STL [R1+0x5d8], R15 ;  /* 0x0005d80f01007387 */ /* 0x0001e80000100800 */
[----:B------:R-:W4:Y:S04]  /*148c0*/  LDL.LU R11, [R1+0x5f0] ;  /* 0x0005f000010b7983 */ /* 0x000f280000300800 */
[----:B------:R-:W4:Y:S01]  /*148d0*/  LDL.LU R7, [R1+0x5d4] ;  /* 0x0005d40001077983 */ /* 0x000f220000300800 */
[----:B------:R-:W-:-:S02]  /*148e0*/  ISETP.GT.AND P2, PT, R8, 0x60, PT ;  /* 0x000000600800780c */ /* 0x000fc40003f44270 */
[----:B------:R-:W-:Y:S02]  /*148f0*/  ISETP.GT.AND P4, PT, R8, 0x61, PT ;  /* 0x000000610800780c */ /* 0x000fe40003f84270 */
[----:B------:R-:W-:Y:S01]  /*14900*/  IADD3 R84, P6, PT, R3, R84, RZ ;  /* 0x0000005403547210 */ /* 0x000fe20007fde0ff */
[----:B---3--:R1:W-:Y:S01]  /*14910*/  STL [R1+0x81c], R68 ;  /* 0x00081c4401007387 */ /* 0x0083e20000100800 */
[----:B------:R-:W-:-:S07]  /*14920*/  PRMT R29, RZ, 0x7610, R29 ;  /* 0x00007610ff1d7816 */ /* 0x000fce000000001d */
[----:B------:R-:W-:Y:S02]  /*14930*/  @P2 IMAD.MOV.U32 R6, RZ, RZ, R15 ;  /* 0x000000ffff062224 */ /* 0x000fe400078e000f */
[C---:B--2---:R-:W-:Y:S02]  /*14940*/  IMAD.X R86, R5.reuse, 0x1, R86, P6 ;  /* 0x0000000105567824 */ /* 0x044fe400030e0656 */
[----:B----4-:R-:W-:Y:S01]  /*14950*/  IMAD.X R7, R5, 0x1, R7, P5 ;  /* 0x0000000105077824 */ /* 0x010fe200028e0607 */
[----:B------:R-:W-:-:S04]  /*14960*/  IADD3 R10, P5, PT, R3, R10, RZ ;  /* 0x0000000a030a7210 */ /* 0x000fc80007fbe0ff */
[----:B------:R-:W-:Y:S01]  /*14970*/  STL [R1+0x5d4], R7 ;  /* 0x0005d40701007387 */ /* 0x000fe20000100800 */
[----:B------:R-:W-:-:S03]  /*14980*/  IMAD.X R14, R5, 0x1, R14, P5 ;  /* 0x00000001050e7824 */ /* 0x000fc600028e060e */
[----:B0-----:R-:W2:Y:S04]  /*14990*/  LDL.LU R15, [R1+0x5ec] ;  /* 0x0005ec00010f7983 */ /* 0x001ea80000300800 */
[----:B------:R0:W-:Y:S04]  /*149a0*/  STL [R1+0x5e0], R84 ;  /* 0x0005e05401007387 */ /* 0x0001e80000100800 */
[----:B-1----:R-:W3:Y:S04]  /*149b0*/  LDL.LU R68, [R1+0x5f8] ;  /* 0x0005f80001447983 */ /* 0x002ee80000300800 */
[----:B------:R-:W-:Y:S04]  /*149c0*/  STL [R1+0x5e8], R10 ;  /* 0x0005e80a01007387 */ /* 0x000fe80000100800 */
[----:B------:R1:W4:Y:S04]  /*149d0*/  @P2 LDG.E.U8 R29, desc[UR18][R6.64] ;  /* 0x00000012061d2981 */ /* 0x000328000c1e1100 */
[----:B------:R-:W-:Y:S04]  /*149e0*/  STL [R1+0x5dc], R86 ;  /* 0x0005dc5601007387 */ /* 0x000fe80000100800 */
[----:B------:R0:W-:Y:S01]  /*149f0*/  STL [R1+0x5e4], R14 ;  /* 0x0005e40e01007387 */ /* 0x0001e20000100800 */
[----:B-1----:R-:W-:-:S03]  /*14a00*/  @P4 IMAD.MOV.U32 R6, RZ, RZ, R84 ;  /* 0x000000ffff064224 */ /* 0x002fc600078e0054 */
[----:B0-----:R-:W4:Y:S01]  /*14a10*/  LDL.LU R84, [R1+0x5f4] ;  /* 0x0005f40001547983 */ /* 0x001f220000300800 */
[C---:B------:R-:W-:Y:S01]  /*14a20*/  ISETP.GT.AND P1, PT, R8.reuse, 0x62, PT ;  /* 0x000000620800780c */ /* 0x040fe20003f24270 */
[----:B------:R-:W-:Y:S01]  /*14a30*/  @P4 IMAD.MOV.U32 R7, RZ, RZ, R86 ;  /* 0x000000ffff074224 */ /* 0x000fe200078e0056 */
[----:B------:R-:W-:Y:S02]  /*14a40*/  PRMT R45, RZ, 0x7610, R45 ;  /* 0x00007610ff2d7816 */ /* 0x000fe4000000002d */
[----:B------:R-:W-:Y:S02]  /*14a50*/  ISETP.GT.AND P2, PT, R8, 0x63, PT ;  /* 0x000000630800780c */ /* 0x000fe40003f44270 */
[----:B------:R-:W-:Y:S02]  /*14a60*/  PRMT R74, RZ, 0x7610, R74 ;  /* 0x00007610ff4a7816 */ /* 0x000fe4000000004a */
[----:B------:R0:W4:Y:S01]  /*14a70*/  @P4 LDG.E.U8 R45, desc[UR18][R6.64] ;  /* 0x00000012062d4981 */ /* 0x000122000c1e1100 */
[----:B------:R-:W-:-:S02]  /*14a80*/  IADD3 R11, P4, PT, R3, R11, RZ ;  /* 0x0000000b030b7210 */ /* 0x000fc40007f9e0ff */
[----:B------:R-:W-:Y:S02]  /*14a90*/  ISETP.GT.AND P5, PT, R8, 0x64, PT ;  /* 0x000000640800780c */ /* 0x000fe40003fa4270 */
[----:B0-----:R-:W-:Y:S02]  /*14aa0*/  @P1 IMAD.MOV.U32 R6, RZ, RZ, R10 ;  /* 0x000000ffff061224 */ /* 0x001fe400078e000a */
[----:B------:R-:W-:Y:S01]  /*14ab0*/  @P1 IMAD.MOV.U32 R7, RZ, RZ, R14 ;  /* 0x000000ffff071224 */ /* 0x000fe200078e000e */
[----:B------:R-:W-:Y:S01]  /*14ac0*/  PRMT R82, RZ, 0x7610, R82 ;  /* 0x00007610ff527816 */ /* 0x000fe20000000052 */
[----:B------:R-:W4:Y:S04]  /*14ad0*/  LDL.LU R14, [R1+0x5fc] ;  /* 0x0005fc00010e7983 */ /* 0x000f280000300800 */
[----:B------:R0:W4:Y:S01]  /*14ae0*/  @P1 LDG.E.U8 R74, desc[UR18][R6.64] ;  /* 0x00000012064a1981 */ /* 0x000122000c1e1100 */
[----:B------:R-:W-:-:S03]  /*14af0*/  PRMT R9, RZ, 0x7610, R9 ;  /* 0x00007610ff097816 */ /* 0x000fc60000000009 */
[----:B------:R-:W4:Y:S01]  /*14b00*/  LDL.LU R10, [R1+0x600] ;  /* 0x00060000010a7983 */ /* 0x000f220000300800 */
[----:B0-----:R-:W-:Y:S02]  /*14b10*/  @P2 IMAD.MOV.U32 R6, RZ, RZ, R11 ;  /* 0x000000ffff062224 */ /* 0x001fe400078e000b */
[----:B--2---:R-:W-:-:S04]  /*14b20*/  IMAD.X R15, R5, 0x1, R15, P4 ;  /* 0x00000001050f7824 */ /* 0x004fc800020e060f */
[----:B------:R-:W-:Y:S01]  /*14b30*/  @P2 IMAD.MOV.U32 R7, RZ, RZ, R15 ;  /* 0x000000ffff072224 */ /* 0x000fe200078e000f */
[----:B---3--:R-:W-:-:S04]  /*14b40*/  IADD3 R68, P1, PT, R3, R68, RZ ;  /* 0x0000004403447210 */ /* 0x008fc80007f3e0ff */
[----:B------:R0:W2:Y:S02]  /*14b50*/  @P2 LDG.E.U8 R82, desc[UR18][R6.64] ;  /* 0x0000001206522981 */ /* 0x0000a4000c1e1100 */
[----:B0-----:R-:W-:Y:S02]  /*14b60*/  @P5 IMAD.MOV.U32 R6, RZ, RZ, R68 ;  /* 0x000000ffff065224 */ /* 0x001fe400078e0044 */
[----:B----4-:R-:W-:-:S04]  /*14b70*/  IMAD.X R84, R5, 0x1, R84, P1 ;  /* 0x0000000105547824 */ /* 0x010fc800008e0654 */
[----:B------:R-:W-:-:S05]  /*14b80*/  @P5 IMAD.MOV.U32 R7, RZ, RZ, R84 ;  /* 0x000000ffff075224 */ /* 0x000fca00078e0054 */
[----:B------:R0:W3:Y:S04]  /*14b90*/  @P5 LDG.E.U8 R9, desc[UR18][R6.64] ;  /* 0x0000001206095981 */ /* 0x0000e8000c1e1100 */
[----:B------:R-:W-:Y:S04]  /*14ba0*/  STL [R1+0x5f0], R11 ;  /* 0x0005f00b01007387 */ /* 0x000fe80000100800 */
[----:B------:R1:W-:Y:S04]  /*14bb0*/  STL [R1+0x5ec], R15 ;  /* 0x0005ec0f01007387 */ /* 0x0003e80000100800 */
[----:B-1----:R-:W4:Y:S04]  /*14bc0*/  LDL.LU R15, [R1+0x484] ;  /* 0x00048400010f7983 */ /* 0x002f280000300800 */
[----:B------:R-:W2:Y:S01]  /*14bd0*/  LDL.LU R11, [R1+0x488] ;  /* 0x00048800010b7983 */ /* 0x000ea20000300800 */
[----:B------:R-:W-:-:S02]  /*14be0*/  ISETP.GT.AND P2, PT, R8, 0x65, PT ;  /* 0x000000650800780c */ /* 0x000fc40003f44270 */
[----:B------:R-:W-:Y:S01]  /*14bf0*/  IADD3 R10, P1, PT, R3, R10, RZ ;  /* 0x0000000a030a7210 */ /* 0x000fe20007f3e0ff */
[----:B------:R-:W-:Y:S04]  /*14c00*/  STL [R1+0x5f8], R68 ;  /* 0x0005f84401007387 */ /* 0x000fe80000100800 */
[----:B------:R-:W-:Y:S01]  /*14c10*/  STL [R1+0x5f4], R84 ;  /* 0x0005f45401007387 */ /* 0x000fe20000100800 */
[----:B------:R-:W-:Y:S01]  /*14c20*/  IMAD.X R14, R5, 0x1, R14, P1 ;  /* 0x00000001050e7824 */ /* 0x000fe200008e060e */
[----:B------:R-:W-:-:S04]  /*14c30*/  PRMT R92, RZ, 0x7610, R92 ;  /* 0x00007610ff5c7816 */ /* 0x000fc8000000005c */
[----:B0-----:R-:W-:Y:S02]  /*14c40*/  @P2 IMAD.MOV.U32 R6, RZ, RZ, R10 ;  /* 0x000000ffff062224 */ /* 0x001fe400078e000a */
[----:B------:R-:W-:-:S05]  /*14c50*/  @P2 IMAD.MOV.U32 R7, RZ, RZ, R14 ;  /* 0x000000ffff072224 */ /* 0x000fca00078e000e */
[----:B------:R0:W4:Y:S04]  /*14c60*/  @P2 LDG.E.U8 R92, desc[UR18][R6.64] ;  /* 0x00000012065c2981 */ /* 0x000128000c1e1100 */
[----:B---3--:R1:W-:Y:S04]  /*14c70*/  STL [R1+0x4], R9 ;  /* 0x0000040901007387 */ /* 0x0083e80000100800 */
[----:B-1----:R-:W3:Y:S04]  /*14c80*/  LDL.LU R9, [R1+0x1a4] ;  /* 0x0001a40001097983 */ /* 0x002ee80000300800 */
[----:B------:R-:W-:Y:S04]  /*14c90*/  STL [R1+0x600], R10 ;  /* 0x0006000a01007387 */ /* 0x000fe80000100800 */
[----:B------:R1:W-:Y:S04]  /*14ca0*/  STL [R1+0x5fc], R14 ;  /* 0x0005fc0e01007387 */ /* 0x0003e80000100800 */
[----:B-1----:R-:W3:Y:S01]  /*14cb0*/  LDL.LU R14, [R1+0x1a0] ;  /* 0x0001a000010e7983 */ /* 0x002ee20000300800 */
[----:B------:R-:W-:-:S02]  /*14cc0*/  ISETP.GT.AND P2, PT, R8, 0x66, PT ;  /* 0x000000660800780c */ /* 0x000fc40003f44270 */
[----:B--2---:R-:W-:Y:S01]  /*14cd0*/  IADD3 R11, P1, PT, R3, R11, RZ ;  /* 0x0000000b030b7210 */ /* 0x004fe20007f3e0ff */
[----:B------:R-:W2:Y:S01]  /*14ce0*/  LDL.LU R10, [R1+0x608] ;  /* 0x00060800010a7983 */ /* 0x000ea20000300800 */
[----:B------:R-:W-:-:S03]  /*14cf0*/  PRMT R90, RZ, 0x7610, R90 ;  /* 0x00007610ff5a7816 */ /* 0x000fc6000000005a */
[----:B----4-:R-:W-:-:S06]  /*14d00*/  IMAD.X R15, R5, 0x1, R15, P1 ;  /* 0x00000001050f7824 */ /* 0x010fcc00008e060f */
[----:B0-----:R-:W-:Y:S02]  /*14d10*/  @P2 IMAD.MOV.U32 R6, RZ, RZ, R11 ;  /* 0x000000ffff062224 */ /* 0x001fe400078e000b */
[----:B------:R-:W-:-:S05]  /*14d20*/  @P2 IMAD.MOV.U32 R7, RZ, RZ, R15 ;  /* 0x000000ffff072224 */ /* 0x000fca00078e000f */
[----:B------:R0:W4:Y:S01]  /*14d30*/  @P2 LDG.E.U8 R90, desc[UR18][R6.64] ;  /* 0x00000012065a2981 */ /* 0x000122000c1e1100 */
[----:B------:R-:W-:Y:S02]  /*14d40*/  ISETP.GT.AND P2, PT, R8, 0x67, PT ;  /* 0x000000670800780c */ /* 0x000fe40003f44270 */
[----:B------:R-:W-:Y:S01]  /*14d50*/  PRMT R88, RZ, 0x7610, R88 ;  /* 0x00007610ff587816 */ /* 0x000fe20000000058 */
[----:B------:R-:W-:Y:S04]  /*14d60*/  STL [R1+0x834], R92 ;  /* 0x0008345c01007387 */ /* 0x000fe80000100800 */
[----:B------:R1:W-:Y:S04]  /*14d70*/  STL [R1+0x488], R11 ;  /* 0x0004880b01007387 */ /* 0x0003e80000100800 */
[----:B------:R0:W-:Y:S04]  /*14d80*/  STL [R1+0x484], R15 ;  /* 0x0004840f01007387 */ /* 0x0001e80000100800 */
[----:B-1----:R-:W2:Y:S04]  /*14d90*/  LDL.LU R11, [R1+0x604] ;  /* 0x00060400010b7983 */ /* 0x002ea80000300800 */
[----:B------:R-:W2:Y:S04]  /*14da0*/  LDL.LU R68, [R1+0x60c] ;  /* 0x00060c0001447983 */ /* 0x000ea80000300800 */
[----:B0-----:R-:W2:Y:S01]  /*14db0*/  LDL.LU R15, [R1+0x610] ;  /* 0x00061000010f7983 */ /* 0x001ea20000300800 */
[----:B---3--:R-:W-:-:S05]  /*14dc0*/  IADD3 R9, P1, PT, R3, R9, RZ ;  /* 0x0000000903097210 */ /* 0x008fca0007f3e0ff */
[----:B------:R-:W-:Y:S02]  /*14dd0*/  @P2 IMAD.MOV.U32 R6, RZ, RZ, R9 ;  /* 0x000000ffff062224 */ /* 0x000fe400078e0009 */
[----:B------:R-:W-:-:S04]  /*14de0*/  IMAD.X R14, R5, 0x1, R14, P1 ;  /* 0x00000001050e7824 */ /* 0x000fc800008e060e */
[----:B------:R-:W-:-:S05]  /*14df0*/  @P2 IMAD.MOV.U32 R7, RZ, RZ, R14 ;  /* 0x000000ffff072224 */ /* 0x000fca00078e000e */
[----:B------:R0:W3:Y:S01]  /*14e00*/  @P2 LDG.E.U8 R88, desc[UR18][R6.64] ;  /* 0x0000001206582981 */ /* 0x0000e2000c1e1100 */
[----:B------:R-:W-:-:S03]  /*14e10*/  ISETP.GT.AND P2, PT, R8, 0x68, PT ;  /* 0x000000680800780c */ /* 0x000fc60003f44270 */
[----:B----4-:R-:W-:Y:S04]  /*14e20*/  STL [R1+0x820], R90 ;  /* 0x0008205a01007387 */ /* 0x010fe80000100800 */
[----:B------:R-:W-:Y:S04]  /*14e30*/  STL [R1+0x1a4], R9 ;  /* 0x0001a40901007387 */ /* 0x000fe80000100800 */
[----:B------:R1:W-:Y:S01]  /*14e40*/  STL [R1+0x1a0], R14 ;  /* 0x0001a00e01007387 */ /* 0x0003e20000100800 */
[----:B--2---:R-:W-:-:S03]  /*14e50*/  IADD3 R10, P1, PT, R3, R10, RZ ;  /* 0x0000000a030a7210 */ /* 0x004fc60007f3e0ff */
[----:B-1----:R-:W2:Y:S04]  /*14e60*/  LDL.LU R14, [R1+0x614] ;  /* 0x00061400010e7983 */ /* 0x002ea80000300800 */
[----:B------:R-:W4:Y:S01]  /*14e70*/  LDL.LU R9, [R1+0x618] ;  /* 0x0006180001097983 */ /* 0x000f220000300800 */
[----:B------:R-:W-:Y:S01]  /*14e80*/  IMAD.X R11, R5, 0x1, R11, P1 ;  /* 0x00000001050b7824 */ /* 0x000fe200008e060b */
[----:B------:R-:W-:Y:S01]  /*14e90*/  PRMT R28, RZ, 0x7610, R28 ;  /* 0x00007610ff1c7816 */ /* 0x000fe2000000001c */
[----:B0-----:R-:W-:Y:S02]  /*14ea0*/  @P2 IMAD.MOV.U32 R6, RZ, RZ, R10 ;  /* 0x000000ffff062224 */ /* 0x001fe400078e000a */
[----:B------:R-:W-:Y:S01]  /*14eb0*/  @P2 IMAD.MOV.U32 R7, RZ, RZ, R11 ;  /* 0x000000ffff072224 */ /* 0x000fe200078e000b */
[----:B------:R-:W-:-:S04]  /*14ec0*/  IADD3 R15, P1, PT, R3, R15, RZ ;  /* 0x0000000f030f7210 */ /* 0x000fc80007f3e0ff */
[----:B------:R0:W2:Y:S01]  /*14ed0*/  @P2 LDG.E.U8 R28, desc[UR18][R6.64] ;  /* 0x00000012061c2981 */ /* 0x0000a2000c1e1100 */
[----:B------:R-:W-:Y:S01]  /*14ee0*/  ISETP.GT.AND P2, PT, R8, 0x69, PT ;  /* 0x000000690800780c */ /* 0x000fe20003f44270 */
[----:B------:R-:W-:-:S12]  /*14ef0*/  IMAD.X R68, R5, 0x1, R68, P1 ;  /* 0x0000000105447824 */ /* 0x000fd800008e0644 */
[----:B0-----:R-:W-:Y:S02]  /*14f00*/  @P2 IMAD.MOV.U32 R7, RZ, RZ, R68 ;  /* 0x000000ffff072224 */ /* 0x001fe400078e0044 */
[----:B------:R-:W-:Y:S01]  /*14f10*/  @P2 IMAD.MOV.U32 R6, RZ, RZ, R15 ;  /* 0x000000ffff062224 */ /* 0x000fe200078e000f */
[----:B---3--:R-:W-:Y:S04]  /*14f20*/  STL [R1+0x824], R88 ;  /* 0x0008245801007387 */ /* 0x008fe80000100800 */
[----:B------:R-:W-:Y:S04]  /*14f30*/  STL [R1+0x608], R10 ;  /* 0x0006080a01007387 */ /* 0x000fe80000100800 */
[----:B------:R0:W-:Y:S04]  /*14f40*/  STL [R1+0x604], R11 ;  /* 0x0006040b01007387 */ /* 0x0001e80000100800 */
[----:B0-----:R-:W3:Y:S04]  /*14f50*/  LDL.LU R11, [R1+0x61c] ;  /* 0x00061c00010b7983 */ /* 0x001ee80000300800 */
[----:B------:R-:W3:Y:S04]  /*14f60*/  LDL.LU R10, [R1+0x620] ;  /* 0x00062000010a7983 */ /* 0x000ee80000300800 */
[----:B------:R-:W-:Y:S04]  /*14f70*/  STL [R1+0x610], R15 ;  /* 0x0006100f01007387 */ /* 0x000fe80000100800 */
[----:B------:R0:W-:Y:S04]  /*14f80*/  STL [R1+0x60c], R68 ;  /* 0x00060c4401007387 */ /* 0x0001e80000100800 */
[----:B0-----:R-:W3:Y:S04]  /*14f90*/  LDL.LU R68, [R1+0x624] ;  /* 0x0006240001447983 */ /* 0x001ee80000300800 */
[----:B------:R-:W3:Y:S01]  /*14fa0*/  LDL.LU R15, [R1+0x628] ;  /* 0x00062800010f7983 */ /* 0x000ee20000300800 */
[----:B------:R-:W-:-:S06]  /*14fb0*/  PRMT R44, RZ, 0x7610, R44 ;  /* 0x00007610ff2c7816 */ /* 0x000fcc000000002c */
[----:B------:R0:W3:Y:S01]  /*14fc0*/  @P2 LDG.E.U8 R44, desc[UR18][R6.64] ;  /* 0x00000012062c2981 */ /* 0x0000e2000c1e1100 */
[----:B------:R-:W-:Y:S02]  /*14fd0*/  ISETP.GT.AND P2, PT, R8, 0x6a, PT ;  /* 0x0000006a0800780c */ /* 0x000fe40003f44270 */
[----:B----4-:R-:W-:Y:S02]  /*14fe0*/  IADD3 R9, P1, PT, R3, R9, RZ ;  /* 0x0000000903097210 */ /* 0x010fe40007f3e0ff */
[----:B------:R-:W-:-:S03]  /*14ff0*/  PRMT R73, RZ, 0x7610, R73 ;  /* 0x00007610ff497816 */ /* 0x000fc60000000049 */
[----:B--2---:R-:W-:-:S06]  /*15000*/  IMAD.X R14, R5, 0x1, R14, P1 ;  /* 0x00000001050e7824 */ /* 0x004fcc00008e060e */
[----:B0-----:R-:W-:Y:S02]  /*15010*/  @P2 IMAD.MOV.U32 R6, RZ, RZ, R9 ;  /* 0x000000ffff062224 */ /* 0x001fe400078e0009 */
[----:B------:R-:W-:-:S05]  /*15020*/  @P2 IMAD.MOV.U32 R7, RZ, RZ, R14 ;  /* 0x000000ffff072224 */ /* 0x000fca00078e000e */
[----:B------:R0:W2:Y:S01]  /*15030*/  @P2 LDG.E.U8 R73, desc[UR18][R6.64] ;  /* 0x0000001206492981 */ /* 0x0000a2000c1e1100 */
[----:B------:R-:W-:Y:S02]  /*15040*/  ISETP.GT.AND P2, PT, R8, 0x6b, PT ;  /* 0x0000006b0800780c */ /* 0x000fe40003f44270 */
[----:B------:R-:W-:Y:S01]  /*15050*/  PRMT R80, RZ, 0x7610, R80 ;  /* 0x00007610ff507816 */ /* 0x000fe20000000050 */
[----:B------:R-:W-:Y:S04]  /*15060*/  STL [R1+0x618], R9 ;  /* 0x0006180901007387 */ /* 0x000fe80000100800 */
[----:B------:R1:W-:Y:S01]  /*15070*/  STL [R1+0x614], R14 ;  /* 0x0006140e01007387 */ /* 0x0003e20000100800 */
[----:B------:R-:W-:-:S03]  /*15080*/  PRMT R79, RZ, 0x7610, R79 ;  /* 0x00007610ff4f7816 */ /* 0x000fc6000000004f */
[----:B-1----:R-:W4:Y:S04]  /*15090*/  LDL.LU R14, [R1+0x62c] ;  /* 0x00062c00010e7983 */ /* 0x002f280000300800 */
[----:B------:R-:W2:Y:S01]  /*150a0*/  LDL.LU R9, [R1+0x630] ;  /* 0x0006300001097983 */ /* 0x000ea20000300800 */
[----:B---3--:R-:W-:-:S05]  /*150b0*/  IADD3 R10, P1, PT, R3, R10, RZ ;  /* 0x0000000a030a7210 */ /* 0x008fca0007f3e0ff */
[----:B------:R-:W-:Y:S02]  /*150c0*/  IMAD.X R11, R5, 0x1, R11, P1 ;  /* 0x00000001050b7824 */ /* 0x000fe400008e060b */
[----:B0-----:R-:W-:Y:S02]  /*150d0*/  @P2 IMAD.MOV.U32 R6, RZ, RZ, R10 ;  /* 0x000000ffff062224 */ /* 0x001fe400078e000a */
[----:B------:R-:W-:-:S05]  /*150e0*/  @P2 IMAD.MOV.U32 R7, RZ, RZ, R11 ;  /* 0x000000ffff072224 */ /* 0x000fca00078e000b */
[----:B------:R0:W3:Y:S01]  /*150f0*/  @P2 LDG.E.U8 R80, desc[UR18][R6.64] ;  /* 0x0000001206502981 */ /* 0x0000e2000c1e1100 */
[----:B------:R-:W-:Y:S02]  /*15100*/  ISETP.GT.AND P2, PT, R8, 0x6c, PT ;  /* 0x0000006c0800780c */ /* 0x000fe40003f44270 */
[----:B------:R-:W-:-:S05]  /*15110*/  IADD3 R15, P1, PT, R3, R15, RZ ;  /* 0x0000000f030f7210 */ /* 0x000fca0007f3e0ff */
[----:B------:R-:W-:-:S06]  /*15120*/  IMAD.X R68, R5, 0x1, R68, P1 ;  /* 0x0000000105447824 */ /* 0x000fcc00008e0644 */
[----:B0-----:R-:W-:Y:S02]  /*15130*/  @P2 IMAD.MOV.U32 R6, RZ, RZ, R15 ;  /* 0x000000ffff062224 */ /* 0x001fe400078e000f */
[----:B------:R-:W-:-:S05]  /*15140*/  @P2 IMAD.MOV.U32 R7, RZ, RZ, R68 ;  /* 0x000000ffff072224 */ /* 0x000fca00078e0044 */
[----:B------:R0:W3:Y:S04]  /*15150*/  @P2 LDG.E.U8 R79, desc[UR18][R6.64] ;  /* 0x00000012064f2981 */ /* 0x0000e8000c1e1100 */
[----:B------:R-:W-:Y:S04]  /*15160*/  STL [R1+0x620], R10 ;  /* 0x0006200a01007387 */ /* 0x000fe80000100800 */
[----:B------:R1:W-:Y:S04]  /*15170*/  STL [R1+0x61c], R11 ;  /* 0x00061c0b01007387 */ /* 0x0003e80000100800 */
[----:B-1----:R-:W3:Y:S04]  /*15180*/  LDL.LU R11, [R1+0x1a8] ;  /* 0x0001a800010b7983 */ /* 0x002ee80000300800 */
[----:B------:R-:W3:Y:S01]  /*15190*/  LDL.LU R10, [R1+0x1ac] ;  /* 0x0001ac00010a7983 */ /* 0x000ee20000300800 */
[----:B------:R-:W-:-:S03]  /*151a0*/  ISETP.GT.AND P2, PT, R8, 0x6d, PT ;  /* 0x0000006d0800780c */ /* 0x000fc60003f44270 */
[----:B------:R1:W-:Y:S01]  /*151b0*/  STL [R1+0x628], R15 ;  /* 0x0006280f01007387 */ /* 0x0003e20000100800 */
[----:B------:R-:W-:-:S03]  /*151c0*/  PRMT R78, RZ, 0x7610, R78 ;  /* 0x00007610ff4e7816 */ /* 0x000fc6000000004e */
[----:B------:R0:W-:Y:S01]  /*151d0*/  STL [R1+0x624], R68 ;  /* 0x0006244401007387 */ /* 0x0001e20000100800 */
[----:B--2---:R-:W-:-:S03]  /*151e0*/  IADD3 R9, P1, PT, R3, R9, RZ ;  /* 0x0000000903097210 */ /* 0x004fc60007f3e0ff */
[----:B-1----:R-:W2:Y:S02]  /*151f0*/  LDL.LU R15, [R1+0x1b4] ;  /* 0x0001b400010f7983 */ /* 0x002ea40000300800 */
[----:B----4-:R-:W-:Y:S02]  /*15200*/  IMAD.X R14, R5, 0x1, R14, P1 ;  /* 0x00000001050e7824 */ /* 0x010fe400008e060e */
[----:B0-----:R-:W-:Y:S02]  /*15210*/  @P2 IMAD.MOV.U32 R6, RZ, RZ, R9 ;  /* 0x000000ffff062224 */ /* 0x001fe400078e0009 */
[----:B------:R-:W-:-:S05]  /*15220*/  @P2 IMAD.MOV.U32 R7, RZ, RZ, R14 ;  /* 0x000000ffff072224 */ /* 0x000fca00078e000e */
[----:B------:R0:W4:Y:S01]  /*15230*/  @P2 LDG.E.U8 R78, desc[UR18][R6.64] ;  /* 0x00000012064e2981 */ /* 0x000122000c1e1100 */
[----:B------:R-:W-:Y:S02]  /*15240*/  ISETP.GT.AND P2, PT, R8, 0x6e, PT ;  /* 0x0000006e0800780c */ /* 0x000fe40003f44270 */
[----:B------:R-:W-:Y:S01]  /*15250*/  PRMT R77, RZ, 0x7610, R77 ;  /* 0x00007610ff4d7816 */ /* 0x000fe2000000004d */
[----:B---3--:R-:W-:Y:S04]  /*15260*/  STL [R1+0x844], R79 ;  /* 0x0008444f01007387 */ /* 0x008fe80000100800 */
[----:B------:R1:W-:Y:S04]  /*15270*/  STL [R1+0x630], R9 ;  /* 0x0006300901007387 */ /* 0x0003e80000100800 */
[----:B------:R-:W-:Y:S04]  /*15280*/  STL [R1+0x62c], R14 ;  /* 0x00062c0e01007387 */ /* 0x000fe80000100800 */
[----:B------:R-:W3:Y:S01]  /*15290*/  LDL.LU R68, [R1+0x1b0] ;  /* 0x0001b00001447983 */ /* 0x000ee20000300800 */
[----:B------:R-:W-:-:S03]  /*152a0*/  PRMT R76, RZ, 0x7610, R76 ;  /* 0x00007610ff4c7816 */ /* 0x000fc6000000004c */
[----:B-1----:R-:W3:Y:S01]  /*152b0*/  LDL.LU R9, [R1+0x638] ;  /* 0x0006380001097983 */ /* 0x002ee20000300800 */
[----:B------:R-:W-:-:S05]  /*152c0*/  IADD3 R10, P1, PT, R3, R10, RZ ;  /* 0x0000000a030a7210 */ /* 0x000fca0007f3e0ff */
[----:B------:R-:W-:Y:S02]  /*152d0*/  IMAD.X R11, R5, 0x1, R11, P1 ;  /* 0x00000001050b7824 */ /* 0x000fe400008e060b */
[----:B0-----:R-:W-:Y:S02]  /*152e0*/  @P2 IMAD.MOV.U32 R6, RZ, RZ, R10 ;  /* 0x000000ffff062224 */ /* 0x001fe400078e000a */
[----:B------:R-:W-:-:S05]  /*152f0*/  @P2 IMAD.MOV.U32 R7, RZ, RZ, R11 ;  /* 0x000000ffff072224 */ /* 0x000fca00078e000b */
[----:B------:R0:W3:Y:S01]  /*15300*/  @P2 LDG.E.U8 R77, desc[UR18][R6.64] ;  /* 0x00000012064d2981 */ /* 0x0000e2000c1e1100 */
[----:B------:R-:W-:Y:S02]  /*15310*/  ISETP.GT.AND P2, PT, R8, 0x6f, PT ;  /* 0x0000006f0800780c */ /* 0x000fe40003f44270 */
[----:B--2---:R-:W-:Y:S01]  /*15320*/  IADD3 R15, P1, PT, R3, R15, RZ ;  /* 0x0000000f030f7210 */ /* 0x004fe20007f3e0ff */
[----:B----4-:R-:W-:Y:S10]  /*15330*/  STL [R1+0x838], R78 ;  /* 0x0008384e01007387 */ /* 0x010ff40000100800 */
[----:B0-----:R-:W-:Y:S01]  /*15340*/  @P2 IMAD.MOV.U32 R6, RZ, RZ, R15 ;  /* 0x000000ffff062224 */ /* 0x001fe200078e000f */
[----:B------:R0:W-:Y:S04]  /*15350*/  STL [R1+0x1ac], R10 ;  /* 0x0001ac0a01007387 */ /* 0x0001e80000100800 */
[----:B------:R1:W-:Y:S04]  /*15360*/  STL [R1+0x1a8], R11 ;  /* 0x0001a80b01007387 */ /* 0x0003e80000100800 */
[----:B0-----:R-:W2:Y:S04]  /*15370*/  LDL.LU R10, [R1+0x634] ;  /* 0x00063400010a7983 */ /* 0x001ea80000300800 */
[----:B------:R-:W4:Y:S04]  /*15380*/  LDL.LU R14, [R1+0x63c] ;  /* 0x00063c00010e7983 */ /* 0x000f280000300800 */
[----:B-1----:R-:W4:Y:S01]  /*15390*/  LDL.LU R11, [R1+0x640] ;  /* 0x00064000010b7983 */ /* 0x002f220000300800 */
[----:B---3--:R-:W-:-:S04]  /*153a0*/  IMAD.X R68, R5, 0x1, R68, P1 ;  /* 0x0000000105447824 */ /* 0x008fc800008e0644 */
[----:B------:R-:W-:-:S05]  /*153b0*/  @P2 IMAD.MOV.U32 R7, RZ, RZ, R68 ;  /* 0x000000ffff072224 */ /* 0x000fca00078e0044 */
[----:B------:R0:W3:Y:S04]  /*153c0*/  @P2 LDG.E.U8 R76, desc[UR18][R6.64] ;  /* 0x00000012064c2981 */ /* 0x0000e8000c1e1100 */
[----:B------:R-:W-:Y:S04]  /*153d0*/  STL [R1+0x828], R77 ;  /* 0x0008284d01007387 */ /* 0x000fe80000100800 */
[----:B------:R-:W-:Y:S04]  /*153e0*/  STL [R1+0x1b4], R15 ;  /* 0x0001b40f01007387 */ /* 0x000fe80000100800 */
[----:B------:R1:W-:Y:S04]  /*153f0*/  STL [R1+0x1b0], R68 ;  /* 0x0001b04401007387 */ /* 0x0003e80000100800 */
[----:B-1----:R-:W3:Y:S04]  /*15400*/  LDL.LU R68, [R1+0x644] ;  /* 0x0006440001447983 */ /* 0x002ee80000300800 */
[----:B------:R-:W3:Y:S01]  /*15410*/  LDL.LU R15, [R1+0x648] ;  /* 0x00064800010f7983 */ /* 0x000ee20000300800 */
[----:B------:R-:W-:-:S02]  /*15420*/  ISETP.GT.AND P2, PT, R8, 0x70, PT ;  /* 0x000000700800780c */ /* 0x000fc40003f44270 */
[----:B------:R-:W-:Y:S02]  /*15430*/  IADD3 R9, P1, PT, R3, R9, RZ ;  /* 0x0000000903097210 */ /* 0x000fe40007f3e0ff */
[----:B------:R-:W-:-:S03]  /*15440*/  PRMT R31, RZ, 0x7610, R31 ;  /* 0x00007610ff1f7816 */ /* 0x000fc6000000001f */
[----:B--2---:R-:W-:-:S06]  /*15450*/  IMAD.X R10, R5, 0x1, R10, P1 ;  /* 0x00000001050a7824 */ /* 0x004fcc00008e060a */
[----:B0-----:R-:W-:Y:S02]  /*15460*/  @P2 IMAD.MOV.U32 R6, RZ, RZ, R9 ;  /* 0x000000ffff062224 */ /* 0x001fe400078e0009 */
[----:B------:R-:W-:-:S05]  /*15470*/  @P2 IMAD.MOV.U32 R7, RZ, RZ, R10 ;  /* 0x000000ffff072224 */ /* 0x000fca00078e000a */
[----:B------:R0:W2:Y:S01]  /*15480*/  @P2 LDG.E.U8 R31, desc[UR18][R6.64] ;  /* 0x00000012061f2981 */ /* 0x0000a2000c1e1100 */
[----:B------:R-:W-:Y:S02]  /*15490*/  ISETP.GT.AND P2, PT, R8, 0x71, PT ;  /* 0x000000710800780c */ /* 0x000fe40003f44270 */
[----:B----4-:R-:W-:Y:S02]  /*154a0*/  IADD3 R11, P1, PT, R3, R11, RZ ;  /* 0x0000000b030b7210 */ /* 0x010fe40007f3e0ff */
[----:B------:R-:W-:-:S03]  /*154b0*/  PRMT R47, RZ, 0x7610, R47 ;  /* 0x00007610ff2f7816 */ /* 0x000fc6000000002f */
[----:B------:R-:W-:-:S06]  /*154c0*/  IMAD.X R14, R5, 0x1, R14, P1 ;  /* 0x00000001050e7824 */ /* 0x000fcc00008e060e */
[----:B0-----:R-:W-:Y:S02]  /*154d0*/  @P2 IMAD.MOV.U32 R6, RZ, RZ, R11 ;  /* 0x000000ffff062224 */ /* 0x001fe400078e000b */
[----:B------:R-:W-:-:S05]  /*154e0*/  @P2 IMAD.MOV.U32 R7, RZ, RZ, R14 ;  /* 0x000000ffff072224 */ /* 0x000fca00078e000e */
[----:B------:R0:W4:Y:S01]  /*154f0*/  @P2 LDG.E.U8 R47, desc[UR18][R6.64] ;  /* 0x00000012062f2981 */ /* 0x000122000c1e1100 */
[----:B------:R-:W-:Y:S02]  /*15500*/  ISETP.GT.AND P2, PT, R8, RZ, PT ;  /* 0x000000ff0800720c */ /* 0x000fe40003f44270 */
[----:B------:R-:W-:Y:S02]  /*15510*/  IADD3 R0, P1, PT, R3, R0, RZ ;  /* 0x0000000003007210 */ /* 0x000fe40007f3e0ff */
[----:B------:R-:W-:-:S03]  /*15520*/  PRMT R17, RZ, 0x7610, R17 ;  /* 0x00007610ff117816 */ /* 0x000fc60000000011 */
[----:B------:R-:W-:-:S06]  /*15530*/  IMAD.X R2, R5, 0x1, R2, P1 ;  /* 0x0000000105027824 */ /* 0x000fcc00008e0602 */
[----:B0-----:R-:W-:Y:S02]  /*15540*/  @P2 IMAD.MOV.U32 R6, RZ, RZ, R0 ;  /* 0x000000ffff062224 */ /* 0x001fe400078e0000 */
[----:B------:R-:W-:-:S05]  /*15550*/  @P2 IMAD.MOV.U32 R7, RZ, RZ, R2 ;  /* 0x000000ffff072224 */ /* 0x000fca00078e0002 */
[----:B------:R0:W2:Y:S01]  /*15560*/  @P2 LDG.E.U8 R17, desc[UR18][R6.64] ;  /* 0x0000001206112981 */ /* 0x0000a2000c1e1100 */
[----:B------:R-:W-:-:S03]  /*15570*/  ISETP.GT.AND P2, PT, R8, 0x72, PT ;  /* 0x000000720800780c */ /* 0x000fc60003f44270 */
[----:B---3--:R-:W-:Y:S04]  /*15580*/  STL [R1+0x82c], R76 ;  /* 0x00082c4c01007387 */ /* 0x008fe80000100800 */
[----:B------:R-:W-:Y:S04]  /*15590*/  STL [R1+0x638], R9 ;  /* 0x0006380901007387 */ /* 0x000fe80000100800 */
[----:B------:R1:W-:Y:S04]  /*155a0*/  STL [R1+0x634], R10 ;  /* 0x0006340a01007387 */ /* 0x0003e80000100800 */
[----:B-1----:R-:W3:Y:S04]  /*155b0*/  LDL.LU R10, [R1+0x64c] ;  /* 0x00064c00010a7983 */ /* 0x002ee80000300800 */
[----:B------:R-:W2:Y:S04]  /*155c0*/  LDL.LU R9, [R1+0x650] ;  /* 0x0006500001097983 */ /* 0x000ea80000300800 */
[----:B------:R-:W-:Y:S04]  /*155d0*/  STL [R1+0x640], R11 ;  /* 0x0006400b01007387 */ /* 0x000fe80000100800 */
[----:B------:R1:W-:Y:S04]  /*155e0*/  STL [R1+0x63c], R14 ;  /* 0x00063c0e01007387 */ /* 0x0003e80000100800 */
[----:B-1----:R-:W4:Y:S04]  /*155f0*/  LDL.LU R14, [R1+0x654] ;  /* 0x00065400010e7983 */ /* 0x002f280000300800 */
[----:B------:R-:W4:Y:S01]  /*15600*/  LDL.LU R11, [R1+0x658] ;  /* 0x00065800010b7983 */ /* 0x000f220000300800 */
[----:B------:R-:W-:-:S03]  /*15610*/  IADD3 R15, P1, PT, R3, R15, RZ ;  /* 0x0000000f030f7210 */ /* 0x000fc60007f3e0ff */
[----:B------:R-:W-:Y:S02]  /*15620*/  STL [R1+0x83c], R0 ;  /* 0x00083c0001007387 */ /* 0x000fe40000100800 */
[----:B------:R-:W-:Y:S02]  /*15630*/  IMAD.X R68, R5, 0x1, R68, P1 ;  /* 0x0000000105447824 */ /* 0x000fe400008e0644 */
[----:B------:R-:W-:Y:S01]  /*15640*/  STL [R1+0x830], R2 ;  /* 0x0008300201007387 */ /* 0x000fe20000100800 */
[----:B0-----:R-:W-:-:S03]  /*15650*/  @P2 IMAD.MOV.U32 R6, RZ, RZ, R15 ;  /* 0x000000ffff062224 */ /* 0x001fc600078e000f */
[----:B------:R0:W-:Y:S04]  /*15660*/  STL [R1+0x648], R15 ;  /* 0x0006480f01007387 */ /* 0x0001e80000100800 */
[----:B------:R-:W-:Y:S04]  /*15670*/  STL [R1+0x644], R68 ;  /* 0x0006444401007387 */ /* 0x000fe80000100800 */
[----:B0-----:R-:W4:Y:S04]  /*15680*/  LDL.LU R15, [R1+0x65c] ;  /* 0x00065c00010f7983 */ /* 0x001f280000300800 */
[----:B------:R-:W4:Y:S01]  /*15690*/  LDL.LU R0, [R1+0x660] ;  /* 0x0006600001007983 */ /* 0x000f220000300800 */
[----:B------:R-:W-:Y:S01]  /*156a0*/  PRMT R65, RZ, 0x7610, R65 ;  /* 0x00007610ff417816 */ /* 0x000fe20000000041 */
[----:B------:R-:W-:-:S05]  /*156b0*/  @P2 IMAD.MOV.U32 R7, RZ, RZ, R68 ;  /* 0x000000ffff072224 */ /* 0x000fca00078e0044 */
[----:B------:R0:W4:Y:S01]  /*156c0*/  @P2 LDG.E.U8 R65, desc[UR18][R6.64] ;  /* 0x0000001206412981 */ /* 0x000122000c1e1100 */
[----:B------:R-:W-:Y:S02]  /*156d0*/  ISETP.GT.AND P2, PT, R8, 0x73, PT ;  /* 0x000000730800780c */ /* 0x000fe40003f44270 */
[----:B------:R-:W-:Y:S02]  /*156e0*/  PRMT R75, RZ, 0x7610, R75 ;  /* 0x00007610ff4b7816 */ /* 0x000fe4000000004b */
[----:B------:R-:W-:Y:S02]  /*156f0*/  PRMT R72, RZ, 0x7610, R72 ;  /* 0x00007610ff487816 */ /* 0x000fe40000000048 */
[----:B------:R-:W-:Y:S02]  /*15700*/  PRMT R71, RZ, 0x7610, R71 ;  /* 0x00007610ff477816 */ /* 0x000fe40000000047 */
[----:B--2---:R-:W-:-:S05]  /*15710*/  IADD3 R9, P1, PT, R3, R9, RZ ;  /* 0x0000000903097210 */ /* 0x004fca0007f3e0ff */
[----:B---3--:R-:W-:Y:S02]  /*15720*/  IMAD.X R10, R5, 0x1, R10, P1 ;  /* 0x00000001050a7824 */ /* 0x008fe400008e060a */
[----:B0-----:R-:W-:Y:S02]  /*15730*/  @P2 IMAD.MOV.U32 R6, RZ, RZ, R9 ;  /* 0x000000ffff062224 */ /* 0x001fe400078e0009 */
[----:B------:R-:W-:-:S05]  /*15740*/  @P2 IMAD.MOV.U32 R7, RZ, RZ, R10 ;  /* 0x000000ffff072224 */ /* 0x000fca00078e000a */
[----:B------:R0:W2:Y:S01]  /*15750*/  @P2 LDG.E.U8 R75, desc[UR18][R6.64] ;  /* 0x00000012064b2981 */ /* 0x0000a2000c1e1100 */
[----:B------:R-:W-:Y:S02]  /*15760*/  ISETP.GT.AND P2, PT, R8, 0x74, PT ;  /* 0x000000740800780c */ /* 0x000fe40003f44270 */
[----:B----4-:R-:W-:-:S05]  /*15770*/  IADD3 R11, P1, PT, R3, R11, RZ ;  /* 0x0000000b030b7210 */ /* 0x010fca0007f3e0ff */
[----:B------:R-:W-:-:S06]  /*15780*/  IMAD.X R14, R5, 0x1, R14, P1 ;  /* 0x00000001050e7824 */ /* 0x000fcc00008e060e */
[----:B0-----:R-:W-:Y:S02]  /*15790*/  @P2 IMAD.MOV.U32 R6, RZ, RZ, R11 ;  /* 0x000000ffff062224 */ /* 0x001fe400078e000b */
[----:B------:R-:W-:-:S05]  /*157a0*/  @P2 IMAD.MOV.U32 R7, RZ, RZ, R14 ;  /* 0x000000ffff072224 */ /* 0x000fca00078e000e */
[----:B------:R0:W3:Y:S01]  /*157b0*/  @P2 LDG.E.U8 R72, desc[UR18][R6.64] ;  /* 0x0000001206482981 */ /* 0x0000e2000c1e1100 */
[----:B------:R-:W-:-:S03]  /*157c0*/  ISETP.GT.AND P2, PT, R8, 0x75, PT ;  /* 0x000000750800780c */ /* 0x000fc60003f44270 */
[----:B------:R-:W-:Y:S04]  /*157d0*/  STL [R1+0x650], R9 ;  /* 0x0006500901007387 */ /* 0x000fe80000100800 */
[----:B------:R1:W-:Y:S01]  /*157e0*/  STL [R1+0x64c], R10 ;  /* 0x00064c0a01007387 */ /* 0x0003e20000100800 */
[----:B------:R-:W-:-:S05]  /*157f0*/  IADD3 R0, P1, PT, R3, R0, RZ ;  /* 0x0000000003007210 */ /* 0x000fca0007f3e0ff */
[----:B------:R-:W-:Y:S01]  /*15800*/  IMAD.X R15, R5, 0x1, R15, P1 ;  /* 0x00000001050f7824 */ /* 0x000fe200008e060f */
[----:B-1----:R-:W4:Y:S01]  /*15810*/  LDL.LU R10, [R1+0x1b8] ;  /* 0x0001b800010a7983 */ /* 0x002f220000300800 */
[----:B0-----:R-:W-:-:S03]  /*15820*/  @P2 IMAD.MOV.U32 R6, RZ, RZ, R0 ;  /* 0x000000ffff062224 */ /* 0x001fc600078e0000 */
[----:B------:R-:W2:Y:S01]  /*15830*/  LDL.LU R9, [R1+0x1bc] ;  /* 0x0001bc0001097983 */ /* 0x000ea20000300800 */
[----:B------:R-:W-:-:S05]  /*15840*/  @P2 IMAD.MOV.U32 R7, RZ, RZ, R15 ;  /* 0x000000ffff072224 */ /* 0x000fca00078e000f */
[----:B------:R-:W4:Y:S04]  /*15850*/  @P2 LDG.E.U8 R71, desc[UR18][R6.64] ;  /* 0x0000001206472981 */ /* 0x000f28000c1e1100 */
[----:B------:R-:W-:Y:S04]  /*15860*/  STL [R1+0x658], R11 ;  /* 0x0006580b01007387 */ /* 0x000fe80000100800 */
[----:B------:R0:W-:Y:S04]  /*15870*/  STL [R1+0x654], R14 ;  /* 0x0006540e01007387 */ /* 0x0001e80000100800 */
[----:B0-----:R-:W4:Y:S04]  /*15880*/  LDL.LU R14, [R1+0x1c0] ;  /* 0x0001c000010e7983 */ /* 0x001f280000300800 */
[----:B------:R-:W4:Y:S04]  /*15890*/  LDL.LU R2, [R1+0x1c4] ;  /* 0x0001c40001027983 */ /* 0x000f280000300800 */
[----:B------:R-:W4:Y:S01]  /*158a0*/  LDL.LU R11, [R1+0x664] ;  /* 0x00066400010b7983 */ /* 0x000f220000300800 */
[----:B------:R-:W-:-:S03]  /*158b0*/  ISETP.GT.AND P2, PT, R8, 0x76, PT ;  /* 0x000000760800780c */ /* 0x000fc60003f44270 */
[----:B---3--:R-:W-:Y:S04]  /*158c0*/  STL [R1+0x848], R72 ;  /* 0x0008484801007387 */ /* 0x008fe80000100800 */
[----:B------:R0:W-:Y:S04]  /*158d0*/  STL [R1+0x660], R0 ;  /* 0x0006600001007387 */ /* 0x0001e80000100800 */
[----:B------:R-:W-:Y:S04]  /*158e0*/  STL [R1+0x65c], R15 ;  /* 0x00065c0f01007387 */ /* 0x000fe80000100800 */
[----:B0-----:R-:W3:Y:S01]  /*158f0*/  LDL.LU R0, [R1+0x668] ;  /* 0x0006680001007983 */ /* 0x001ee20000300800 */
[----:B--2---:R-:W-:-:S05]  /*15900*/  IADD3 R9, P1, PT, R3, R9, RZ ;  /* 0x0000000903097210 */ /* 0x004fca0007f3e0ff */
[----:B----4-:R-:W-:Y:S01]  /*15910*/  IMAD.X R10, R5, 0x1, R10, P1 ;  /* 0x00000001050a7824 */ /* 0x010fe200008e060a */
[----:B------:R-:W-:Y:S01]  /*15920*/  STL [R1+0x840], R71 ;  /* 0x0008404701007387 */ /* 0x000fe20000100800 */
[----:B------:R-:W-:Y:S02]  /*15930*/  @P2 IMAD.MOV.U32 R6, RZ, RZ, R9 ;  /* 0x000000ffff062224 */ /* 0x000fe400078e0009 */
[----:B------:R-:W-:Y:S01]  /*15940*/  @P2 IMAD.MOV.U32 R7, RZ, RZ, R10 ;  /* 0x000000ffff072224 */ /* 0x000fe200078e000a */
[----:B------:R-:W-:Y:S04]  /*15950*/  STL [R1+0x1bc], R9 ;  /* 0x0001bc0901007387 */ /* 0x000fe80000100800 */
[----:B------:R0:W-:Y:S04]  /*15960*/  STL [R1+0x1b8], R10 ;  /* 0x0001b80a01007387 */ /* 0x0001e80000100800 */
[----:B0-----:R-:W2:Y:S04]  /*15970*/  LDL.LU R10, [R1+0x66c] ;  /* 0x00066c00010a7983 */ /* 0x001ea80000300800 */
[----:B------:R-:W4:Y:S01]  /*15980*/  LDL.LU R9, [R1+0x670] ;  /* 0x0006700001097983 */ /* 0x000f220000300800 */
[----:B------:R-:W-:-:S02]  /*15990*/  PRMT R69, RZ, 0x7610, R69 ;  /* 0x00007610ff457816 */ /* 0x000fc40000000045 */
[----:B------:R-:W-:-:S04]  /*159a0*/  IADD3 R2, P1, PT, R3, R2, RZ ;  /* 0x0000000203027210 */ /* 0x000fc80007f3e0ff */
[----:B------:R0:W2:Y:S01]  /*159b0*/  @P2 LDG.E.U8 R69, desc[UR18][R6.64] ;  /* 0x0000001206452981 */ /* 0x0000a2000c1e1100 */
[----:B------:R-:W-:Y:S01]  /*159c0*/  ISETP.GT.AND P2, PT, R8, 0x77, PT ;  /* 0x000000770800780c */ /* 0x000fe20003f44270 */
[----:B------:R-:W-:Y:S02]  /*159d0*/  IMAD.X R14, R5, 0x1, R14, P1 ;  /* 0x00000001050e7824 */ /* 0x000fe400008e060e */
[----:B------:R-:W-:Y:S04]  /*159e0*/  STL [R1+0x1c4], R2 ;  /* 0x0001c40201007387 */ /* 0x000fe80000100800 */
[----:B------:R1:W-:Y:S06]  /*159f0*/  STL [R1+0x1c0], R14 ;  /* 0x0001c00e01007387 */ /* 0x0003ec0000100800 */
[----:B0-----:R-:W-:-:S02]  /*15a00*/  @P2 IMAD.MOV.U32 R7, RZ, RZ, R14 ;  /* 0x000000ffff072224 */ /* 0x001fc400078e000e */
[----:B------:R-:W-:Y:S01]  /*15a10*/  @P2 IMAD.MOV.U32 R6, RZ, RZ, R2 ;  /* 0x000000ffff062224 */ /* 0x000fe200078e0002 */
[----:B-1----:R-:W2:Y:S04]  /*15a20*/  LDL.LU R14, [R1+0x674] ;  /* 0x00067400010e7983 */ /* 0x002ea80000300800 */
[----:B------:R-:W2:Y:S01]  /*15a30*/  LDL.LU R2, [R1+0x678] ;  /* 0x0006780001027983 */ /* 0x000ea20000300800 */
[----:B------:R-:W-:-:S06]  /*15a40*/  PRMT R67, RZ, 0x7610, R67 ;  /* 0x00007610ff437816 */ /* 0x000fcc0000000043 */
[----:B------:R0:W2:Y:S01]  /*15a50*/  @P2 LDG.E.U8 R67, desc[UR18][R6.64] ;  /* 0x0000001206432981 */ /* 0x0000a2000c1e1100 */
[----:B------:R-:W-:Y:S02]  /*15a60*/  ISETP.GT.AND P2, PT, R8, 0x78, PT ;  /* 0x000000780800780c */ /* 0x000fe40003f44270 */
[----:B------:R-:W-:Y:S02]  /*15a70*/  PRMT R30, RZ, 0x7610, R30 ;  /* 0x00007610ff1e7816 */ /* 0x000fe4000000001e */
[----:B---3--:R-:W-:-:S05]  /*15a80*/  IADD3 R0, P1, PT, R3, R0, RZ ;  /* 0x0000000003007210 */ /* 0x008fca0007f3e0ff */
[----:B------:R-:W-:Y:S01]  /*15a90*/  IMAD.X R11, R5, 0x1, R11, P1 ;  /* 0x00000001050b7824 */ /* 0x000fe200008e060b */
[----:B------:R-:W-:Y:S04]  /*15aa0*/  STL [R1+0x668], R0 ;  /* 0x0006680001007387 */ /* 0x000fe80000100800 */
[----:B------:R1:W-:Y:S04]  /*15ab0*/  STL [R1+0x664], R11 ;  /* 0x0006640b01007387 */ /* 0x0003e80000100800 */
[----:B------:R-:W3:Y:S04]  /*15ac0*/  LDL.LU R68, [R1+0x67c] ;  /* 0x00067c0001447983 */ /* 0x000ee80000300800 */
[----:B------:R-:W3:Y:S01]  /*15ad0*/  LDL.LU R15, [R1+0x680] ;  /* 0x00068000010f7983 */ /* 0x000ee20000300800 */
[----:B0-----:R-:W-:-:S02]  /*15ae0*/  @P2 IMAD.MOV.U32 R6, RZ, RZ, R0 ;  /* 0x000000ffff062224 */ /* 0x001fc400078e0000 */
[----:B------:R-:W-:Y:S02]  /*15af0*/  @P2 IMAD.MOV.U32 R7, RZ, RZ, R11 ;  /* 0x000000ffff072224 */ /* 0x000fe400078e000b */
[----:B-1----:R-:W3:Y:S04]  /*15b00*/  LDL.LU R11, [R1+0x684] ;  /* 0x00068400010b7983 */ /* 0x002ee80000300800 */
[----:B------:R-:W3:Y:S04]  /*15b10*/  LDL.LU R0, [R1+0x688] ;  /* 0x0006880001007983 */ /* 0x000ee80000300800 */
[----:B------:R0:W3:Y:S01]  /*15b20*/  @P2 LDG.E.U8 R30, desc[UR18][R6.64] ;  /* 0x00000012061e2981 */ /* 0x0000e2000c1e1100 */
[----:B------:R-:W-:-:S02]  /*15b30*/  ISETP.GT.AND P2, PT, R8, 0x79, PT ;  /* 0x000000790800780c */ /* 0x000fc40003f44270 */
[----:B----4-:R-:W-:-:S05]  /*15b40*/  IADD3 R9, P1, PT, R3, R9, RZ ;  /* 0x0000000903097210 */ /* 0x010fca0007f3e0ff */
[----:B--2---:R-:W-:Y:S01]  /*15b50*/  IMAD.X R10, R5, 0x1, R10, P1 ;  /* 0x00000001050a7824 */ /* 0x004fe200008e060a */
[----:B------:R-:W-:Y:S05]  /*15b60*/  STL [R1+0x670], R9 ;  /* 0x0006700901007387 */ /* 0x000fea0000100800 */
[----:B0-----:R-:W-:Y:S01]  /*15b70*/  @P2 IMAD.MOV.U32 R7, RZ, RZ, R10 ;  /* 0x000000ffff072224 */ /* 0x001fe200078e000a */
[----:B------:R0:W-:Y:S01]  /*15b80*/  STL [R1+0x66c], R10 ;  /* 0x00066c0a01007387 */ /* 0x0001e20000100800 */
[----:B------:R-:W-:-:S03]  /*15b90*/  @P2 IMAD.MOV.U32 R6, RZ, RZ, R9 ;  /* 0x000000ffff062224 */ /* 0x000fc600078e0009 */
[----:B0-----:R-:W2:Y:S04]  /*15ba0*/  LDL.LU R10, [R1+0x68c] ;  /* 0x00068c00010a7983 */ /* 0x001ea80000300800 */
[----:B------:R-:W4:Y:S01]  /*15bb0*/  LDL.LU R9, [R1+0x690] ;  /* 0x0006900001097983 */ /* 0x000f220000300800 */
[----:B------:R-:W-:-:S06]  /*15bc0*/  PRMT R46, RZ, 0x7610, R46 ;  /* 0x00007610ff2e7816 */ /* 0x000fcc000000002e */
[----:B------:R0:W2:Y:S01]  /*15bd0*/  @P2 LDG.E.U8 R46, desc[UR18][R6.64] ;  /* 0x00000012062e2981 */ /* 0x0000a2000c1e1100 */
[----:B------:R-:W-:Y:S02]  /*15be0*/  ISETP.GT.AND P2, PT, R8, 0x7a, PT ;  /* 0x0000007a0800780c */ /* 0x000fe40003f44270 */
[----:B------:R-:W-:Y:S02]  /*15bf0*/  IADD3 R2, P1, PT, R3, R2, RZ ;  /* 0x0000000203027210 */ /* 0x000fe40007f3e0ff */
[----:B------:R-:W-:-:S03]  /*15c00*/  PRMT R54, RZ, 0x7610, R54 ;  /* 0x00007610ff367816 */ /* 0x000fc60000000036 */
[----:B------:R-:W-:-:S06]  /*15c10*/  IMAD.X R14, R5, 0x1, R14, P1 ;  /* 0x00000001050e7824 */ /* 0x000fcc00008e060e */
[----:B0-----:R-:W-:Y:S02]  /*15c20*/  @P2 IMAD.MOV.U32 R6, RZ, RZ, R2 ;  /* 0x000000ffff062224 */ /* 0x001fe400078e0002 */
[----:B------:R-:W-:-:S05]  /*15c30*/  @P2 IMAD.MOV.U32 R7, RZ, RZ, R14 ;  /* 0x000000ffff072224 */ /* 0x000fca00078e000e */
[----:B------:R0:W2:Y:S01]  /*15c40*/  @P2 LDG.E.U8 R54, desc[UR18][R6.64] ;  /* 0x0000001206362981 */ /* 0x0000a2000c1e1100 */
[----:B------:R-:W-:-:S03]  /*15c50*/  ISETP.GT.AND P2, PT, R8, 0x7b, PT ;  /* 0x0000007b0800780c */ /* 0x000fc60003f44270 */
[----:B------:R-:W-:Y:S04]  /*15c60*/  STL [R1+0x678], R2 ;  /* 0x0006780201007387 */ /* 0x000fe80000100800 */
[----:B------:R1:W-:Y:S01]  /*15c70*/  STL [R1+0x674], R14 ;  /* 0x0006740e01007387 */ /* 0x0003e20000100800 */
[----:B------:R-:W-:-:S03]  /*15c80*/  PRMT R66, RZ, 0x7610, R66 ;  /* 0x00007610ff427816 */ /* 0x000fc60000000042 */
[----:B-1----:R-:W2:Y:S04]  /*15c90*/  LDL.LU R14, [R1+0x1c8] ;  /* 0x0001c800010e7983 */ /* 0x002ea80000300800 */
[----:B------:R-:W2:Y:S01]  /*15ca0*/  LDL.LU R2, [R1+0x1cc] ;  /* 0x0001cc0001027983 */ /* 0x000ea20000300800 */
[----:B------:R-:W-:Y:S02]  /*15cb0*/  PRMT R64, RZ, 0x7610, R64 ;  /* 0x00007610ff407816 */ /* 0x000fe40000000040 */
        /* <DEDUP_REMOVED lines=9> */
[----:B------:R-:W-:Y:S01]  /*15d50*/  @P2 IMAD.MOV.U32 R7, RZ, RZ, R11 ;  /* 0x000000ffff072224 */ /* 0x000fe200078e000b */
[----:B------:R-:W-:Y:S04]  /*15d60*/  STL [R1+0x680], R15 ;  /* 0x0006800f01007387 */ /* 0x000fe80000100800 */
[----:B------:R0:W3:Y:S01]  /*15d70*/  @P2 LDG.E.U8 R64, desc[UR18][R6.64] ;  /* 0x0000001206402981 */ /* 0x0000e2000c1e1100 */
[----:B------:R-:W-:-:S03]  /*15d80*/  ISETP.GT.AND P2, PT, R8, 0x7d, PT ;  /* 0x0000007d0800780c */ /* 0x000fc60003f44270 */
[----:B------:R-:W-:Y:S01]  /*15d90*/  STL [R1+0x67c], R68 ;  /* 0x00067c4401007387 */ /* 0x000fe20000100800 */
[----:B----4-:R-:W-:-:S03]  /*15da0*/  IADD3 R9, P1, PT, R3, R9, RZ ;  /* 0x0000000903097210 */ /* 0x010fc60007f3e0ff */
[----:B------:R-:W-:Y:S04]  /*15db0*/  STL [R1+0x688], R0 ;  /* 0x0006880001007387 */ /* 0x000fe80000100800 */
[----:B------:R1:W-:Y:S01]  /*15dc0*/  STL [R1+0x684], R11 ;  /* 0x0006840b01007387 */ /* 0x0003e20000100800 */
[----:B--2---:R-:W-:-:S03]  /*15dd0*/  IMAD.X R10, R5, 0x1, R10, P1 ;  /* 0x00000001050a7824 */ /* 0x004fc600008e060a */
[----:B-1----:R-:W2:Y:S04]  /*15de0*/  LDL.LU R11, [R1+0x1d0] ;  /* 0x0001d000010b7983 */ /* 0x002ea80000300800 */
[----:B------:R-:W4:Y:S01]  /*15df0*/  LDL.LU R0, [R1+0x1d4] ;  /* 0x0001d40001007983 */ /* 0x000f220000300800 */
[----:B0-----:R-:W-:-:S03]  /*15e00*/  @P2 IMAD.MOV.U32 R7, RZ, RZ, R10 ;  /* 0x000000ffff072224 */ /* 0x001fc600078e000a */
[----:B------:R-:W-:Y:S01]  /*15e10*/  STL [R1+0x690], R9 ;  /* 0x0006900901007387 */ /* 0x000fe20000100800 */
[----:B------:R-:W-:-:S03]  /*15e20*/  @P2 IMAD.MOV.U32 R6, RZ, RZ, R9 ;  /* 0x000000ffff062224 */ /* 0x000fc600078e0009 */
[----:B------:R0:W-:Y:S04]  /*15e30*/  STL [R1+0x68c], R10 ;  /* 0x00068c0a01007387 */ /* 0x0001e80000100800 */
[----:B0-----:R-:W3:Y:S04]  /*15e40*/  LDL.LU R10, [R1+0x1f8] ;  /* 0x0001f800010a7983 */ /* 0x001ee80000300800 */
[----:B------:R-:W3:Y:S01]  /*15e50*/  LDL.LU R9, [R1+0x20c] ;  /* 0x00020c0001097983 */ /* 0x000ee20000300800 */
[----:B------:R-:W-:-:S06]  /*15e60*/  PRMT R63, RZ, 0x7610, R63 ;  /* 0x00007610ff3f7816 */ /* 0x000fcc000000003f */
[----:B------:R0:W3:Y:S01]  /*15e70*/  @P2 LDG.E.U8 R63, desc[UR18][R6.64] ;  /* 0x00000012063f2981 */ /* 0x0000e2000c1e1100 */
[----:B------:R-:W-:Y:S02]  /*15e80*/  ISETP.GT.AND P2, PT, R8, 0x7e, PT ;  /* 0x0000007e0800780c */ /* 0x000fe40003f44270 */
[----:B------:R-:W-:-:S05]  /*15e90*/  IADD3 R2, P1, PT, R3, R2, RZ ;  /* 0x0000000203027210 */ /* 0x000fca0007f3e0ff */
[----:B------:R1:W-:Y:S06]  /*15ea0*/  STL [R1+0x1cc], R2 ;  /* 0x0001cc0201007387 */ /* 0x0003ec0000100800 */
[----:B0-----:R-:W-:Y:S02]  /*15eb0*/  @P2 IMAD.MOV.U32 R6, RZ, RZ, R2 ;  /* 0x000000ffff062224 */ /* 0x001fe400078e0002 */
[----:B-1----:R-:W0:Y:S01]  /*15ec0*/  S2R R2, SR_TID.X ;  /* 0x0000000000027919 */ /* 0x002e220000002100 */
[----:B------:R-:W-:Y:S01]  /*15ed0*/  IMAD.X R14, R5, 0x1, R14, P1 ;  /* 0x00000001050e7824 */ /* 0x000fe200008e060e */
[----:B------:R-:W-:-:S03]  /*15ee0*/  PRMT R61, RZ, 0x7610, R61 ;  /* 0x00007610ff3d7816 */ /* 0x000fc6000000003d */
[----:B------:R-:W-:Y:S01]  /*15ef0*/  @P2 IMAD.MOV.U32 R7, RZ, RZ, R14 ;  /* 0x000000ffff072224 */ /* 0x000fe200078e000e */
[----:B------:R-:W-:-:S04]  /*15f00*/  ISETP.GT.AND P4, PT, R8, 0x7f, PT ;  /* 0x0000007f0800780c */ /* 0x000fc80003f84270 */
[----:B------:R1:W3:Y:S04]  /*15f10*/  @P2 LDG.E.U8 R61, desc[UR18][R6.64] ;  /* 0x00000012063d2981 */ /* 0x0002e8000c1e1100 */
[----:B------:R1:W-:Y:S01]  /*15f20*/  STL [R1+0x1c8], R14 ;  /* 0x0001c80e01007387 */ /* 0x0003e20000100800 */
[----:B------:R-:W-:-:S03]  /*15f30*/  SHF.R.S32.HI R88, RZ, 0x1f, R4 ;  /* 0x0000001fff587819 */ /* 0x000fc60000011404 */
[----:B------:R-:W3:Y:S01]  /*15f40*/  LDL.LU R15, [R1+0x1d8] ;  /* 0x0001d800010f7983 */ /* 0x000ee20000300800 */
[----:B------:R-:W-:-:S03]  /*15f50*/  IMAD.MOV.U32 R84, RZ, RZ, R12 ;  /* 0x000000ffff547224 */ /* 0x000fc600078e000c */
[----:B-1----:R-:W3:Y:S01]  /*15f60*/  LDL.LU R14, [R1+0x1dc] ;  /* 0x0001dc00010e7983 */ /* 0x002ee20000300800 */
[----:B0-----:R-:W-:-:S04]  /*15f70*/  LOP3.LUT R2, R2, 0x7f, RZ, 0xc0, !PT ;  /* 0x0000007f02027812 */ /* 0x001fc800078ec0ff */
[----:B------:R-:W-:Y:S02]  /*15f80*/  ISETP.GE.AND P1, PT, R2, R8, PT ;  /* 0x000000080200720c */ /* 0x000fe40003f26270 */
[----:B----4-:R-:W-:-:S05]  /*15f90*/  IADD3 R0, P2, PT, R3, R0, RZ ;  /* 0x0000000003007210 */ /* 0x010fca0007f5e0ff */
[----:B--2---:R-:W-:Y:S01]  /*15fa0*/  IMAD.X R11, R5, 0x1, R11, P2 ;  /* 0x00000001050b7824 */ /* 0x004fe200010e060b */
[----:B------:R0:W-:Y:S01]  /*15fb0*/  STL [R1+0x1d4], R0 ;  /* 0x0001d40001007387 */ /* 0x0001e20000100800 */
[----:B------:R-:W-:-:S03]  /*15fc0*/  @P4 IMAD.MOV.U32 R6, RZ, RZ, R0 ;  /* 0x000000ffff064224 */ /* 0x000fc600078e0000 */
[----:B------:R1:W-:Y:S04]  /*15fd0*/  STL [R1+0x1d0], R11 ;  /* 0x0001d00b01007387 */ /* 0x0003e80000100800 */
[----:B------:R-:W2:Y:S04]  /*15fe0*/  LDL.LU R12, [R1+0x234] ;  /* 0x00023400010c7983 */ /* 0x000ea80000300800 */
[----:B0-----:R-:W4:Y:S01]  /*15ff0*/  LDL.LU R0, [R1+0x238] ;  /* 0x0002380001007983 */ /* 0x001f220000300800 */
[----:B---3--:R-:W-:-:S05]  /*16000*/  IADD3 R9, P2, PT, R4, R9, RZ ;  /* 0x0000000904097210 */ /* 0x008fca0007f5e0ff */
[----:B------:R-:W-:Y:S01]  /*16010*/  IMAD.X R10, R88, 0x1, R10, P2 ;  /* 0x00000001580a7824 */ /* 0x000fe200010e060a */
[----:B------:R0:W-:Y:S01]  /*16020*/  STL [R1+0x20c], R9 ;  /* 0x00020c0901007387 */ /* 0x0001e20000100800 */
[----:B------:R-:W-:Y:S02]  /*16030*/  @P4 IMAD.MOV.U32 R7, RZ, RZ, R11 ;  /* 0x000000ffff074224 */ /* 0x000fe400078e000b */
[----:B------:R-:W-:Y:S01]  /*16040*/  @!P1 IMAD.MOV.U32 R8, RZ, RZ, R9 ;  /* 0x000000ffff089224 */ /* 0x000fe200078e0009 */
[----:B------:R3:W-:Y:S04]  /*16050*/  STL [R1+0x1f8], R10 ;  /* 0x0001f80a01007387 */ /* 0x0007e80000100800 */
[----:B-1----:R-:W2:Y:S01]  /*16060*/  LDL.LU R11, [R1+0x274] ;  /* 0x00027400010b7983 */ /* 0x002ea20000300800 */
[----:B0-----:R-:W-:-:S03]  /*16070*/  @!P1 IMAD.MOV.U32 R9, RZ, RZ, R10 ;  /* 0x000000ffff099224 */ /* 0x001fc600078e000a */
[----:B---3--:R-:W3:Y:S01]  /*16080*/  LDL.LU R10, [R1+0x278] ;  /* 0x00027800010a7983 */ /* 0x008ee20000300800 */
[----:B------:R-:W-:-:S06]  /*16090*/  PRMT R60, RZ, 0x7610, R60 ;  /* 0x00007610ff3c7816 */ /* 0x000fcc000000003c */
[----:B------:R0:W3:Y:S01]  /*160a0*/  @P4 LDG.E.U8 R60, desc[UR18][R6.64] ;  /* 0x00000012063c4981 */ /* 0x0000e2000c1e1100 */
[----:B------:R-:W-:Y:S01]  /*160b0*/  BAR.SYNC.DEFER_BLOCKING 0x0 ;  /* 0x0000000000007b1d */ /* 0x000fe20000010000 */
[----:B0-----:R-:W-:Y:S02]  /*160c0*/  PRMT R6, RZ, 0x7610, R6 ;  /* 0x00007610ff067816 */ /* 0x001fe40000000006 */
[----:B------:R-:W-:Y:S02]  /*160d0*/  PRMT R48, RZ, 0x7610, R48 ;  /* 0x00007610ff307816 */ /* 0x000fe40000000030 */
[----:B------:R-:W-:-:S05]  /*160e0*/  IADD3 R14, P2, PT, R4, R14, RZ ;  /* 0x0000000e040e7210 */ /* 0x000fca0007f5e0ff */
[----:B------:R-:W-:Y:S01]  /*160f0*/  IMAD.X R15, R88, 0x1, R15, P2 ;  /* 0x00000001580f7824 */ /* 0x000fe200010e060f */
[----:B------:R0:W3:Y:S04]  /*16100*/  @!P1 LDG.E.U8 R6, desc[UR18][R8.64] ;  /* 0x0000001208069981 */ /* 0x0000e8000c1e1100 */
[----:B------:R-:W-:Y:S04]  /*16110*/  STL [R1+0x1dc], R14 ;  /* 0x0001dc0e01007387 */ /* 0x000fe80000100800 */
[----:B------:R1:W-:Y:S01]  /*16120*/  STL [R1+0x1d8], R15 ;  /* 0x0001d80f01007387 */ /* 0x0003e20000100800 */
[----:B0-----:R-:W-:-:S02]  /*16130*/  @!P1 IMAD.MOV.U32 R8, RZ, RZ, R14 ;  /* 0x000000ffff089224 */ /* 0x001fc400078e000e */
[----:B------:R-:W-:-:S05]  /*16140*/  @!P1 IMAD.MOV.U32 R9, RZ, RZ, R15 ;  /* 0x000000ffff099224 */ /* 0x000fca00078e000f */
[----:B------:R0:W3:Y:S04]  /*16150*/  @!P1 LDG.E.U8 R48, desc[UR18][R8.64] ;  /* 0x0000001208309981 */ /* 0x0000e8000c1e1100 */
[----:B-1----:R-:W3:Y:S04]  /*16160*/  LDL.LU R15, [R1+0x2b4] ;  /* 0x0002b400010f7983 */ /* 0x002ee80000300800 */
[----:B------:R-:W3:Y:S01]  /*16170*/  LDL.LU R14, [R1+0x2b8] ;  /* 0x0002b800010e7983 */ /* 0x000ee20000300800 */
[----:B----4-:R-:W-:-:S05]  /*16180*/  IADD3 R0, P2, PT, R4, R0, RZ ;  /* 0x0000000004007210 */ /* 0x010fca0007f5e0ff */
[----:B--2---:R-:W-:Y:S01]  /*16190*/  IMAD.X R12, R88, 0x1, R12, P2 ;  /* 0x00000001580c7824 */ /* 0x004fe200010e060c */
[----:B------:R-:W-:Y:S01]  /*161a0*/  STL [R1+0x238], R0 ;  /* 0x0002380001007387 */ /* 0x000fe20000100800 */
[----:B0-----:R-:W-:Y:S02]  /*161b0*/  @!P1 IMAD.MOV.U32 R8, RZ, RZ, R0 ;  /* 0x000000ffff089224 */ /* 0x001fe400078e0000 */
[----:B------:R-:W-:Y:S01]  /*161c0*/  @!P1 IMAD.MOV.U32 R9, RZ, RZ, R12 ;  /* 0x000000ffff099224 */ /* 0x000fe200078e000c */
[----:B------:R0:W-:Y:S04]  /*161d0*/  STL [R1+0x234], R12 ;  /* 0x0002340c01007387 */ /* 0x0001e80000100800 */
[----:B0-----:R-:W2:Y:S01]  /*161e0*/  LDL.LU R12, [R1+0x2f4] ;  /* 0x0002f400010c7983 */ /* 0x001ea20000300800 */
[----:B---3--:R-:W-:-:S03]  /*161f0*/  IADD3 R10, P2, PT, R4, R10, RZ ;  /* 0x0000000a040a7210 */ /* 0x008fc60007f5e0ff */
[----:B------:R-:W3:Y:S02]  /*16200*/  LDL.LU R0, [R1+0x2f8] ;  /* 0x0002f80001007983 */ /* 0x000ee40000300800 */
[----:B------:R-:W-:Y:S02]  /*16210*/  IMAD.X R11, R88, 0x1, R11, P2 ;  /* 0x00000001580b7824 */ /* 0x000fe400010e060b */
[----:B------:R0:W-:Y:S04]  /*16220*/  STL [R1+0x278], R10 ;  /* 0x0002780a01007387 */ /* 0x0001e80000100800 */
[----:B------:R1:W-:Y:S04]  /*16230*/  STL [R1+0x274], R11 ;  /* 0x0002740b01007387 */ /* 0x0003e80000100800 */
[----:B------:R-:W4:Y:S04]  /*16240*/  LDL.LU R71, [R1+0x334] ;  /* 0x0003340001477983 */ /* 0x000f280000300800 */
[----:B------:R-:W4:Y:S01]  /*16250*/  LDL.LU R68, [R1+0x338] ;  /* 0x0003380001447983 */ /* 0x000f220000300800 */
[----:B------:R-:W-:-:S06]  /*16260*/  PRMT R7, RZ, 0x7610, R7 ;  /* 0x00007610ff077816 */ /* 0x000fcc0000000007 */
[----:B------:R0:W4:Y:S02]  /*16270*/  @!P1 LDG.E.U8 R7, desc[UR18][R8.64] ;  /* 0x0000001208079981 */ /* 0x000124000c1e1100 */
[----:B0-----:R-:W-:Y:S02]  /*16280*/  PRMT R8, RZ, 0x7610, R8 ;  /* 0x00007610ff087816 */ /* 0x001fe40000000008 */
[----:B------:R-:W-:-:S04]  /*16290*/  PRMT R9, RZ, 0x7610, R9 ;  /* 0x00007610ff097816 */ /* 0x000fc80000000009 */
[----:B------:R0:W4:Y:S01]  /*162a0*/  @!P1 LDG.E.U8 R8, desc[UR18][R10.64] ;  /* 0x000000120a089981 */ /* 0x000122000c1e1100 */
[----:B------:R-:W-:Y:S01]  /*162b0*/  IMAD.MOV.U32 R86, RZ, RZ, R13 ;  /* 0x000000ffff567224 */ /* 0x000fe200078e000d */
[----:B------:R-:W-:-:S05]  /*162c0*/  IADD3 R14, P2, PT, R4, R14, RZ ;  /* 0x0000000e040e7210 */ /* 0x000fca0007f5e0ff */
[----:B------:R-:W-:Y:S01]  /*162d0*/  IMAD.X R15, R88, 0x1, R15, P2 ;  /* 0x00000001580f7824 */ /* 0x000fe200010e060f */
[----:B------:R-:W-:Y:S01]  /*162e0*/  STL [R1+0x2b8], R14 ;  /* 0x0002b80e01007387 */ /* 0x000fe20000100800 */
[----:B0-----:R-:W-:Y:S02]  /*162f0*/  @!P1 IMAD.MOV.U32 R10, RZ, RZ, R14 ;  /* 0x000000ffff0a9224 */ /* 0x001fe400078e000e */
[----:B-1----:R-:W-:Y:S01]  /*16300*/  @!P1 IMAD.MOV.U32 R11, RZ, RZ, R15 ;  /* 0x000000ffff0b9224 */ /* 0x002fe200078e000f */
[----:B------:R0:W-:Y:S04]  /*16310*/  STL [R1+0x2b4], R15 ;  /* 0x0002b40f01007387 */ /* 0x0001e80000100800 */
[----:B------:R1:W4:Y:S04]  /*16320*/  @!P1 LDG.E.U8 R9, desc[UR18][R10.64] ;  /* 0x000000120a099981 */ /* 0x000328000c1e1100 */
[----:B0-----:R-:W4:Y:S04]  /*16330*/  LDL.LU R15, [R1+0x374] ;  /* 0x00037400010f7983 */ /* 0x001f280000300800 */
[----:B------:R-:W4:Y:S01]  /*16340*/  LDL.LU R14, [R1+0x378] ;  /* 0x00037800010e7983 */ /* 0x000f220000300800 */
[----:B-1----:R-:W-:-:S02]  /*16350*/  PRMT R10, RZ, 0x7610, R10 ;  /* 0x00007610ff0a7816 */ /* 0x002fc4000000000a */
[----:B---3--:R-:W-:-:S05]  /*16360*/  IADD3 R0, P2, PT, R4, R0, RZ ;  /* 0x0000000004007210 */ /* 0x008fca0007f5e0ff */
[----:B--2---:R-:W-:Y:S01]  /*16370*/  IMAD.X R12, R88, 0x1, R12, P2 ;  /* 0x00000001580c7824 */ /* 0x004fe200010e060c */
[----:B------:R-:W-:Y:S03]  /*16380*/  STL [R1+0x2f8], R0 ;  /* 0x0002f80001007387 */ /* 0x000fe60000100800 */
[----:B------:R-:W-:Y:S01]  /*16390*/  @!P1 IMAD.MOV.U32 R13, RZ, RZ, R12 ;  /* 0x000000ffff0d9224 */ /* 0x000fe200078e000c */
[----:B------:R0:W-:Y:S04]  /*163a0*/  STL [R1+0x2f4], R12 ;  /* 0x0002f40c01007387 */ /* 0x0001e80000100800 */
[----:B------:R-:W2:Y:S01]  /*163b0*/  LDL.LU R72, [R1+0x3b4] ;  /* 0x0003b40001487983 */ /* 0x000ea20000300800 */
[----:B----4-:R-:W-:Y:S01]  /*163c0*/  IADD3 R68, P2, PT, R4, R68, RZ ;  /* 0x0000004404447210 */ /* 0x010fe20007f5e0ff */
[----:B0-----:R-:W-:-:S02]  /*163d0*/  @!P1 IMAD.MOV.U32 R12, RZ, RZ, R0 ;  /* 0x000000ffff0c9224 */ /* 0x001fc400078e0000 */
[----:B------:R-:W3:Y:S02]  /*163e0*/  LDL.LU R0, [R1+0x3b8] ;  /* 0x0003b80001007983 */ /* 0x000ee40000300800 */
[----:B------:R-:W-:Y:S02]  /*163f0*/  IMAD.X R71, R88, 0x1, R71, P2 ;  /* 0x0000000158477824 */ /* 0x000fe400010e0647 */
[----:B------:R-:W-:Y:S04]  /*16400*/  STL [R1+0x338], R68 ;  /* 0x0003384401007387 */ /* 0x000fe80000100800 */
[----:B------:R0:W4:Y:S04]  /*16410*/  @!P1 LDG.E.U8 R10, desc[UR18][R12.64] ;  /* 0x000000120c0a9981 */ /* 0x000128000c1e1100 */
[----:B------:R1:W-:Y:S04]  /*16420*/  STL [R1+0x334], R71 ;  /* 0x0003344701007387 */ /* 0x0003e80000100800 */
[----:B------:R-:W4:Y:S01]  /*16430*/  LDL.LU R76, [R1+0x1e0] ;  /* 0x0001e000014c7983 */ /* 0x000f220000300800 */
[----:B0-----:R-:W-:-:S03]  /*16440*/  @!P1 IMAD.MOV.U32 R13, RZ, RZ, R71 ;  /* 0x000000ffff0d9224 */ /* 0x001fc600078e0047 */
[----:B-1----:R-:W4:Y:S01]  /*16450*/  LDL.LU R71, [R1+0x1e4] ;  /* 0x0001e40001477983 */ /* 0x002f220000300800 */
[----:B------:R-:W-:Y:S01]  /*16460*/  PRMT R11, RZ, 0x7610, R11 ;  /* 0x00007610ff0b7816 */ /* 0x000fe2000000000b */
[----:B------:R-:W-:-:S05]  /*16470*/  @!P1 IMAD.MOV.U32 R12, RZ, RZ, R68 ;  /* 0x000000ffff0c9224 */ /* 0x000fca00078e0044 */
[----:B------:R0:W4:Y:S02]  /*16480*/  @!P1 LDG.E.U8 R11, desc[UR18][R12.64] ;  /* 0x000000120c0b9981 */ /* 0x000124000c1e1100 */
[----:B0-----:R-:W-:Y:S02]  /*16490*/  PRMT R12, RZ, 0x7610, R12 ;  /* 0x00007610ff0c7816 */ /* 0x001fe4000000000c */
[----:B------:R-:W-:-:S05]  /*164a0*/  IADD3 R14, P2, PT, R4, R14, RZ ;  /* 0x0000000e040e7210 */ /* 0x000fca0007f5e0ff */
[----:B------:R-:W-:Y:S01]  /*164b0*/  IMAD.X R15, R88, 0x1, R15, P2 ;  /* 0x00000001580f7824 */ /* 0x000fe200010e060f */
[----:B------:R0:W-:Y:S04]  /*164c0*/  STL [R1+0x378], R14 ;  /* 0x0003780e01007387 */ /* 0x0001e80000100800 */
[----:B------:R1:W-:Y:S04]  /*164d0*/  STL [R1+0x374], R15 ;  /* 0x0003740f01007387 */ /* 0x0003e80000100800 */
[----:B------:R-:W4:Y:S04]  /*164e0*/  LDL.LU R77, [R1+0x23c] ;  /* 0x00023c00014d7983 */ /* 0x000f280000300800 */
[----:B------:R-:W4:Y:S04]  /*164f0*/  LDL.LU R68, [R1+0x240] ;  /* 0x0002400001447983 */ /* 0x000f280000300800 */
[----:B------:R0:W4:Y:S04]  /*16500*/  @!P1 LDG.E.U8 R12, desc[UR18][R14.64] ;  /* 0x000000120e0c9981 */ /* 0x000128000c1e1100 */
[----:B------:R-:W-:Y:S04]  /*16510*/  STS.U8 [R2+UR9+0x4000], R17 ;  /* 0x0040001102007988 */ /* 0x000fe80008000009 */
[----:B------:R-:W-:Y:S01]  /*16520*/  STS.U8 [R2+UR9+0x4400], R16 ;  /* 0x0044001002007988 */ /* 0x000fe20008000009 */
[----:B---3--:R-:W-:-:S05]  /*16530*/  IADD3 R0, P2, PT, R4, R0, RZ ;  /* 0x0000000004007210 */ /* 0x008fca0007f5e0ff */
[----:B--2---:R-:W-:Y:S01]  /*16540*/  IMAD.X R72, R88, 0x1, R72, P2 ;  /* 0x0000000158487824 */ /* 0x004fe200010e0648 */
[----:B------:R-:W-:Y:S01]  /*16550*/  STL [R1+0x3b8], R0 ;  /* 0x0003b80001007387 */ /* 0x000fe20000100800 */
[----:B0-----:R-:W-:Y:S02]  /*16560*/  @!P1 IMAD.MOV.U32 R14, RZ, RZ, R0 ;  /* 0x000000ffff0e9224 */ /* 0x001fe400078e0000 */
[----:B-1----:R-:W-:Y:S01]  /*16570*/  @!P1 IMAD.MOV.U32 R15, RZ, RZ, R72 ;  /* 0x000000ffff0f9224 */ /* 0x002fe200078e0048 */
[----:B------:R0:W-:Y:S04]  /*16580*/  STL [R1+0x3b4], R72 ;  /* 0x0003b44801007387 */ /* 0x0001e80000100800 */
[----:B0-----:R-:W2:Y:S01]  /*16590*/  LDL.LU R72, [R1+0x27c] ;  /* 0x00027c0001487983 */ /* 0x001ea20000300800 */
[----:B----4-:R-:W-:-:S03]  /*165a0*/  IADD3 R71, P2, PT, R4, R71, RZ ;  /* 0x0000004704477210 */ /* 0x010fc60007f5e0ff */
[----:B------:R-:W3:Y:S02]  /*165b0*/  LDL.LU R0, [R1+0x280] ;  /* 0x0002800001007983 */ /* 0x000ee40000300800 */
[----:B------:R-:W-:Y:S02]  /*165c0*/  IMAD.X R76, R88, 0x1, R76, P2 ;  /* 0x00000001584c7824 */ /* 0x000fe400010e064c */
[----:B------:R-:W-:Y:S01]  /*165d0*/  STL [R1+0x1e4], R71 ;  /* 0x0001e44701007387 */ /* 0x000fe20000100800 */
[----:B------:R-:W-:Y:S02]  /*165e0*/  @!P1 IMAD.MOV.U32 R16, RZ, RZ, R71 ;  /* 0x000000ffff109224 */ /* 0x000fe400078e0047 */
[----:B------:R-:W-:Y:S01]  /*165f0*/  @!P1 IMAD.MOV.U32 R17, RZ, RZ, R76 ;  /* 0x000000ffff119224 */ /* 0x000fe200078e004c */
[----:B------:R0:W-:Y:S04]  /*16600*/  STL [R1+0x1e0], R76 ;  /* 0x0001e04c01007387 */ /* 0x0001e80000100800 */
[----:B0-----:R-:W4:Y:S04]  /*16610*/  LDL.LU R76, [R1+0x2bc] ;  /* 0x0002bc00014c7983 */ /* 0x001f280000300800 */
[----:B------:R-:W4:Y:S01]  /*16620*/  LDL.LU R71, [R1+0x2c0] ;  /* 0x0002c00001477983 */ /* 0x000f220000300800 */
[----:B------:R-:W-:-:S06]  /*16630*/  PRMT R13, RZ, 0x7610, R13 ;  /* 0x00007610ff0d7816 */ /* 0x000fcc000000000d */
[----:B------:R0:W4:Y:S02]  /*16640*/  @!P1 LDG.E.U8 R13, desc[UR18][R14.64] ;  /* 0x000000120e0d9981 */ /* 0x000124000c1e1100 */
[----:B0-----:R-:W-:Y:S02]  /*16650*/  PRMT R14, RZ, 0x7610, R14 ;  /* 0x00007610ff0e7816 */ /* 0x001fe4000000000e */
[----:B------:R-:W-:-:S04]  /*16660*/  PRMT R15, RZ, 0x7610, R15 ;  /* 0x00007610ff0f7816 */ /* 0x000fc8000000000f */
[----:B------:R0:W4:Y:S01]  /*16670*/  @!P1 LDG.E.U8 R14, desc[UR18][R16.64] ;  /* 0x00000012100e9981 */ /* 0x000122000c1e1100 */
[----:B------:R-:W-:-:S05]  /*16680*/  IADD3 R68, P2, PT, R4, R68, RZ ;  /* 0x0000004404447210 */ /* 0x000fca0007f5e0ff */
[----:B------:R-:W-:Y:S01]  /*16690*/  IMAD.X R77, R88, 0x1, R77, P2 ;  /* 0x00000001584d7824 */ /* 0x000fe200010e064d */
[----:B------:R-:W-:Y:S01]  /*166a0*/  STL [R1+0x240], R68 ;  /* 0x0002404401007387 */ /* 0x000fe20000100800 */
[----:B0-----:R-:W-:Y:S02]  /*166b0*/  @!P1 IMAD.MOV.U32 R16, RZ, RZ, R68 ;  /* 0x000000ffff109224 */ /* 0x001fe400078e0044 */
[----:B------:R-:W-:Y:S01]  /*166c0*/  @!P1 IMAD.MOV.U32 R17, RZ, RZ, R77 ;  /* 0x000000ffff119224 */ /* 0x000fe200078e004d */
[----:B------:R0:W-:Y:S04]  /*166d0*/  STL [R1+0x23c], R77 ;  /* 0x00023c4d01007387 */ /* 0x0001e80000100800 */
[----:B------:R-:W-:Y:S04]  /*166e0*/  STS.U8 [R2+UR9+0x4800], R19 ;  /* 0x0048001302007988 */ /* 0x000fe80008000009 */
[----:B------:R1:W4:Y:S04]  /*166f0*/  @!P1 LDG.E.U8 R15, desc[UR18][R16.64] ;  /* 0x00000012100f9981 */ /* 0x000328000c1e1100 */
[----:B0-----:R-:W4:Y:S04]  /*16700*/  LDL.LU R77, [R1+0x2fc] ;  /* 0x0002fc00014d7983 */ /* 0x001f280000300800 */
[----:B------:R-:W4:Y:S01]  /*16710*/  LDL.LU R68, [R1+0x300] ;  /* 0x0003000001447983 */ /* 0x000f220000300800 */
[----:B-1----:R-:W-:-:S03]  /*16720*/  PRMT R16, RZ, 0x7610, R16 ;  /* 0x00007610ff107816 */ /* 0x002fc60000000010 */
[----:B------:R0:W-:Y:S01]  /*16730*/  STS.U8 [R2+UR9+0x4c00], R18 ;  /* 0x004c001202007988 */ /* 0x0001e20008000009 */
[----:B---3--:R-:W-:-:S05]  /*16740*/  IADD3 R0, P2, PT, R4, R0, RZ ;  /* 0x0000000004007210 */ /* 0x008fca0007f5e0ff */
[----:B--2---:R-:W-:Y:S01]  /*16750*/  IMAD.X R72, R88, 0x1, R72, P2 ;  /* 0x0000000158487824 */ /* 0x004fe200010e0648 */
[----:B------:R-:W-:Y:S01]  /*16760*/  STL [R1+0x280], R0 ;  /* 0x0002800001007387 */ /* 0x000fe20000100800 */
[----:B0-----:R-:W-:Y:S02]  /*16770*/  @!P1 IMAD.MOV.U32 R18, RZ, RZ, R0 ;  /* 0x000000ffff129224 */ /* 0x001fe400078e0000 */
[----:B------:R-:W-:Y:S01]  /*16780*/  @!P1 IMAD.MOV.U32 R19, RZ, RZ, R72 ;  /* 0x000000ffff139224 */ /* 0x000fe200078e0048 */
[----:B------:R0:W-:Y:S04]  /*16790*/  STL [R1+0x27c], R72 ;  /* 0x00027c4801007387 */ /* 0x0001e80000100800 */
[----:B------:R1:W2:Y:S04]  /*167a0*/  @!P1 LDG.E.U8 R16, desc[UR18][R18.64] ;  /* 0x0000001212109981 */ /* 0x0002a8000c1e1100 */
[----:B0-----:R-:W3:Y:S01]  /*167b0*/  LDL.LU R72, [R1+0x33c] ;  /* 0x00033c0001487983 */ /* 0x001ee20000300800 */
[----:B----4-:R-:W-:-:S03]  /*167c0*/  IADD3 R71, P2, PT, R4, R71, RZ ;  /* 0x0000004704477210 */ /* 0x010fc60007f5e0ff */
[----:B------:R-:W4:Y:S02]  /*167d0*/  LDL.LU R0, [R1+0x340] ;  /* 0x0003400001007983 */ /* 0x000f240000300800 */
[----:B------:R-:W-:Y:S02]  /*167e0*/  IMAD.X R76, R88, 0x1, R76, P2 ;  /* 0x00000001584c7824 */ /* 0x000fe400010e064c */
[----:B------:R-:W-:Y:S01]  /*167f0*/  STL [R1+0x2c0], R71 ;  /* 0x0002c04701007387 */ /* 0x000fe20000100800 */
[----:B-1----:R-:W-:Y:S02]  /*16800*/  @!P1 IMAD.MOV.U32 R18, RZ, RZ, R71 ;  /* 0x000000ffff129224 */ /* 0x002fe400078e0047 */
[----:B------:R-:W-:Y:S01]  /*16810*/  @!P1 IMAD.MOV.U32 R19, RZ, RZ, R76 ;  /* 0x000000ffff139224 */ /* 0x000fe200078e004c */
[----:B------:R0:W-:Y:S04]  /*16820*/  STL [R1+0x2bc], R76 ;  /* 0x0002bc4c01007387 */ /* 0x0001e80000100800 */
[----:B0-----:R-:W2:Y:S04]  /*16830*/  LDL.LU R76, [R1+0x37c] ;  /* 0x00037c00014c7983 */ /* 0x001ea80000300800 */
[----:B------:R-:W2:Y:S01]  /*16840*/  LDL.LU R71, [R1+0x380] ;  /* 0x0003800001477983 */ /* 0x000ea20000300800 */
[----:B------:R-:W-:-:S03]  /*16850*/  PRMT R17, RZ, 0x7610, R17 ;  /* 0x00007610ff117816 */ /* 0x000fc60000000011 */
[----:B------:R-:W-:Y:S04]  /*16860*/  STS.U8 [R2+UR9+0x5000], R21 ;  /* 0x0050001502007988 */ /* 0x000fe80008000009 */
[----:B------:R0:W2:Y:S04]  /*16870*/  @!P1 LDG.E.U8 R17, desc[UR18][R18.64] ;  /* 0x0000001212119981 */ /* 0x0000a8000c1e1100 */
[----:B------:R1:W-:Y:S01]  /*16880*/  STS.U8 [R2+UR9+0x5400], R20 ;  /* 0x0054001402007988 */ /* 0x0003e20008000009 */
[----:B0-----:R-:W-:Y:S02]  /*16890*/  PRMT R18, RZ, 0x7610, R18 ;  /* 0x00007610ff127816 */ /* 0x001fe40000000012 */
[----:B------:R-:W-:-:S05]  /*168a0*/  IADD3 R68, P2, PT, R4, R68, RZ ;  /* 0x0000004404447210 */ /* 0x000fca0007f5e0ff */
[----:B------:R-:W-:Y:S01]  /*168b0*/  IMAD.X R77, R88, 0x1, R77, P2 ;  /* 0x00000001584d7824 */ /* 0x000fe200010e064d */
[----:B------:R0:W-:Y:S01]  /*168c0*/  STL [R1+0x300], R68 ;  /* 0x0003004401007387 */ /* 0x0001e20000100800 */
[----:B-1----:R-:W-:Y:S02]  /*168d0*/  @!P1 IMAD.MOV.U32 R20, RZ, RZ, R68 ;  /* 0x000000ffff149224 */ /* 0x002fe400078e0044 */
[----:B------:R-:W-:Y:S01]  /*168e0*/  @!P1 IMAD.MOV.U32 R21, RZ, RZ, R77 ;  /* 0x000000ffff159224 */ /* 0x000fe200078e004d */
[----:B------:R-:W-:Y:S04]  /*168f0*/  STL [R1+0x2fc], R77 ;  /* 0x0002fc4d01007387 */ /* 0x000fe80000100800 */
[----:B------:R1:W2:Y:S04]  /*16900*/  @!P1 LDG.E.U8 R18, desc[UR18][R20.64] ;  /* 0x0000001214129981 */ /* 0x0002a8000c1e1100 */
[----:B0-----:R-:W2:Y:S04]  /*16910*/  LDL.LU R68, [R1+0x3c0] ;  /* 0x0003c00001447983 */ /* 0x001ea80000300800 */
[----:B------:R-:W-:Y:S04]  /*16920*/  STS.U8 [R2+UR9+0x5800], R23 ;  /* 0x0058001702007988 */ /* 0x000fe80008000009 */
[----:B------:R-:W-:Y:S01]  /*16930*/  STS.U8 [R2+UR9+0x5c00], R22 ;  /* 0x005c001602007988 */ /* 0x000fe20008000009 */
[----:B----4-:R-:W-:-:S05]  /*16940*/  IADD3 R0, P2, PT, R4, R0, RZ ;  /* 0x0000000004007210 */ /* 0x010fca0007f5e0ff */
[----:B---3--:R-:W-:Y:S01]  /*16950*/  IMAD.X R72, R88, 0x1, R72, P2 ;  /* 0x0000000158487824 */ /* 0x008fe200010e0648 */
[----:B------:R-:W-:Y:S03]  /*16960*/  STL [R1+0x340], R0 ;  /* 0x0003400001007387 */ /* 0x000fe60000100800 */
[----:B-1----:R-:W-:Y:S01]  /*16970*/  @!P1 IMAD.MOV.U32 R21, RZ, RZ, R72 ;  /* 0x000000ffff159224 */ /* 0x002fe200078e0048 */
[----:B------:R0:W-:Y:S01]  /*16980*/  STL [R1+0x33c], R72 ;  /* 0x00033c4801007387 */ /* 0x0001e20000100800 */
[----:B------:R-:W-:-:S03]  /*16990*/  @!P1 IMAD.MOV.U32 R20, RZ, RZ, R0 ;  /* 0x000000ffff149224 */ /* 0x000fc600078e0000 */
[----:B0-----:R-:W3:Y:S01]  /*169a0*/  LDL.LU R72, [R1+0x3bc] ;  /* 0x0003bc0001487983 */ /* 0x001ee20000300800 */
[----:B--2---:R-:W-:-:S03]  /*169b0*/  IADD3 R71, P2, PT, R4, R71, RZ ;  /* 0x0000004704477210 */ /* 0x004fc60007f5e0ff */
[----:B------:R-:W2:Y:S02]  /*169c0*/  LDL.LU R77, [R1+0x1e8] ;  /* 0x0001e800014d7983 */ /* 0x000ea40000300800 */
[----:B------:R-:W-:Y:S02]  /*169d0*/  IMAD.X R76, R88, 0x1, R76, P2 ;  /* 0x00000001584c7824 */ /* 0x000fe400010e064c */
[----:B------:R-:W4:Y:S01]  /*169e0*/  LDL.LU R0, [R1+0x1ec] ;  /* 0x0001ec0001007983 */ /* 0x000f220000300800 */
[----:B------:R-:W-:Y:S02]  /*169f0*/  @!P1 IMAD.MOV.U32 R22, RZ, RZ, R71 ;  /* 0x000000ffff169224 */ /* 0x000fe400078e0047 */
[----:B------:R-:W-:Y:S01]  /*16a00*/  @!P1 IMAD.MOV.U32 R23, RZ, RZ, R76 ;  /* 0x000000ffff179224 */ /* 0x000fe200078e004c */
[----:B------:R-:W-:Y:S04]  /*16a10*/  STL [R1+0x380], R71 ;  /* 0x0003804701007387 */ /* 0x000fe80000100800 */
[----:B------:R0:W-:Y:S04]  /*16a20*/  STL [R1+0x37c], R76 ;  /* 0x00037c4c01007387 */ /* 0x0001e80000100800 */
[----:B0-----:R-:W2:Y:S04]  /*16a30*/  LDL.LU R76, [R1+0x244] ;  /* 0x00024400014c7983 */ /* 0x001ea80000300800 */
[----:B------:R-:W2:Y:S01]  /*16a40*/  LDL.LU R71, [R1+0x248] ;  /* 0x0002480001477983 */ /* 0x000ea20000300800 */
[----:B------:R-:W-:-:S06]  /*16a50*/  PRMT R19, RZ, 0x7610, R19 ;  /* 0x00007610ff137816 */ /* 0x000fcc0000000013 */
[----:B------:R0:W2:Y:S02]  /*16a60*/  @!P1 LDG.E.U8 R19, desc[UR18][R20.64] ;  /* 0x0000001214139981 */ /* 0x0000a4000c1e1100 */
[----:B0-----:R-:W-:Y:S02]  /*16a70*/  PRMT R20, RZ, 0x7610, R20 ;  /* 0x00007610ff147816 */ /* 0x001fe40000000014 */
[----:B------:R-:W-:-:S04]  /*16a80*/  IADD3 R68, P2, PT, R4, R68, RZ ;  /* 0x0000004404447210 */ /* 0x000fc80007f5e0ff */
[----:B------:R0:W2:Y:S01]  /*16a90*/  @!P1 LDG.E.U8 R20, desc[UR18][R22.64] ;  /* 0x0000001216149981 */ /* 0x0000a2000c1e1100 */
[----:B------:R-:W-:-:S03]  /*16aa0*/  PRMT R21, RZ, 0x7610, R21 ;  /* 0x00007610ff157816 */ /* 0x000fc60000000015 */
[----:B------:R-:W-:Y:S01]  /*16ab0*/  STL [R1+0x3c0], R68 ;  /* 0x0003c04401007387 */ /* 0x000fe20000100800 */
[----:B0-----:R-:W-:-:S03]  /*16ac0*/  @!P1 IMAD.MOV.U32 R22, RZ, RZ, R68 ;  /* 0x000000ffff169224 */ /* 0x001fc600078e0044 */
[----:B------:R-:W-:Y:S04]  /*16ad0*/  STS.U8 [R2+UR9+0x6000], R25 ;  /* 0x0060001902007988 */ /* 0x000fe80008000009 */
[----:B------:R-:W-:Y:S01]  /*16ae0*/  STS.U8 [R2+UR9+0x6400], R24 ;  /* 0x0064001802007988 */ /* 0x000fe20008000009 */
[----:B---3--:R-:W-:-:S04]  /*16af0*/  IMAD.X R72, R88, 0x1, R72, P2 ;  /* 0x0000000158487824 */ /* 0x008fc800010e0648 */
[----:B------:R-:W-:Y:S01]  /*16b00*/  @!P1 IMAD.MOV.U32 R23, RZ, RZ, R72 ;  /* 0x000000ffff179224 */ /* 0x000fe200078e0048 */
[----:B------:R0:W-:Y:S01]  /*16b10*/  STL [R1+0x3bc], R72 ;  /* 0x0003bc4801007387 */ /* 0x0001e20000100800 */
[----:B----4-:R-:W-:-:S03]  /*16b20*/  IADD3 R0, P2, PT, R4, R0, RZ ;  /* 0x0000000004007210 */ /* 0x010fc60007f5e0ff */
[----:B------:R1:W3:Y:S02]  /*16b30*/  @!P1 LDG.E.U8 R21, desc[UR18][R22.64] ;  /* 0x0000001216159981 */ /* 0x0002e4000c1e1100 */
[----:B--2---:R-:W-:Y:S02]  /*16b40*/  IMAD.X R77, R88, 0x1, R77, P2 ;  /* 0x00000001584d7824 */ /* 0x004fe400010e064d */
[----:B0-----:R-:W2:Y:S04]  /*16b50*/  LDL.LU R72, [R1+0x284] ;  /* 0x0002840001487983 */ /* 0x001ea80000300800 */
[----:B------:R-:W4:Y:S01]  /*16b60*/  LDL.LU R68, [R1+0x288] ;  /* 0x0002880001447983 */ /* 0x000f220000300800 */
[----:B-1----:R-:W-:Y:S01]  /*16b70*/  PRMT R22, RZ, 0x7610, R22 ;  /* 0x00007610ff167816 */ /* 0x002fe20000000016 */
[----:B------:R-:W-:-:S02]  /*16b80*/  @!P1 IMAD.MOV.U32 R24, RZ, RZ, R0 ;  /* 0x000000ffff189224 */ /* 0x000fc400078e0000 */
[----:B------:R0:W-:Y:S01]  /*16b90*/  STL [R1+0x1ec], R0 ;  /* 0x0001ec0001007387 */ /* 0x0001e20000100800 */
[----:B------:R-:W-:Y:S01]  /*16ba0*/  @!P1 IMAD.MOV.U32 R25, RZ, RZ, R77 ;  /* 0x000000ffff199224 */ /* 0x000fe200078e004d */
[----:B------:R-:W-:Y:S02]  /*16bb0*/  IADD3 R71, P2, PT, R4, R71, RZ ;  /* 0x0000004704477210 */ /* 0x000fe40007f5e0ff */
[----:B------:R-:W-:Y:S03]  /*16bc0*/  STL [R1+0x1e8], R77 ;  /* 0x0001e84d01007387 */ /* 0x000fe60000100800 */
[----:B------:R-:W-:Y:S01]  /*16bd0*/  IMAD.X R76, R88, 0x1, R76, P2 ;  /* 0x00000001584c7824 */ /* 0x000fe200010e064c */
[----:B0-----:R-:W3:Y:S04]  /*16be0*/  LDL.LU R0, [R1+0x2c8] ;  /* 0x0002c80001007983 */ /* 0x001ee80000300800 */
[----:B------:R0:W3:Y:S04]  /*16bf0*/  @!P1 LDG.E.U8 R22, desc[UR18][R24.64] ;  /* 0x0000001218169981 */ /* 0x0000e8000c1e1100 */
[----:B------:R-:W-:Y:S04]  /*16c00*/  STL [R1+0x248], R71 ;  /* 0x0002484701007387 */ /* 0x000fe80000100800 */
[----:B------:R1:W-:Y:S01]  /*16c10*/  STL [R1+0x244], R76 ;  /* 0x0002444c01007387 */ /* 0x0003e20000100800 */
[----:B0-----:R-:W-:-:S03]  /*16c20*/  @!P1 IMAD.MOV.U32 R25, RZ, RZ, R76 ;  /* 0x000000ffff199224 */ /* 0x001fc600078e004c */
[----:B-1----:R-:W3:Y:S01]  /*16c30*/  LDL.LU R76, [R1+0x2c4] ;  /* 0x0002c400014c7983 */ /* 0x002ee20000300800 */
[----:B------:R-:W-:Y:S01]  /*16c40*/  PRMT R23, RZ, 0x7610, R23 ;  /* 0x00007610ff177816 */ /* 0x000fe20000000017 */
[----:B------:R-:W-:Y:S02]  /*16c50*/  @!P1 IMAD.MOV.U32 R24, RZ, RZ, R71 ;  /* 0x000000ffff189224 */ /* 0x000fe400078e0047 */
[----:B------:R-:W3:Y:S04]  /*16c60*/  LDL.LU R71, [R1+0x308] ;  /* 0x0003080001477983 */ /* 0x000ee80000300800 */
[----:B------:R-:W-:Y:S04]  /*16c70*/  STS.U8 [R2+UR9+0x6800], R27 ;  /* 0x0068001b02007988 */ /* 0x000fe80008000009 */
[----:B------:R0:W3:Y:S04]  /*16c80*/  @!P1 LDG.E.U8 R23, desc[UR18][R24.64] ;  /* 0x0000001218179981 */ /* 0x0000e8000c1e1100 */
[----:B------:R1:W-:Y:S01]  /*16c90*/  STS.U8 [R2+UR9+0x6c00], R26 ;  /* 0x006c001a02007988 */ /* 0x0003e20008000009 */
[----:B0-----:R-:W-:-:S02]  /*16ca0*/  PRMT R24, RZ, 0x7610, R24 ;  /* 0x00007610ff187816 */ /* 0x001fc40000000018 */
[----:B----4-:R-:W-:-:S05]  /*16cb0*/  IADD3 R68, P2, PT, R4, R68, RZ ;  /* 0x0000004404447210 */ /* 0x010fca0007f5e0ff */
[----:B--2---:R-:W-:Y:S01]  /*16cc0*/  IMAD.X R72, R88, 0x1, R72, P2 ;  /* 0x0000000158487824 */ /* 0x004fe200010e0648 */
[----:B------:R-:W-:Y:S01]  /*16cd0*/  STL [R1+0x288], R68 ;  /* 0x0002884401007387 */ /* 0x000fe20000100800 */
[----:B-1----:R-:W-:Y:S02]  /*16ce0*/  @!P1 IMAD.MOV.U32 R26, RZ, RZ, R68 ;  /* 0x000000ffff1a9224 */ /* 0x002fe400078e0044 */
[----:B------:R-:W-:Y:S01]  /*16cf0*/  @!P1 IMAD.MOV.U32 R27, RZ, RZ, R72 ;  /* 0x000000ffff1b9224 */ /* 0x000fe200078e0048 */
[----:B------:R0:W-:Y:S04]  /*16d00*/  STL [R1+0x284], R72 ;  /* 0x0002844801007387 */ /* 0x0001e80000100800 */
[----:B------:R-:W2:Y:S01]  /*16d10*/  LDL.LU R77, [R1+0x304] ;  /* 0x00030400014d7983 */ /* 0x000ea20000300800 */
[----:B---3--:R-:W-:-:S03]  /*16d20*/  IADD3 R0, P2, PT, R4, R0, RZ ;  /* 0x0000000004007210 */ /* 0x008fc60007f5e0ff */
[----:B------:R1:W3:Y:S04]  /*16d30*/  @!P1 LDG.E.U8 R24, desc[UR18][R26.64] ;  /* 0x000000121a189981 */ /* 0x0002e8000c1e1100 */
[----:B0-----:R-:W4:Y:S04]  /*16d40*/  LDL.LU R72, [R1+0x344] ;  /* 0x0003440001487983 */ /* 0x001f280000300800 */
[----:B------:R-:W3:Y:S01]  /*16d50*/  LDL.LU R68, [R1+0x348] ;  /* 0x0003480001447983 */ /* 0x000ee20000300800 */
[----:B-1----:R-:W-:-:S03]  /*16d60*/  @!P1 IMAD.MOV.U32 R26, RZ, RZ, R0 ;  /* 0x000000ffff1a9224 */ /* 0x002fc600078e0000 */
[----:B------:R-:W-:Y:S01]  /*16d70*/  STL [R1+0x2c8], R0 ;  /* 0x0002c80001007387 */ /* 0x000fe20000100800 */
[----:B------:R-:W-:-:S04]  /*16d80*/  IMAD.X R76, R88, 0x1, R76, P2 ;  /* 0x00000001584c7824 */ /* 0x000fc800010e064c */
[----:B------:R-:W-:Y:S01]  /*16d90*/  @!P1 IMAD.MOV.U32 R27, RZ, RZ, R76 ;  /* 0x000000ffff1b9224 */ /* 0x000fe200078e004c */
[----:B------:R0:W-:Y:S04]  /*16da0*/  STL [R1+0x2c4], R76 ;  /* 0x0002c44c01007387 */ /* 0x0001e80000100800 */
[----:B0-----:R-:W4:Y:S04]  /*16db0*/  LDL.LU R76, [R1+0x384] ;  /* 0x00038400014c7983 */ /* 0x001f280000300800 */
[----:B------:R-:W4:Y:S01]  /*16dc0*/  LDL.LU R0, [R1+0x388] ;  /* 0x0003880001007983 */ /* 0x000f220000300800 */
[----:B------:R-:W-:-:S02]  /*16dd0*/  IADD3 R71, P2, PT, R4, R71, RZ ;  /* 0x0000004704477210 */ /* 0x000fc40007f5e0ff */
[----:B------:R-:W-:Y:S01]  /*16de0*/  PRMT R25, RZ, 0x7610, R25 ;  /* 0x00007610ff197816 */ /* 0x000fe20000000019 */
[----:B------:R-:W-:Y:S04]  /*16df0*/  STS.U8 [R2+UR9+0x7000], R29 ;  /* 0x0070001d02007988 */ /* 0x000fe80008000009 */
[----:B------:R0:W-:Y:S04]  /*16e00*/  STS.U8 [R2+UR9+0x7400], R28 ;  /* 0x0074001c02007988 */ /* 0x0001e80008000009 */
[----:B------:R1:W-:Y:S04]  /*16e10*/  STL [R1+0x308], R71 ;  /* 0x0003084701007387 */ /* 0x0003e80000100800 */
[----:B------:R1:W4:Y:S01]  /*16e20*/  @!P1 LDG.E.U8 R25, desc[UR18][R26.64] ;  /* 0x000000121a199981 */ /* 0x000322000c1e1100 */
[----:B0-----:R-:W-:Y:S01]  /*16e30*/  @!P1 IMAD.MOV.U32 R28, RZ, RZ, R71 ;  /* 0x000000ffff1c9224 */ /* 0x001fe200078e0047 */
[----:B-1----:R-:W-:-:S02]  /*16e40*/  PRMT R26, RZ, 0x7610, R26 ;  /* 0x00007610ff1a7816 */ /* 0x002fc4000000001a */
[----:B------:R-:W-:Y:S04]  /*16e50*/  STS.U8 [R2+UR9+0x7800], R31 ;  /* 0x0078001f02007988 */ /* 0x000fe80008000009 */
[----:B------:R-:W-:Y:S01]  /*16e60*/  STS.U8 [R2+UR9+0x7c00], R30 ;  /* 0x007c001e02007988 */ /* 0x000fe20008000009 */
[----:B--2---:R-:W-:-:S05]  /*16e70*/  IMAD.X R77, R88, 0x1, R77, P2 ;  /* 0x00000001584d7824 */ /* 0x004fca00010e064d */
[----:B------:R0:W-:Y:S01]  /*16e80*/  STL [R1+0x304], R77 ;  /* 0x0003044d01007387 */ /* 0x0001e20000100800 */
[----:B---3--:R-:W-:-:S03]  /*16e90*/  IADD3 R68, P2, PT, R4, R68, RZ ;  /* 0x0000004404447210 */ /* 0x008fc60007f5e0ff */
[----:B------:R-:W2:Y:S01]  /*16ea0*/  LDL.LU R71, [R1+0x3c4] ;  /* 0x0003c40001477983 */ /* 0x000ea20000300800 */
[----:B------:R-:W-:Y:S02]  /*16eb0*/  @!P1 IMAD.MOV.U32 R29, RZ, RZ, R77 ;  /* 0x000000ffff1d9224 */ /* 0x000fe400078e004d */
[----:B----4-:R-:W-:Y:S01]  /*16ec0*/  IMAD.X R72, R88, 0x1, R72, P2 ;  /* 0x0000000158487824 */ /* 0x010fe200010e0648 */
[----:B------:R-:W-:Y:S04]  /*16ed0*/  STL [R1+0x348], R68 ;  /* 0x0003484401007387 */ /* 0x000fe80000100800 */
[----:B------:R1:W-:Y:S04]  /*16ee0*/  STL [R1+0x344], R72 ;  /* 0x0003444801007387 */ /* 0x0003e80000100800 */
[----:B0-----:R-:W3:Y:S04]  /*16ef0*/  LDL.LU R77, [R1+0x1f4] ;  /* 0x0001f400014d7983 */ /* 0x001ee80000300800 */
[----:B------:R0:W4:Y:S01]  /*16f00*/  @!P1 LDG.E.U8 R26, desc[UR18][R28.64] ;  /* 0x000000121c1a9981 */ /* 0x000122000c1e1100 */
[----:B------:R-:W-:Y:S01]  /*16f10*/  IADD3 R0, P2, PT, R4, R0, RZ ;  /* 0x0000000004007210 */ /* 0x000fe20007f5e0ff */
[----:B0-----:R-:W-:-:S02]  /*16f20*/  @!P1 IMAD.MOV.U32 R29, RZ, RZ, R72 ;  /* 0x000000ffff1d9224 */ /* 0x001fc400078e0048 */
[----:B-1----:R-:W4:Y:S02]  /*16f30*/  LDL.LU R72, [R1+0x210] ;  /* 0x0002100001487983 */ /* 0x002f240000300800 */
[----:B------:R-:W-:Y:S02]  /*16f40*/  IMAD.X R76, R88, 0x1, R76, P2 ;  /* 0x00000001584c7824 */ /* 0x000fe400010e064c */
[----:B------:R-:W-:Y:S01]  /*16f50*/  STL [R1+0x388], R0 ;  /* 0x0003880001007387 */ /* 0x000fe20000100800 */
[----:B------:R-:W-:Y:S02]  /*16f60*/  @!P1 IMAD.MOV.U32 R30, RZ, RZ, R0 ;  /* 0x000000ffff1e9224 */ /* 0x000fe400078e0000 */
[----:B------:R-:W-:Y:S01]  /*16f70*/  @!P1 IMAD.MOV.U32 R31, RZ, RZ, R76 ;  /* 0x000000ffff1f9224 */ /* 0x000fe200078e004c */
[----:B------:R0:W-:Y:S04]  /*16f80*/  STL [R1+0x384], R76 ;  /* 0x0003844c01007387 */ /* 0x0001e80000100800 */
[----:B------:R-:W4:Y:S04]  /*16f90*/  LDL.LU R78, [R1+0x1f0] ;  /* 0x0001f000014e7983 */ /* 0x000f280000300800 */
[----:B0-----:R-:W4:Y:S04]  /*16fa0*/  LDL.LU R76, [R1+0x24c] ;  /* 0x00024c00014c7983 */ /* 0x001f280000300800 */
[----:B------:R-:W4:Y:S01]  /*16fb0*/  LDL.LU R0, [R1+0x250] ;  /* 0x0002500001007983 */ /* 0x000f220000300800 */
[----:B------:R-:W-:-:S02]  /*16fc0*/  @!P1 IMAD.MOV.U32 R28, RZ, RZ, R68 ;  /* 0x000000ffff1c9224 */ /* 0x000fc400078e0044 */
[----:B------:R-:W0:Y:S01]  /*16fd0*/  S2R R68, SR_TID.X ;  /* 0x0000000000447919 */ /* 0x000e220000002100 */
[----:B------:R-:W-:-:S06]  /*16fe0*/  PRMT R27, RZ, 0x7610, R27 ;  /* 0x00007610ff1b7816 */ /* 0x000fcc000000001b */
[----:B------:R1:W4:Y:S02]  /*16ff0*/  @!P1 LDG.E.U8 R27, desc[UR18][R28.64] ;  /* 0x000000121c1b9981 */ /* 0x000324000c1e1100 */
[----:B-1----:R-:W-:Y:S02]  /*17000*/  PRMT R28, RZ, 0x7610, R28 ;  /* 0x00007610ff1c7816 */ /* 0x002fe4000000001c */
[----:B------:R-:W-:-:S04]  /*17010*/  PRMT R29, RZ, 0x7610, R29 ;  /* 0x00007610ff1d7816 */ /* 0x000fc8000000001d */
[----:B------:R1:W4:Y:S01]  /*17020*/  @!P1 LDG.E.U8 R28, desc[UR18][R30.64] ;  /* 0x000000121e1c9981 */ /* 0x000322000c1e1100 */
[----:B0-----:R-:W-:-:S04]  /*17030*/  LOP3.LUT R68, R68, 0x7f, RZ, 0xc0, !PT ;  /* 0x0000007f44447812 */ /* 0x001fc800078ec0ff */
[----:B------:R-:W-:-:S05]  /*17040*/  LOP3.LUT R68, R68, 0x10, RZ, 0x3c, !PT ;  /* 0x0000001044447812 */ /* 0x000fca00078e3cff */
[----:B------:R-:W-:Y:S04]  /*17050*/  STS.U8 [R68+UR9+0x4080], R33 ;  /* 0x0040802144007988 */ /* 0x000fe80008000009 */
[----:B------:R-:W-:Y:S01]  /*17060*/  STS.U8 [R68+UR9+0x4480], R32 ;  /* 0x0044802044007988 */ /* 0x000fe20008000009 */
[----:B--2---:R-:W-:-:S05]  /*17070*/  IADD3 R71, P2, PT, R4, R71, RZ ;  /* 0x0000004704477210 */ /* 0x004fca0007f5e0ff */
[----:B------:R-:W-:Y:S01]  /*17080*/  STL [R1+0x3c4], R71 ;  /* 0x0003c44701007387 */ /* 0x000fe20000100800 */
[----:B-1----:R-:W-:Y:S02]  /*17090*/  @!P1 IMAD.MOV.U32 R30, RZ, RZ, R71 ;  /* 0x000000ffff1e9224 */ /* 0x002fe400078e0047 */
[----:B---3--:R-:W-:-:S04]  /*170a0*/  IMAD.X R77, R88, 0x1, R77, P2 ;  /* 0x00000001584d7824 */ /* 0x008fc800010e064d */
[----:B------:R-:W-:Y:S01]  /*170b0*/  @!P1 IMAD.MOV.U32 R31, RZ, RZ, R77 ;  /* 0x000000ffff1f9224 */ /* 0x000fe200078e004d */
[----:B------:R0:W-:Y:S04]  /*170c0*/  STL [R1+0x1f4], R77 ;  /* 0x0001f44d01007387 */ /* 0x0001e80000100800 */
[----:B------:R1:W2:Y:S04]  /*170d0*/  @!P1 LDG.E.U8 R29, desc[UR18][R30.64] ;  /* 0x000000121e1d9981 */ /* 0x0002a8000c1e1100 */
[----:B0-----:R-:W3:Y:S04]  /*170e0*/  LDL.LU R77, [R1+0x28c] ;  /* 0x00028c00014d7983 */ /* 0x001ee80000300800 */
[----:B------:R-:W2:Y:S01]  /*170f0*/  LDL.LU R71, [R1+0x290] ;  /* 0x0002900001477983 */ /* 0x000ea20000300800 */
[----:B----4-:R-:W-:-:S02]  /*17100*/  IADD3 R72, P2, PT, R4, R72, RZ ;  /* 0x0000004804487210 */ /* 0x010fc40007f5e0ff */
[----:B-1----:R-:W-:-:S03]  /*17110*/  PRMT R30, RZ, 0x7610, R30 ;  /* 0x00007610ff1e7816 */ /* 0x002fc6000000001e */
[----:B------:R0:W-:Y:S01]  /*17120*/  STL [R1+0x210], R72 ;  /* 0x0002104801007387 */ /* 0x0001e20000100800 */
[----:B------:R-:W-:Y:S02]  /*17130*/  @!P1 IMAD.MOV.U32 R32, RZ, RZ, R72 ;  /* 0x000000ffff209224 */ /* 0x000fe400078e0048 */
[----:B------:R-:W-:-:S04]  /*17140*/  IMAD.X R78, R88, 0x1, R78, P2 ;  /* 0x00000001584e7824 */ /* 0x000fc800010e064e */
[----:B------:R-:W-:Y:S01]  /*17150*/  @!P1 IMAD.MOV.U32 R33, RZ, RZ, R78 ;  /* 0x000000ffff219224 */ /* 0x000fe200078e004e */
[----:B------:R-:W-:Y:S04]  /*17160*/  STL [R1+0x1f0], R78 ;  /* 0x0001f04e01007387 */ /* 0x000fe80000100800 */
[----:B0-----:R-:W4:Y:S01]  /*17170*/  LDL.LU R72, [R1+0x2d0] ;  /* 0x0002d00001487983 */ /* 0x001f220000300800 */
[----:B------:R-:W-:-:S03]  /*17180*/  IADD3 R0, P2, PT, R4, R0, RZ ;  /* 0x0000000004007210 */ /* 0x000fc60007f5e0ff */
[----:B------:R0:W4:Y:S02]  /*17190*/  @!P1 LDG.E.U8 R30, desc[UR18][R32.64] ;  /* 0x00000012201e9981 */ /* 0x000124000c1e1100 */
[----:B------:R-:W-:Y:S02]  /*171a0*/  IMAD.X R76, R88, 0x1, R76, P2 ;  /* 0x00000001584c7824 */ /* 0x000fe400010e064c */
[----:B------:R-:W-:Y:S04]  /*171b0*/  STL [R1+0x250], R0 ;  /* 0x0002500001007387 */ /* 0x000fe80000100800 */
[----:B------:R1:W-:Y:S01]  /*171c0*/  STL [R1+0x24c], R76 ;  /* 0x00024c4c01007387 */ /* 0x0003e20000100800 */
[----:B0-----:R-:W-:-:S03]  /*171d0*/  @!P1 IMAD.MOV.U32 R33, RZ, RZ, R76 ;  /* 0x000000ffff219224 */ /* 0x001fc600078e004c */
[----:B-1----:R-:W4:Y:S01]  /*171e0*/  LDL.LU R76, [R1+0x2cc] ;  /* 0x0002cc00014c7983 */ /* 0x002f220000300800 */
[----:B------:R-:W-:Y:S01]  /*171f0*/  PRMT R31, RZ, 0x7610, R31 ;  /* 0x00007610ff1f7816 */ /* 0x000fe2000000001f */
[----:B------:R-:W-:Y:S02]  /*17200*/  @!P1 IMAD.MOV.U32 R32, RZ, RZ, R0 ;  /* 0x000000ffff209224 */ /* 0x000fe400078e0000 */
[----:B------:R-:W4:Y:S04]  /*17210*/  LDL.LU R0, [R1+0x310] ;  /* 0x0003100001007983 */ /* 0x000f280000300800 */
[----:B------:R-:W-:Y:S04]  /*17220*/  STS.U8 [R68+UR9+0x4880], R35 ;  /* 0x0048802344007988 */ /* 0x000fe80008000009 */
[----:B------:R0:W4:Y:S04]  /*17230*/  @!P1 LDG.E.U8 R31, desc[UR18][R32.64] ;  /* 0x00000012201f9981 */ /* 0x000128000c1e1100 */
[----:B------:R1:W-:Y:S01]  /*17240*/  STS.U8 [R68+UR9+0x4c80], R34 ;  /* 0x004c802244007988 */ /* 0x0003e20008000009 */
[----:B0-----:R-:W-:-:S02]  /*17250*/  PRMT R32, RZ, 0x7610, R32 ;  /* 0x00007610ff207816 */ /* 0x001fc40000000020 */
[----:B--2---:R-:W-:-:S05]  /*17260*/  IADD3 R71, P2, PT, R4, R71, RZ ;  /* 0x0000004704477210 */ /* 0x004fca0007f5e0ff */
[----:B---3--:R-:W-:Y:S01]  /*17270*/  IMAD.X R77, R88, 0x1, R77, P2 ;  /* 0x00000001584d7824 */ /* 0x008fe200010e064d */
[----:B------:R-:W-:Y:S01]  /*17280*/  STL [R1+0x290], R71 ;  /* 0x0002904701007387 */ /* 0x000fe20000100800 */
[----:B-1----:R-:W-:Y:S02]  /*17290*/  @!P1 IMAD.MOV.U32 R34, RZ, RZ, R71 ;  /* 0x000000ffff229224 */ /* 0x002fe400078e0047 */
[----:B------:R-:W-:Y:S01]  /*172a0*/  @!P1 IMAD.MOV.U32 R35, RZ, RZ, R77 ;  /* 0x000000ffff239224 */ /* 0x000fe200078e004d */
[----:B------:R0:W-:Y:S04]  /*172b0*/  STL [R1+0x28c], R77 ;  /* 0x00028c4d01007387 */ /* 0x0001e80000100800 */
[----:B------:R1:W2:Y:S04]  /*172c0*/  @!P1 LDG.E.U8 R32, desc[UR18][R34.64] ;  /* 0x0000001222209981 */ /* 0x0002a8000c1e1100 */
[----:B0-----:R-:W3:Y:S01]  /*172d0*/  LDL.LU R77, [R1+0x30c] ;  /* 0x00030c00014d7983 */ /* 0x001ee20000300800 */
[----:B----4-:R-:W-:-:S03]  /*172e0*/  IADD3 R72, P2, PT, R4, R72, RZ ;  /* 0x0000004804487210 */ /* 0x010fc60007f5e0ff */
[----:B------:R-:W4:Y:S04]  /*172f0*/  LDL.LU R78, [R1+0x34c] ;  /* 0x00034c00014e7983 */ /* 0x000f280000300800 */
[----:B------:R-:W2:Y:S01]  /*17300*/  LDL.LU R71, [R1+0x350] ;  /* 0x0003500001477983 */ /* 0x000ea20000300800 */
        /* <DEDUP_REMOVED lines=10> */
[----:B------:R-:W-:Y:S04]  /*173b0*/  STL [R1+0x310], R0 ;  /* 0x0003100001007387 */ /* 0x000fe80000100800 */
[----:B------:R0:W-:Y:S04]  /*173c0*/  STS.U8 [R68+UR9+0x5480], R36 ;  /* 0x0054802444007988 */ /* 0x0001e80008000009 */
[----:B------:R1:W4:Y:S01]  /*173d0*/  @!P1 LDG.E.U8 R33, desc[UR18][R34.64] ;  /* 0x0000001222219981 */ /* 0x000322000c1e1100 */
[----:B0-----:R-:W-:Y:S01]  /*173e0*/  @!P1 IMAD.MOV.U32 R36, RZ, RZ, R0 ;  /* 0x000000ffff249224 */ /* 0x001fe200078e0000 */
[----:B-1----:R-:W-:-:S02]  /*173f0*/  PRMT R34, RZ, 0x7610, R34 ;  /* 0x00007610ff227816 */ /* 0x002fc40000000022 */
[----:B------:R-:W-:Y:S01]  /*17400*/  STS.U8 [R68+UR9+0x5880], R39 ;  /* 0x0058802744007988 */ /* 0x000fe20008000009 */
[----:B---3--:R-:W-:-:S04]  /*17410*/  IMAD.X R77, R88, 0x1, R77, P2 ;  /* 0x00000001584d7824 */ /* 0x008fc800010e064d */
[----:B------:R-:W-:Y:S01]  /*17420*/  @!P1 IMAD.MOV.U32 R37, RZ, RZ, R77 ;  /* 0x000000ffff259224 */ /* 0x000fe200078e004d */
[----:B------:R0:W-:Y:S01]  /*17430*/  STL [R1+0x30c], R77 ;  /* 0x00030c4d01007387 */ /* 0x0001e20000100800 */
[----:B--2---:R-:W-:-:S03]  /*17440*/  IADD3 R71, P2, PT, R4, R71, RZ ;  /* 0x0000004704477210 */ /* 0x004fc60007f5e0ff */
[----:B------:R1:W2:Y:S02]  /*17450*/  @!P1 LDG.E.U8 R34, desc[UR18][R36.64] ;  /* 0x0000001224229981 */ /* 0x0002a4000c1e1100 */
[----:B----4-:R-:W-:Y:S02]  /*17460*/  IMAD.X R78, R88, 0x1, R78, P2 ;  /* 0x00000001584e7824 */ /* 0x010fe400010e064e */
[----:B0-----:R-:W3:Y:S04]  /*17470*/  LDL.LU R77, [R1+0x1fc] ;  /* 0x0001fc00014d7983 */ /* 0x001ee80000300800 */
[----:B------:R-:W4:Y:S01]  /*17480*/  LDL.LU R0, [R1+0x3c8] ;  /* 0x0003c80001007983 */ /* 0x000f220000300800 */
[----:B-1----:R-:W-:-:S03]  /*17490*/  @!P1 IMAD.MOV.U32 R36, RZ, RZ, R71 ;  /* 0x000000ffff249224 */ /* 0x002fc600078e0047 */
[----:B------:R0:W-:Y:S04]  /*174a0*/  STL [R1+0x350], R71 ;  /* 0x0003504701007387 */ /* 0x0001e80000100800 */
[----:B------:R-:W-:Y:S04]  /*174b0*/  STL [R1+0x34c], R78 ;  /* 0x00034c4e01007387 */ /* 0x000fe80000100800 */
[----:B0-----:R-:W2:Y:S01]  /*174c0*/  LDL.LU R71, [R1+0x218] ;  /* 0x0002180001477983 */ /* 0x001ea20000300800 */
[----:B------:R-:W-:-:S05]  /*174d0*/  IADD3 R72, P2, PT, R4, R72, RZ ;  /* 0x0000004804487210 */ /* 0x000fca0007f5e0ff */
[----:B------:R-:W-:Y:S01]  /*174e0*/  IMAD.X R76, R88, 0x1, R76, P2 ;  /* 0x00000001584c7824 */ /* 0x000fe200010e064c */
[----:B------:R-:W-:Y:S03]  /*174f0*/  STL [R1+0x390], R72 ;  /* 0x0003904801007387 */ /* 0x000fe60000100800 */
[----:B------:R-:W-:Y:S01]  /*17500*/  @!P1 IMAD.MOV.U32 R39, RZ, RZ, R76 ;  /* 0x000000ffff279224 */ /* 0x000fe200078e004c */
[----:B------:R0:W-:Y:S04]  /*17510*/  STL [R1+0x38c], R76 ;  /* 0x00038c4c01007387 */ /* 0x0001e80000100800 */
[----:B0-----:R-:W2:Y:S01]  /*17520*/  LDL.LU R76, [R1+0x214] ;  /* 0x00021400014c7983 */ /* 0x001ea20000300800 */
[----:B------:R-:W-:Y:S01]  /*17530*/  PRMT R35, RZ, 0x7610, R35 ;  /* 0x00007610ff237816 */ /* 0x000fe20000000023 */
[----:B------:R-:W-:-:S02]  /*17540*/  @!P1 IMAD.MOV.U32 R37, RZ, RZ, R78 ;  /* 0x000000ffff259224 */ /* 0x000fc400078e004e */
[----:B------:R0:W-:Y:S04]  /*17550*/  STS.U8 [R68+UR9+0x5c80], R38 ;  /* 0x005c802644007988 */ /* 0x0001e80008000009 */
[----:B------:R1:W2:Y:S01]  /*17560*/  @!P1 LDG.E.U8 R35, desc[UR18][R36.64] ;  /* 0x0000001224239981 */ /* 0x0002a2000c1e1100 */
[----:B0-----:R-:W-:-:S03]  /*17570*/  @!P1 IMAD.MOV.U32 R38, RZ, RZ, R72 ;  /* 0x000000ffff269224 */ /* 0x001fc600078e0048 */
[----:B------:R-:W2:Y:S01]  /*17580*/  LDL.LU R72, [R1+0x258] ;  /* 0x0002580001487983 */ /* 0x000ea20000300800 */
[----:B-1----:R-:W-:-:S06]  /*17590*/  PRMT R36, RZ, 0x7610, R36 ;  /* 0x00007610ff247816 */ /* 0x002fcc0000000024 */
[----:B------:R0:W2:Y:S04]  /*175a0*/  @!P1 LDG.E.U8 R36, desc[UR18][R38.64] ;  /* 0x0000001226249981 */ /* 0x0000a8000c1e1100 */
[----:B------:R-:W-:Y:S04]  /*175b0*/  STS.U8 [R68+UR9+0x6080], R41 ;  /* 0x0060802944007988 */ /* 0x000fe80008000009 */
[----:B------:R-:W-:Y:S01]  /*175c0*/  STS.U8 [R68+UR9+0x6480], R40 ;  /* 0x0064802844007988 */ /* 0x000fe20008000009 */
[----:B----4-:R-:W-:-:S05]  /*175d0*/  IADD3 R0, P2, PT, R4, R0, RZ ;  /* 0x0000000004007210 */ /* 0x010fca0007f5e0ff */
[----:B---3--:R-:W-:Y:S01]  /*175e0*/  IMAD.X R77, R88, 0x1, R77, P2 ;  /* 0x00000001584d7824 */ /* 0x008fe200010e064d */
[----:B------:R-:W-:Y:S03]  /*175f0*/  STL [R1+0x3c8], R0 ;  /* 0x0003c80001007387 */ /* 0x000fe60000100800 */
[----:B0-----:R-:W-:Y:S01]  /*17600*/  @!P1 IMAD.MOV.U32 R39, RZ, RZ, R77 ;  /* 0x000000ffff279224 */ /* 0x001fe200078e004d */
[----:B------:R0:W-:Y:S01]  /*17610*/  STL [R1+0x1fc], R77 ;  /* 0x0001fc4d01007387 */ /* 0x0001e20000100800 */
[----:B--2---:R-:W-:Y:S01]  /*17620*/  IADD3 R71, P2, PT, R4, R71, RZ ;  /* 0x0000004704477210 */ /* 0x004fe20007f5e0ff */
[----:B------:R-:W-:Y:S02]  /*17630*/  @!P1 IMAD.MOV.U32 R38, RZ, RZ, R0 ;  /* 0x000000ffff269224 */ /* 0x000fe400078e0000 */
[----:B0-----:R-:W2:Y:S04]  /*17640*/  LDL.LU R77, [R1+0x254] ;  /* 0x00025400014d7983 */ /* 0x001ea80000300800 */
[----:B------:R-:W3:Y:S04]  /*17650*/  LDL.LU R78, [R1+0x294] ;  /* 0x00029400014e7983 */ /* 0x000ee80000300800 */
[----:B------:R-:W4:Y:S01]  /*17660*/  LDL.LU R0, [R1+0x298] ;  /* 0x0002980001007983 */ /* 0x000f220000300800 */
[----:B------:R-:W-:-:S03]  /*17670*/  @!P1 IMAD.MOV.U32 R40, RZ, RZ, R71 ;  /* 0x000000ffff289224 */ /* 0x000fc600078e0047 */
[----:B------:R-:W-:Y:S01]  /*17680*/  STL [R1+0x218], R71 ;  /* 0x0002184701007387 */ /* 0x000fe20000100800 */
[----:B------:R-:W-:-:S04]  /*17690*/  IMAD.X R76, R88, 0x1, R76, P2 ;  /* 0x00000001584c7824 */ /* 0x000fc800010e064c */
[----:B------:R-:W-:Y:S01]  /*176a0*/  @!P1 IMAD.MOV.U32 R41, RZ, RZ, R76 ;  /* 0x000000ffff299224 */ /* 0x000fe200078e004c */
[----:B------:R0:W-:Y:S04]  /*176b0*/  STL [R1+0x214], R76 ;  /* 0x0002144c01007387 */ /* 0x0001e80000100800 */
[----:B0-----:R-:W3:Y:S04]  /*176c0*/  LDL.LU R76, [R1+0x2d4] ;  /* 0x0002d400014c7983 */ /* 0x001ee80000300800 */
[----:B------:R-:W3:Y:S01]  /*176d0*/  LDL.LU R71, [R1+0x2d8] ;  /* 0x0002d80001477983 */ /* 0x000ee20000300800 */
[----:B------:R-:W-:-:S02]  /*176e0*/  PRMT R37, RZ, 0x7610, R37 ;  /* 0x00007610ff257816 */ /* 0x000fc40000000025 */
[----:B------:R-:W-:-:S04]  /*176f0*/  IADD3 R72, P2, PT, R4, R72, RZ ;  /* 0x0000004804487210 */ /* 0x000fc80007f5e0ff */
[----:B------:R0:W3:Y:S04]  /*17700*/  @!P1 LDG.E.U8 R37, desc[UR18][R38.64] ;  /* 0x0000001226259981 */ /* 0x0000e8000c1e1100 */
[----:B------:R-:W-:Y:S01]  /*17710*/  STL [R1+0x258], R72 ;  /* 0x0002584801007387 */ /* 0x000fe20000100800 */
[----:B0-----:R-:W-:Y:S02]  /*17720*/  PRMT R38, RZ, 0x7610, R38 ;  /* 0x00007610ff267816 */ /* 0x001fe40000000026 */
[----:B------:R-:W-:-:S04]  /*17730*/  PRMT R39, RZ, 0x7610, R39 ;  /* 0x00007610ff277816 */ /* 0x000fc80000000027 */
[----:B------:R0:W3:Y:S04]  /*17740*/  @!P1 LDG.E.U8 R38, desc[UR18][R40.64] ;  /* 0x0000001228269981 */ /* 0x0000e8000c1e1100 */
[----:B------:R-:W-:Y:S01]  /*17750*/  STS.U8 [R68+UR9+0x6880], R43 ;  /* 0x0068802b44007988 */ /* 0x000fe20008000009 */
[----:B0-----:R-:W-:-:S03]  /*17760*/  @!P1 IMAD.MOV.U32 R40, RZ, RZ, R72 ;  /* 0x000000ffff289224 */ /* 0x001fc600078e0048 */
[----:B------:R-:W-:Y:S01]  /*17770*/  STS.U8 [R68+UR9+0x6c80], R42 ;  /* 0x006c802a44007988 */ /* 0x000fe20008000009 */
[----:B--2---:R-:W-:-:S04]  /*17780*/  IMAD.X R77, R88, 0x1, R77, P2 ;  /* 0x00000001584d7824 */ /* 0x004fc800010e064d */
[----:B------:R-:W-:Y:S01]  /*17790*/  @!P1 IMAD.MOV.U32 R41, RZ, RZ, R77 ;  /* 0x000000ffff299224 */ /* 0x000fe200078e004d */
[----:B------:R0:W-:Y:S01]  /*177a0*/  STL [R1+0x254], R77 ;  /* 0x0002544d01007387 */ /* 0x0001e20000100800 */
[----:B----4-:R-:W-:-:S03]  /*177b0*/  IADD3 R0, P2, PT, R4, R0, RZ ;  /* 0x0000000004007210 */ /* 0x010fc60007f5e0ff */
[----:B------:R1:W2:Y:S02]  /*177c0*/  @!P1 LDG.E.U8 R39, desc[UR18][R40.64] ;  /* 0x0000001228279981 */ /* 0x0002a4000c1e1100 */
[----:B---3--:R-:W-:Y:S02]  /*177d0*/  IMAD.X R78, R88, 0x1, R78, P2 ;  /* 0x00000001584e7824 */ /* 0x008fe400010e064e */
[----:B0-----:R-:W3:Y:S04]  /*177e0*/  LDL.LU R77, [R1+0x314] ;  /* 0x00031400014d7983 */ /* 0x001ee80000300800 */
[----:B------:R-:W4:Y:S01]  /*177f0*/  LDL.LU R72, [R1+0x318] ;  /* 0x0003180001487983 */ /* 0x000f220000300800 */
[----:B-1----:R-:W-:Y:S01]  /*17800*/  PRMT R40, RZ, 0x7610, R40 ;  /* 0x00007610ff287816 */ /* 0x002fe20000000028 */
[----:B------:R-:W-:-:S02]  /*17810*/  @!P1 IMAD.MOV.U32 R42, RZ, RZ, R0 ;  /* 0x000000ffff2a9224 */ /* 0x000fc400078e0000 */
[----:B------:R0:W-:Y:S01]  /*17820*/  STL [R1+0x298], R0 ;  /* 0x0002980001007387 */ /* 0x0001e20000100800 */
[----:B------:R-:W-:-:S03]  /*17830*/  @!P1 IMAD.MOV.U32 R43, RZ, RZ, R78 ;  /* 0x000000ffff2b9224 */ /* 0x000fc600078e004e */
[----:B------:R-:W-:Y:S04]  /*17840*/  STL [R1+0x294], R78 ;  /* 0x0002944e01007387 */ /* 0x000fe80000100800 */
[----:B------:R1:W2:Y:S04]  /*17850*/  @!P1 LDG.E.U8 R40, desc[UR18][R42.64] ;  /* 0x000000122a289981 */ /* 0x0002a8000c1e1100 */
[----:B0-----:R-:W2:Y:S01]  /*17860*/  LDL.LU R0, [R1+0x358] ;  /* 0x0003580001007983 */ /* 0x001ea20000300800 */
[----:B------:R-:W-:-:S05]  /*17870*/  IADD3 R71, P2, PT, R4, R71, RZ ;  /* 0x0000004704477210 */ /* 0x000fca0007f5e0ff */
[----:B------:R-:W-:Y:S01]  /*17880*/  IMAD.X R76, R88, 0x1, R76, P2 ;  /* 0x00000001584c7824 */ /* 0x000fe200010e064c */
[----:B------:R-:W-:Y:S03]  /*17890*/  STL [R1+0x2d8], R71 ;  /* 0x0002d84701007387 */ /* 0x000fe60000100800 */
[----:B-1----:R-:W-:Y:S01]  /*178a0*/  @!P1 IMAD.MOV.U32 R43, RZ, RZ, R76 ;  /* 0x000000ffff2b9224 */ /* 0x002fe200078e004c */
[----:B------:R0:W-:Y:S04]  /*178b0*/  STL [R1+0x2d4], R76 ;  /* 0x0002d44c01007387 */ /* 0x0001e80000100800 */
[----:B0-----:R-:W2:Y:S01]  /*178c0*/  LDL.LU R76, [R1+0x354] ;  /* 0x00035400014c7983 */ /* 0x001ea20000300800 */
[----:B------:R-:W-:Y:S01]  /*178d0*/  PRMT R41, RZ, 0x7610, R41 ;  /* 0x00007610ff297816 */ /* 0x000fe20000000029 */
[----:B------:R-:W-:-:S02]  /*178e0*/  @!P1 IMAD.MOV.U32 R42, RZ, RZ, R71 ;  /* 0x000000ffff2a9224 */ /* 0x000fc400078e0047 */
[----:B------:R-:W2:Y:S04]  /*178f0*/  LDL.LU R71, [R1+0x398] ;  /* 0x0003980001477983 */ /* 0x000ea80000300800 */
[----:B------:R-:W-:Y:S04]  /*17900*/  STS.U8 [R68+UR9+0x7080], R45 ;  /* 0x0070802d44007988 */ /* 0x000fe80008000009 */
[----:B------:R0:W2:Y:S04]  /*17910*/  @!P1 LDG.E.U8 R41, desc[UR18][R42.64] ;  /* 0x000000122a299981 */ /* 0x0000a8000c1e1100 */
[----:B------:R1:W-:Y:S01]  /*17920*/  STS.U8 [R68+UR9+0x7480], R44 ;  /* 0x0074802c44007988 */ /* 0x0003e20008000009 */
[----:B0-----:R-:W-:-:S02]  /*17930*/  PRMT R42, RZ, 0x7610, R42 ;  /* 0x00007610ff2a7816 */ /* 0x001fc4000000002a */
[----:B----4-:R-:W-:-:S05]  /*17940*/  IADD3 R72, P2, PT, R4, R72, RZ ;  /* 0x0000004804487210 */ /* 0x010fca0007f5e0ff */
[----:B---3--:R-:W-:Y:S01]  /*17950*/  IMAD.X R77, R88, 0x1, R77, P2 ;  /* 0x00000001584d7824 */ /* 0x008fe200010e064d */
[----:B------:R-:W-:Y:S01]  /*17960*/  STL [R1+0x318], R72 ;  /* 0x0003184801007387 */ /* 0x000fe20000100800 */
[----:B-1----:R-:W-:Y:S02]  /*17970*/  @!P1 IMAD.MOV.U32 R44, RZ, RZ, R72 ;  /* 0x000000ffff2c9224 */ /* 0x002fe400078e0048 */
[----:B------:R-:W-:Y:S01]  /*17980*/  @!P1 IMAD.MOV.U32 R45, RZ, RZ, R77 ;  /* 0x000000ffff2d9224 */ /* 0x000fe200078e004d */
[----:B------:R0:W-:Y:S04]  /*17990*/  STL [R1+0x314], R77 ;  /* 0x0003144d01007387 */ /* 0x0001e80000100800 */
[----:B------:R-:W3:Y:S01]  /*179a0*/  LDL.LU R78, [R1+0x394] ;  /* 0x00039400014e7983 */ /* 0x000ee20000300800 */
[----:B--2---:R-:W-:-:S03]  /*179b0*/  IADD3 R0, P2, PT, R4, R0, RZ ;  /* 0x0000000004007210 */ /* 0x004fc60007f5e0ff */
[----:B------:R1:W2:Y:S04]  /*179c0*/  @!P1 LDG.E.U8 R42, desc[UR18][R44.64] ;  /* 0x000000122c2a9981 */ /* 0x0002a8000c1e1100 */
[----:B0-----:R-:W4:Y:S04]  /*179d0*/  LDL.LU R77, [R1+0x200] ;  /* 0x00020000014d7983 */ /* 0x001f280000300800 */
[----:B------:R-:W2:Y:S01]  /*179e0*/  LDL.LU R72, [R1+0x3cc] ;  /* 0x0003cc0001487983 */ /* 0x000ea20000300800 */
[----:B-1----:R-:W-:-:S03]  /*179f0*/  @!P1 IMAD.MOV.U32 R44, RZ, RZ, R0 ;  /* 0x000000ffff2c9224 */ /* 0x002fc600078e0000 */
[----:B------:R0:W-:Y:S01]  /*17a00*/  STL [R1+0x358], R0 ;  /* 0x0003580001007387 */ /* 0x0001e20000100800 */
[----:B------:R-:W-:-:S05]  /*17a10*/  IMAD.X R76, R88, 0x1, R76, P2 ;  /* 0x00000001584c7824 */ /* 0x000fca00010e064c */
[----:B------:R1:W-:Y:S04]  /*17a20*/  STL [R1+0x354], R76 ;  /* 0x0003544c01007387 */ /* 0x0003e80000100800 */
[----:B0-----:R-:W4:Y:S01]  /*17a30*/  LDL.LU R0, [R1+0x220] ;  /* 0x0002200001007983 */ /* 0x001f220000300800 */
[----:B------:R-:W-:-:S03]  /*17a40*/  @!P1 IMAD.MOV.U32 R45, RZ, RZ, R76 ;  /* 0x000000ffff2d9224 */ /* 0x000fc600078e004c */
[----:B-1----:R-:W4:Y:S01]  /*17a50*/  LDL.LU R76, [R1+0x21c] ;  /* 0x00021c00014c7983 */ /* 0x002f220000300800 */
[----:B------:R-:W-:Y:S02]  /*17a60*/  IADD3 R71, P2, PT, R4, R71, RZ ;  /* 0x0000004704477210 */ /* 0x000fe40007f5e0ff */
[----:B------:R-:W-:Y:S01]  /*17a70*/  PRMT R43, RZ, 0x7610, R43 ;  /* 0x00007610ff2b7816 */ /* 0x000fe2000000002b */
[----:B------:R-:W-:Y:S04]  /*17a80*/  STS.U8 [R68+UR9+0x7880], R47 ;  /* 0x0078802f44007988 */ /* 0x000fe80008000009 */
[----:B------:R0:W-:Y:S04]  /*17a90*/  STS.U8 [R68+UR9+0x7c80], R46 ;  /* 0x007c802e44007988 */ /* 0x0001e80008000009 */
[----:B------:R1:W4:Y:S04]  /*17aa0*/  @!P1 LDG.E.U8 R43, desc[UR18][R44.64] ;  /* 0x000000122c2b9981 */ /* 0x000328000c1e1100 */
[----:B------:R3:W-:Y:S01]  /*17ab0*/  STL [R1+0x398], R71 ;  /* 0x0003984701007387 */ /* 0x0007e20000100800 */
[----:B0-----:R-:W-:Y:S01]  /*17ac0*/  @!P1 IMAD.MOV.U32 R46, RZ, RZ, R71 ;  /* 0x000000ffff2e9224 */ /* 0x001fe200078e0047 */
[----:B-1----:R-:W-:-:S02]  /*17ad0*/  PRMT R44, RZ, 0x7610, R44 ;  /* 0x00007610ff2c7816 */ /* 0x002fc4000000002c */
[----:B------:R-:W-:Y:S01]  /*17ae0*/  PRMT R45, RZ, 0x7610, R45 ;  /* 0x00007610ff2d7816 */ /* 0x000fe2000000002d */
[----:B---3--:R-:W-:-:S04]  /*17af0*/  IMAD.X R78, R88, 0x1, R78, P2 ;  /* 0x00000001584e7824 */ /* 0x008fc800010e064e */
[----:B------:R-:W-:Y:S01]  /*17b00*/  @!P1 IMAD.MOV.U32 R47, RZ, RZ, R78 ;  /* 0x000000ffff2f9224 */ /* 0x000fe200078e004e */
[----:B------:R-:W-:Y:S04]  /*17b10*/  STL [R1+0x394], R78 ;  /* 0x0003944e01007387 */ /* 0x000fe80000100800 */
[----:B------:R-:W3:Y:S01]  /*17b20*/  LDL.LU R71, [R1+0x260] ;  /* 0x0002600001477983 */ /* 0x000ee20000300800 */
[----:B--2---:R-:W-:-:S03]  /*17b30*/  IADD3 R72, P2, PT, R4, R72, RZ ;  /* 0x0000004804487210 */ /* 0x004fc60007f5e0ff */
[----:B------:R0:W2:Y:S02]  /*17b40*/  @!P1 LDG.E.U8 R44, desc[UR18][R46.64] ;  /* 0x000000122e2c9981 */ /* 0x0000a4000c1e1100 */
[----:B----4-:R-:W-:Y:S02]  /*17b50*/  IMAD.X R77, R88, 0x1, R77, P2 ;  /* 0x00000001584d7824 */ /* 0x010fe400010e064d */
[----:B------:R-:W-:Y:S04]  /*17b60*/  STL [R1+0x3cc], R72 ;  /* 0x0003cc4801007387 */ /* 0x000fe80000100800 */
[----:B------:R1:W-:Y:S01]  /*17b70*/  STL [R1+0x200], R77 ;  /* 0x0002004d01007387 */ /* 0x0003e20000100800 */
[----:B0-----:R-:W-:Y:S02]  /*17b80*/  @!P1 IMAD.MOV.U32 R46, RZ, RZ, R72 ;  /* 0x000000ffff2e9224 */ /* 0x001fe400078e0048 */
[----:B------:R-:W-:-:S05]  /*17b90*/  @!P1 IMAD.MOV.U32 R47, RZ, RZ, R77 ;  /* 0x000000ffff2f9224 */ /* 0x000fca00078e004d */
[----:B------:R0:W4:Y:S04]  /*17ba0*/  @!P1 LDG.E.U8 R45, desc[UR18][R46.64] ;  /* 0x000000122e2d9981 */ /* 0x000128000c1e1100 */
[----:B-1----:R-:W2:Y:S04]  /*17bb0*/  LDL.LU R77, [R1+0x25c] ;  /* 0x00025c00014d7983 */ /* 0x002ea80000300800 */
[----:B------:R-:W4:Y:S01]  /*17bc0*/  LDL.LU R72, [R1+0x2a0] ;  /* 0x0002a00001487983 */ /* 0x000f220000300800 */
[----:B------:R-:W-:-:S05]  /*17bd0*/  IADD3 R0, P2, PT, R4, R0, RZ ;  /* 0x0000000004007210 */ /* 0x000fca0007f5e0ff */
[----:B------:R-:W-:Y:S01]  /*17be0*/  IMAD.X R76, R88, 0x1, R76, P2 ;  /* 0x00000001584c7824 */ /* 0x000fe200010e064c */
[----:B------:R-:W-:Y:S03]  /*17bf0*/  STL [R1+0x220], R0 ;  /* 0x0002200001007387 */ /* 0x000fe60000100800 */
[----:B0-----:R-:W-:Y:S01]  /*17c00*/  @!P1 IMAD.MOV.U32 R47, RZ, RZ, R76 ;  /* 0x000000ffff2f9224 */ /* 0x001fe200078e004c */
[----:B------:R0:W-:Y:S04]  /*17c10*/  STL [R1+0x21c], R76 ;  /* 0x00021c4c01007387 */ /* 0x0001e80000100800 */
[----:B0-----:R-:W4:Y:S01]  /*17c20*/  LDL.LU R76, [R1+0x29c] ;  /* 0x00029c00014c7983 */ /* 0x001f220000300800 */
[----:B------:R-:W0:Y:S01]  /*17c30*/  S2R R68, SR_TID.X ;  /* 0x0000000000447919 */ /* 0x000e220000002100 */
[----:B------:R-:W-:-:S02]  /*17c40*/  @!P1 IMAD.MOV.U32 R46, RZ, RZ, R0 ;  /* 0x000000ffff2e9224 */ /* 0x000fc400078e0000 */
[----:B------:R-:W4:Y:S04]  /*17c50*/  LDL.LU R78, [R1+0x2dc] ;  /* 0x0002dc00014e7983 */ /* 0x000f280000300800 */
[----:B------:R-:W4:Y:S01]  /*17c60*/  LDL.LU R0, [R1+0x2e0] ;  /* 0x0002e00001007983 */ /* 0x000f220000300800 */
[----:B0-----:R-:W-:-:S04]  /*17c70*/  LOP3.LUT R68, R68, 0x7f, RZ, 0xc0, !PT ;  /* 0x0000007f44447812 */ /* 0x001fc800078ec0ff */
[----:B------:R-:W-:-:S05]  /*17c80*/  LOP3.LUT R68, R68, 0x20, RZ, 0x3c, !PT ;  /* 0x0000002044447812 */ /* 0x000fca00078e3cff */
[----:B------:R-:W-:Y:S04]  /*17c90*/  STS.U8 [R68+UR9+0x4100], R59 ;  /* 0x0041003b44007988 */ /* 0x000fe80008000009 */
[----:B------:R0:W-:Y:S04]  /*17ca0*/  STS.U8 [R68+UR9+0x4500], R49 ;  /* 0x0045003144007988 */ /* 0x0001e80008000009 */
[----:B------:R1:W-:Y:S01]  /*17cb0*/  STS.U8 [R68+UR9+0x4900], R50 ;  /* 0x0049003244007988 */ /* 0x0003e20008000009 */
[----:B0-----:R-:W-:Y:S02]  /*17cc0*/  PRMT R49, RZ, 0x7610, R49 ;  /* 0x00007610ff317816 */ /* 0x001fe40000000031 */
[----:B-1----:R-:W-:-:S04]  /*17cd0*/  PRMT R50, RZ, 0x7610, R50 ;  /* 0x00007610ff327816 */ /* 0x002fc80000000032 */
[----:B------:R0:W4:Y:S01]  /*17ce0*/  @!P1 LDG.E.U8 R49, desc[UR18][R46.64] ;  /* 0x000000122e319981 */ /* 0x000122000c1e1100 */
[----:B---3--:R-:W-:-:S05]  /*17cf0*/  IADD3 R71, P2, PT, R4, R71, RZ ;  /* 0x0000004704477210 */ /* 0x008fca0007f5e0ff */
[----:B------:R-:W-:Y:S01]  /*17d00*/  STL [R1+0x260], R71 ;  /* 0x0002604701007387 */ /* 0x000fe20000100800 */
[----:B0-----:R-:W-:Y:S02]  /*17d10*/  @!P1 IMAD.MOV.U32 R46, RZ, RZ, R71 ;  /* 0x000000ffff2e9224 */ /* 0x001fe400078e0047 */
[----:B--2---:R-:W-:Y:S01]  /*17d20*/  IMAD.X R77, R88, 0x1, R77, P2 ;  /* 0x00000001584d7824 */ /* 0x004fe200010e064d */
[----:B----4-:R-:W-:-:S04]  /*17d30*/  IADD3 R72, P2, PT, R4, R72, RZ ;  /* 0x0000004804487210 */ /* 0x010fc80007f5e0ff */
[----:B------:R0:W-:Y:S01]  /*17d40*/  STL [R1+0x25c], R77 ;  /* 0x00025c4d01007387 */ /* 0x0001e20000100800 */
[----:B------:R-:W-:-:S05]  /*17d50*/  @!P1 IMAD.MOV.U32 R47, RZ, RZ, R77 ;  /* 0x000000ffff2f9224 */ /* 0x000fca00078e004d */
[----:B------:R1:W2:Y:S04]  /*17d60*/  @!P1 LDG.E.U8 R50, desc[UR18][R46.64] ;  /* 0x000000122e329981 */ /* 0x0002a8000c1e1100 */
[----:B0-----:R-:W3:Y:S04]  /*17d70*/  LDL.LU R77, [R1+0x31c] ;  /* 0x00031c00014d7983 */ /* 0x001ee80000300800 */
[----:B------:R-:W4:Y:S01]  /*17d80*/  LDL.LU R71, [R1+0x320] ;  /* 0x0003200001477983 */ /* 0x000f220000300800 */
[----:B-1----:R-:W-:-:S03]  /*17d90*/  @!P1 IMAD.MOV.U32 R46, RZ, RZ, R72 ;  /* 0x000000ffff2e9224 */ /* 0x002fc600078e0048 */
[----:B------:R-:W-:Y:S01]  /*17da0*/  STL [R1+0x2a0], R72 ;  /* 0x0002a04801007387 */ /* 0x000fe20000100800 */
[----:B------:R-:W-:-:S04]  /*17db0*/  IMAD.X R76, R88, 0x1, R76, P2 ;  /* 0x00000001584c7824 */ /* 0x000fc800010e064c */
[----:B------:R-:W-:Y:S01]  /*17dc0*/  @!P1 IMAD.MOV.U32 R47, RZ, RZ, R76 ;  /* 0x000000ffff2f9224 */ /* 0x000fe200078e004c */
[----:B------:R0:W-:Y:S04]  /*17dd0*/  STL [R1+0x29c], R76 ;  /* 0x00029c4c01007387 */ /* 0x0001e80000100800 */
[----:B0-----:R-:W2:Y:S04]  /*17de0*/  LDL.LU R76, [R1+0x35c] ;  /* 0x00035c00014c7983 */ /* 0x001ea80000300800 */
[----:B------:R-:W2:Y:S01]  /*17df0*/  LDL.LU R72, [R1+0x360] ;  /* 0x0003600001487983 */ /* 0x000ea20000300800 */
[----:B------:R-:W-:-:S03]  /*17e00*/  IADD3 R0, P2, PT, R4, R0, RZ ;  /* 0x0000000004007210 */ /* 0x000fc60007f5e0ff */
[----:B------:R0:W-:Y:S02]  /*17e10*/  STS.U8 [R68+UR9+0x4d00], R51 ;  /* 0x004d003344007988 */ /* 0x0001e40008000009 */
[----:B------:R-:W-:Y:S02]  /*17e20*/  IMAD.X R78, R88, 0x1, R78, P2 ;  /* 0x00000001584e7824 */ /* 0x000fe400010e064e */
[----:B------:R1:W-:Y:S01]  /*17e30*/  STS.U8 [R68+UR9+0x5100], R52 ;  /* 0x0051003444007988 */ /* 0x0003e20008000009 */
[----:B0-----:R-:W-:-:S03]  /*17e40*/  PRMT R51, RZ, 0x7610, R51 ;  /* 0x00007610ff337816 */ /* 0x001fc60000000033 */
[----:B------:R0:W-:Y:S01]  /*17e50*/  STL [R1+0x2e0], R0 ;  /* 0x0002e00001007387 */ /* 0x0001e20000100800 */
[----:B-1----:R-:W-:-:S03]  /*17e60*/  PRMT R52, RZ, 0x7610, R52 ;  /* 0x00007610ff347816 */ /* 0x002fc60000000034 */
[----:B------:R1:W2:Y:S04]  /*17e70*/  @!P1 LDG.E.U8 R51, desc[UR18][R46.64] ;  /* 0x000000122e339981 */ /* 0x0002a8000c1e1100 */
[----:B------:R-:W-:Y:S01]  /*17e80*/  STL [R1+0x2dc], R78 ;  /* 0x0002dc4e01007387 */ /* 0x000fe20000100800 */
[----:B-1----:R-:W-:Y:S02]  /*17e90*/  @!P1 IMAD.MOV.U32 R46, RZ, RZ, R0 ;  /* 0x000000ffff2e9224 */ /* 0x002fe400078e0000 */
[----:B------:R-:W-:Y:S01]  /*17ea0*/  @!P1 IMAD.MOV.U32 R47, RZ, RZ, R78 ;  /* 0x000000ffff2f9224 */ /* 0x000fe200078e004e */
[----:B0-----:R-:W2:Y:S04]  /*17eb0*/  LDL.LU R0, [R1+0x3a0] ;  /* 0x0003a00001007983 */ /* 0x001ea80000300800 */
[----:B------:R0:W-:Y:S04]  /*17ec0*/  STS.U8 [R68+UR9+0x5500], R53 ;  /* 0x0055003544007988 */ /* 0x0001e80008000009 */
[----:B------:R1:W2:Y:S01]  /*17ed0*/  @!P1 LDG.E.U8 R52, desc[UR18][R46.64] ;  /* 0x000000122e349981 */ /* 0x0002a2000c1e1100 */
[----:B0-----:R-:W-:-:S02]  /*17ee0*/  PRMT R53, RZ, 0x7610, R53 ;  /* 0x00007610ff357816 */ /* 0x001fc40000000035 */
[----:B----4-:R-:W-:-:S05]  /*17ef0*/  IADD3 R71, P2, PT, R4, R71, RZ ;  /* 0x0000004704477210 */ /* 0x010fca0007f5e0ff */
[----:B---3--:R-:W-:Y:S01]  /*17f00*/  IMAD.X R77, R88, 0x1, R77, P2 ;  /* 0x00000001584d7824 */ /* 0x008fe200010e064d */
[----:B------:R-:W-:Y:S01]  /*17f10*/  STL [R1+0x320], R71 ;  /* 0x0003204701007387 */ /* 0x000fe20000100800 */
[----:B-1----:R-:W-:Y:S02]  /*17f20*/  @!P1 IMAD.MOV.U32 R46, RZ, RZ, R71 ;  /* 0x000000ffff2e9224 */ /* 0x002fe400078e0047 */
[----:B------:R-:W-:Y:S01]  /*17f30*/  @!P1 IMAD.MOV.U32 R47, RZ, RZ, R77 ;  /* 0x000000ffff2f9224 */ /* 0x000fe200078e004d */
[----:B------:R0:W-:Y:S04]  /*17f40*/  STL [R1+0x31c], R77 ;  /* 0x00031c4d01007387 */ /* 0x0001e80000100800 */
[----:B------:R1:W3:Y:S04]  /*17f50*/  @!P1 LDG.E.U8 R53, desc[UR18][R46.64] ;  /* 0x000000122e359981 */ /* 0x0002e8000c1e1100 */
[----:B0-----:R-:W4:Y:S04]  /*17f60*/  LDL.LU R77, [R1+0x39c] ;  /* 0x00039c00014d7983 */ /* 0x001f280000300800 */
[----:B------:R-:W3:Y:S01]  /*17f70*/  LDL.LU R71, [R1+0x3d0] ;  /* 0x0003d00001477983 */ /* 0x000ee20000300800 */
[----:B--2---:R-:W-:-:S05]  /*17f80*/  IADD3 R72, P2, PT, R4, R72, RZ ;  /* 0x0000004804487210 */ /* 0x004fca0007f5e0ff */
[----:B------:R-:W-:Y:S01]  /*17f90*/  IMAD.X R76, R88, 0x1, R76, P2 ;  /* 0x00000001584c7824 */ /* 0x000fe200010e064c */
[----:B------:R-:W-:Y:S03]  /*17fa0*/  STL [R1+0x360], R72 ;  /* 0x0003604801007387 */ /* 0x000fe60000100800 */
[----:B-1----:R-:W-:Y:S01]  /*17fb0*/  @!P1 IMAD.MOV.U32 R47, RZ, RZ, R76 ;  /* 0x000000ffff2f9224 */ /* 0x002fe200078e004c */
[----:B------:R0:W-:Y:S04]  /*17fc0*/  STL [R1+0x35c], R76 ;  /* 0x00035c4c01007387 */ /* 0x0001e80000100800 */
[----:B0-----:R-:W2:Y:S01]  /*17fd0*/  LDL.LU R76, [R1+0x204] ;  /* 0x00020400014c7983 */ /* 0x001ea20000300800 */
[----:B------:R-:W-:-:S03]  /*17fe0*/  @!P1 IMAD.MOV.U32 R46, RZ, RZ, R72 ;  /* 0x000000ffff2e9224 */ /* 0x000fc600078e0048 */
[----:B------:R0:W-:Y:S04]  /*17ff0*/  STS.U8 [R68+UR9+0x5900], R58 ;  /* 0x0059003a44007988 */ /* 0x0001e80008000009 */
[----:B------:R-:W2:Y:S04]  /*18000*/  LDL.LU R78, [R1+0x224] ;  /* 0x00022400014e7983 */ /* 0x000ea80000300800 */
[----:B------:R-:W2:Y:S01]  /*18010*/  LDL.LU R72, [R1+0x228] ;  /* 0x0002280001487983 */ /* 0x000ea20000300800 */
[----:B------:R-:W-:Y:S02]  /*18020*/  IADD3 R0, P2, PT, R4, R0, RZ ;  /* 0x0000000004007210 */ /* 0x000fe40007f5e0ff */
[----:B0-----:R-:W-:Y:S01]  /*18030*/  PRMT R58, RZ, 0x7610, R58 ;  /* 0x00007610ff3a7816 */ /* 0x001fe2000000003a */
[----:B------:R0:W-:Y:S04]  /*18040*/  STS.U8 [R68+UR9+0x5d00], R57 ;  /* 0x005d003944007988 */ /* 0x0001e80008000009 */
[----:B------:R-:W-:Y:S04]  /*18050*/  STL [R1+0x3a0], R0 ;  /* 0x0003a00001007387 */ /* 0x000fe80000100800 */
[----:B------:R1:W2:Y:S01]  /*18060*/  @!P1 LDG.E.U8 R58, desc[UR18][R46.64] ;  /* 0x000000122e3a9981 */ /* 0x0002a2000c1e1100 */
[----:B0-----:R-:W-:Y:S01]  /*18070*/  PRMT R57, RZ, 0x7610, R57 ;  /* 0x00007610ff397816 */ /* 0x001fe20000000039 */
[----:B-1----:R-:W-:-:S02]  /*18080*/  @!P1 IMAD.MOV.U32 R46, RZ, RZ, R0 ;  /* 0x000000ffff2e9224 */ /* 0x002fc400078e0000 */
[----:B----4-:R-:W-:Y:S01]  /*18090*/  IMAD.X R77, R88, 0x1, R77, P2 ;  /* 0x00000001584d7824 */ /* 0x010fe200010e064d */
[----:B---3--:R-:W-:-:S04]  /*180a0*/  IADD3 R71, P2, PT, R4, R71, RZ ;  /* 0x0000004704477210 */ /* 0x008fc80007f5e0ff */
[----:B------:R0:W-:Y:S01]  /*180b0*/  STL [R1+0x39c], R77 ;  /* 0x00039c4d01007387 */ /* 0x0001e20000100800 */
[----:B------:R-:W-:-:S05]  /*180c0*/  @!P1 IMAD.MOV.U32 R47, RZ, RZ, R77 ;  /* 0x000000ffff2f9224 */ /* 0x000fca00078e004d */
[----:B------:R1:W3:Y:S04]  /*180d0*/  @!P1 LDG.E.U8 R57, desc[UR18][R46.64] ;  /* 0x000000122e399981 */ /* 0x0002e8000c1e1100 */
[----:B0-----:R-:W4:Y:S04]  /*180e0*/  LDL.LU R77, [R1+0x264] ;  /* 0x00026400014d7983 */ /* 0x001f280000300800 */
[----:B------:R-:W3:Y:S01]  /*180f0*/  LDL.LU R0, [R1+0x268] ;  /* 0x0002680001007983 */ /* 0x000ee20000300800 */
[----:B-1----:R-:W-:-:S03]  /*18100*/  @!P1 IMAD.MOV.U32 R46, RZ, RZ, R71 ;  /* 0x000000ffff2e9224 */ /* 0x002fc600078e0047 */
[----:B------:R-:W-:Y:S01]  /*18110*/  STL [R1+0x3d0], R71 ;  /* 0x0003d04701007387 */ /* 0x000fe20000100800 */
[----:B--2---:R-:W-:-:S04]  /*18120*/  IMAD.X R76, R88, 0x1, R76, P2 ;  /* 0x00000001584c7824 */ /* 0x004fc800010e064c */
        /* <DEDUP_REMOVED lines=13> */
[----:B------:R-:W-:Y:S01]  /*18200*/  PRMT R59, RZ, 0x7610, R59 ;  /* 0x00007610ff3b7816 */ /* 0x000fe2000000003b */
[----:B-1----:R-:W-:Y:S02]  /*18210*/  @!P1 IMAD.MOV.U32 R46, RZ, RZ, R72 ;  /* 0x000000ffff2e9224 */ /* 0x002fe400078e0048 */
[----:B------:R-:W-:Y:S01]  /*18220*/  @!P1 IMAD.MOV.U32 R47, RZ, RZ, R78 ;  /* 0x000000ffff2f9224 */ /* 0x000fe200078e004e */
[----:B0-----:R-:W2:Y:S04]  /*18230*/  LDL.LU R72, [R1+0x2e8] ;  /* 0x0002e80001487983 */ /* 0x001ea80000300800 */
[----:B------:R0:W2:Y:S01]  /*18240*/  @!P1 LDG.E.U8 R55, desc[UR18][R46.64] ;  /* 0x000000122e379981 */ /* 0x0000a2000c1e1100 */
[----:B---3--:R-:W-:-:S05]  /*18250*/  IADD3 R0, P2, PT, R4, R0, RZ ;  /* 0x0000000004007210 */ /* 0x008fca0007f5e0ff */
[----:B----4-:R-:W-:Y:S01]  /*18260*/  IMAD.X R77, R88, 0x1, R77, P2 ;  /* 0x00000001584d7824 */ /* 0x010fe200010e064d */
[----:B------:R-:W-:Y:S01]  /*18270*/  STL [R1+0x268], R0 ;  /* 0x0002680001007387 */ /* 0x000fe20000100800 */
[----:B0-----:R-:W-:Y:S02]  /*18280*/  @!P1 IMAD.MOV.U32 R46, RZ, RZ, R0 ;  /* 0x000000ffff2e9224 */ /* 0x001fe400078e0000 */
[----:B------:R-:W-:Y:S01]  /*18290*/  @!P1 IMAD.MOV.U32 R47, RZ, RZ, R77 ;  /* 0x000000ffff2f9224 */ /* 0x000fe200078e004d */
[----:B------:R0:W-:Y:S04]  /*182a0*/  STL [R1+0x264], R77 ;  /* 0x0002644d01007387 */ /* 0x0001e80000100800 */
[----:B------:R1:W3:Y:S04]  /*182b0*/  @!P1 LDG.E.U8 R59, desc[UR18][R46.64] ;  /* 0x000000122e3b9981 */ /* 0x0002e8000c1e1100 */
[----:B0-----:R-:W4:Y:S04]  /*182c0*/  LDL.LU R77, [R1+0x2e4] ;  /* 0x0002e400014d7983 */ /* 0x001f280000300800 */
[----:B------:R-:W3:Y:S01]  /*182d0*/  LDL.LU R0, [R1+0x328] ;  /* 0x0003280001007983 */ /* 0x000ee20000300800 */
[----:B--2---:R-:W-:-:S05]  /*182e0*/  IADD3 R71, P2, PT, R4, R71, RZ ;  /* 0x0000004704477210 */ /* 0x004fca0007f5e0ff */
[----:B------:R-:W-:Y:S01]  /*182f0*/  IMAD.X R76, R88, 0x1, R76, P2 ;  /* 0x00000001584c7824 */ /* 0x000fe200010e064c */
[----:B------:R-:W-:Y:S01]  /*18300*/  STL [R1+0x2a8], R71 ;  /* 0x0002a84701007387 */ /* 0x000fe20000100800 */
[----:B-1----:R-:W-:Y:S02]  /*18310*/  @!P1 IMAD.MOV.U32 R46, RZ, RZ, R71 ;  /* 0x000000ffff2e9224 */ /* 0x002fe400078e0047 */
[----:B------:R-:W-:Y:S01]  /*18320*/  @!P1 IMAD.MOV.U32 R47, RZ, RZ, R76 ;  /* 0x000000ffff2f9224 */ /* 0x000fe200078e004c */
[----:B------:R0:W-:Y:S04]  /*18330*/  STL [R1+0x2a4], R76 ;  /* 0x0002a44c01007387 */ /* 0x0001e80000100800 */
[----:B------:R-:W2:Y:S04]  /*18340*/  LDL.LU R78, [R1+0x324] ;  /* 0x00032400014e7983 */ /* 0x000ea80000300800 */
[----:B0-----:R-:W2:Y:S04]  /*18350*/  LDL.LU R76, [R1+0x364] ;  /* 0x00036400014c7983 */ /* 0x001ea80000300800 */
[----:B------:R-:W2:Y:S04]  /*18360*/  LDL.LU R71, [R1+0x368] ;  /* 0x0003680001477983 */ /* 0x000ea80000300800 */
[----:B------:R0:W-:Y:S01]  /*18370*/  STS.U8 [R68+UR9+0x6900], R62 ;  /* 0x0069003e44007988 */ /* 0x0001e20008000009 */
[----:B------:R-:W-:-:S02]  /*18380*/  IADD3 R72, P2, PT, R4, R72, RZ ;  /* 0x0000004804487210 */ /* 0x000fc40007f5e0ff */
[----:B0-----:R-:W-:Y:S01]  /*18390*/  PRMT R62, RZ, 0x7610, R62 ;  /* 0x00007610ff3e7816 */ /* 0x001fe2000000003e */
[----:B------:R0:W-:Y:S04]  /*183a0*/  STS.U8 [R68+UR9+0x6d00], R70 ;  /* 0x006d004644007988 */ /* 0x0001e80008000009 */
[----:B------:R-:W-:Y:S04]  /*183b0*/  STL [R1+0x2e8], R72 ;  /* 0x0002e84801007387 */ /* 0x000fe80000100800 */
[----:B------:R1:W2:Y:S01]  /*183c0*/  @!P1 LDG.E.U8 R62, desc[UR18][R46.64] ;  /* 0x000000122e3e9981 */ /* 0x0002a2000c1e1100 */
[----:B0-----:R-:W-:-:S03]  /*183d0*/  PRMT R70, RZ, 0x7610, R70 ;  /* 0x00007610ff467816 */ /* 0x001fc60000000046 */
[----:B------:R-:W-:Y:S01]  /*183e0*/  STS.U8 [R68+UR9+0x7100], R74 ;  /* 0x0071004a44007988 */ /* 0x000fe20008000009 */
[----:B-1----:R-:W-:-:S03]  /*183f0*/  @!P1 IMAD.MOV.U32 R46, RZ, RZ, R72 ;  /* 0x000000ffff2e9224 */ /* 0x002fc600078e0048 */
[----:B------:R0:W-:Y:S02]  /*18400*/  STS.U8 [R68+UR9+0x7500], R73 ;  /* 0x0075004944007988 */ /* 0x0001e40008000009 */
[----:B0-----:R-:W-:Y:S01]  /*18410*/  PRMT R73, RZ, 0x7610, R73 ;  /* 0x00007610ff497816 */ /* 0x001fe20000000049 */
[----:B----4-:R-:W-:Y:S01]  /*18420*/  IMAD.X R77, R88, 0x1, R77, P2 ;  /* 0x00000001584d7824 */ /* 0x010fe200010e064d */
[----:B---3--:R-:W-:-:S04]  /*18430*/  IADD3 R0, P2, PT, R4, R0, RZ ;  /* 0x0000000004007210 */ /* 0x008fc80007f5e0ff */
[----:B------:R0:W-:Y:S01]  /*18440*/  STL [R1+0x2e4], R77 ;  /* 0x0002e44d01007387 */ /* 0x0001e20000100800 */
[----:B------:R-:W-:-:S05]  /*18450*/  @!P1 IMAD.MOV.U32 R47, RZ, RZ, R77 ;  /* 0x000000ffff2f9224 */ /* 0x000fca00078e004d */
[----:B------:R1:W3:Y:S04]  /*18460*/  @!P1 LDG.E.U8 R70, desc[UR18][R46.64] ;  /* 0x000000122e469981 */ /* 0x0002e8000c1e1100 */
[----:B0-----:R-:W4:Y:S04]  /*18470*/  LDL.LU R77, [R1+0x3a4] ;  /* 0x0003a400014d7983 */ /* 0x001f280000300800 */
[----:B------:R-:W3:Y:S01]  /*18480*/  LDL.LU R72, [R1+0x3a8] ;  /* 0x0003a80001487983 */ /* 0x000ee20000300800 */
[----:B--2---:R-:W-:-:S03]  /*18490*/  IMAD.X R78, R88, 0x1, R78, P2 ;  /* 0x00000001584e7824 */ /* 0x004fc600010e064e */
[----:B------:R0:W-:Y:S01]  /*184a0*/  STL [R1+0x328], R0 ;  /* 0x0003280001007387 */ /* 0x0001e20000100800 */
[----:B-1----:R-:W-:Y:S02]  /*184b0*/  @!P1 IMAD.MOV.U32 R46, RZ, RZ, R0 ;  /* 0x000000ffff2e9224 */ /* 0x002fe400078e0000 */
[----:B------:R-:W-:Y:S01]  /*184c0*/  @!P1 IMAD.MOV.U32 R47, RZ, RZ, R78 ;  /* 0x000000ffff2f9224 */ /* 0x000fe200078e004e */
[----:B------:R-:W-:Y:S01]  /*184d0*/  IADD3 R71, P2, PT, R4, R71, RZ ;  /* 0x0000004704477210 */ /* 0x000fe20007f5e0ff */
[----:B------:R-:W-:Y:S04]  /*184e0*/  STL [R1+0x324], R78 ;  /* 0x0003244e01007387 */ /* 0x000fe80000100800 */
[----:B------:R-:W-:Y:S01]  /*184f0*/  IMAD.X R76, R88, 0x1, R76, P2 ;  /* 0x00000001584c7824 */ /* 0x000fe200010e064c */
[----:B0-----:R-:W2:Y:S04]  /*18500*/  LDL.LU R0, [R1+0x3d4] ;  /* 0x0003d40001007983 */ /* 0x001ea80000300800 */
[----:B------:R0:W2:Y:S04]  /*18510*/  @!P1 LDG.E.U8 R73, desc[UR18][R46.64] ;  /* 0x000000122e499981 */ /* 0x0000a8000c1e1100 */
[----:B------:R1:W-:Y:S04]  /*18520*/  STL [R1+0x368], R71 ;  /* 0x0003684701007387 */ /* 0x0003e80000100800 */
[----:B------:R1:W-:Y:S01]  /*18530*/  STL [R1+0x364], R76 ;  /* 0x0003644c01007387 */ /* 0x0003e20000100800 */
[----:B0-----:R-:W-:-:S03]  /*18540*/  @!P1 IMAD.MOV.U32 R46, RZ, RZ, R71 ;  /* 0x000000ffff2e9224 */ /* 0x001fc600078e0047 */
[----:B-1----:R-:W2:Y:S01]  /*18550*/  LDL.LU R71, [R1+0x208] ;  /* 0x0002080001477983 */ /* 0x002ea20000300800 */
[----:B------:R-:W-:-:S03]  /*18560*/  @!P1 IMAD.MOV.U32 R47, RZ, RZ, R76 ;  /* 0x000000ffff2f9224 */ /* 0x000fc600078e004c */
[----:B------:R0:W-:Y:S04]  /*18570*/  STS.U8 [R68+UR9+0x7900], R65 ;  /* 0x0079004144007988 */ /* 0x0001e80008000009 */
[----:B------:R-:W2:Y:S01]  /*18580*/  LDL.LU R76, [R1+0x230] ;  /* 0x00023000014c7983 */ /* 0x000ea20000300800 */
[----:B0-----:R-:W-:-:S03]  /*18590*/  PRMT R65, RZ, 0x7610, R65 ;  /* 0x00007610ff417816 */ /* 0x001fc60000000041 */
[----:B------:R0:W-:Y:S04]  /*185a0*/  STS.U8 [R68+UR9+0x7d00], R54 ;  /* 0x007d003644007988 */ /* 0x0001e80008000009 */
[----:B------:R1:W2:Y:S01]  /*185b0*/  @!P1 LDG.E.U8 R65, desc[UR18][R46.64] ;  /* 0x000000122e419981 */ /* 0x0002a2000c1e1100 */
[----:B0-----:R-:W-:Y:S02]  /*185c0*/  PRMT R54, RZ, 0x7610, R54 ;  /* 0x00007610ff367816 */ /* 0x001fe40000000036 */
[----:B---3--:R-:W-:-:S05]  /*185d0*/  IADD3 R72, P2, PT, R4, R72, RZ ;  /* 0x0000004804487210 */ /* 0x008fca0007f5e0ff */
[----:B----4-:R-:W-:Y:S01]  /*185e0*/  IMAD.X R77, R88, 0x1, R77, P2 ;  /* 0x00000001584d7824 */ /* 0x010fe200010e064d */
[----:B------:R0:W-:Y:S01]  /*185f0*/  STL [R1+0x3a8], R72 ;  /* 0x0003a84801007387 */ /* 0x0001e20000100800 */
[----:B-1----:R-:W-:Y:S02]  /*18600*/  @!P1 IMAD.MOV.U32 R46, RZ, RZ, R72 ;  /* 0x000000ffff2e9224 */ /* 0x002fe400078e0048 */
[----:B------:R-:W-:Y:S01]  /*18610*/  @!P1 IMAD.MOV.U32 R47, RZ, RZ, R77 ;  /* 0x000000ffff2f9224 */ /* 0x000fe200078e004d */
[----:B------:R1:W-:Y:S04]  /*18620*/  STL [R1+0x3a4], R77 ;  /* 0x0003a44d01007387 */ /* 0x0003e80000100800 */
[----:B------:R-:W3:Y:S01]  /*18630*/  LDL.LU R78, [R1+0x22c] ;  /* 0x00022c00014e7983 */ /* 0x000ee20000300800 */
[----:B--2---:R-:W-:-:S03]  /*18640*/  IADD3 R0, P2, PT, R4, R0, RZ ;  /* 0x0000000004007210 */ /* 0x004fc60007f5e0ff */
[----:B0-----:R-:W2:Y:S04]  /*18650*/  LDL.LU R72, [R1+0x270] ;  /* 0x0002700001487983 */ /* 0x001ea80000300800 */
[----:B------:R-:W-:Y:S04]  /*18660*/  STL [R1+0x3d4], R0 ;  /* 0x0003d40001007387 */ /* 0x000fe80000100800 */
[----:B------:R0:W4:Y:S04]  /*18670*/  @!P1 LDG.E.U8 R54, desc[UR18][R46.64] ;  /* 0x000000122e369981 */ /* 0x000128000c1e1100 */
[----:B-1----:R-:W4:Y:S01]  /*18680*/  LDL.LU R77, [R1+0x26c] ;  /* 0x00026c00014d7983 */ /* 0x002f220000300800 */
[----:B------:R-:W-:-:S02]  /*18690*/  IMAD.X R71, R88, 0x1, R71, P2 ;  /* 0x0000000158477824 */ /* 0x000fc400010e0647 */
[----:B0-----:R-:W-:Y:S02]  /*186a0*/  @!P1 IMAD.MOV.U32 R46, RZ, RZ, R0 ;  /* 0x000000ffff2e9224 */ /* 0x001fe400078e0000 */
[----:B------:R-:W-:Y:S01]  /*186b0*/  @!P1 IMAD.MOV.U32 R47, RZ, RZ, R71 ;  /* 0x000000ffff2f9224 */ /* 0x000fe200078e0047 */
[----:B------:R0:W-:Y:S04]  /*186c0*/  STL [R1+0x208], R71 ;  /* 0x0002084701007387 */ /* 0x0001e80000100800 */
[----:B0-----:R-:W4:Y:S04]  /*186d0*/  LDL.LU R71, [R1+0x2ac] ;  /* 0x0002ac0001477983 */ /* 0x001f280000300800 */
[----:B------:R-:W4:Y:S01]  /*186e0*/  LDL.LU R0, [R1+0x2b0] ;  /* 0x0002b00001007983 */ /* 0x000f220000300800 */
[----:B------:R-:W0:Y:S01]  /*186f0*/  S2R R68, SR_TID.X ;  /* 0x0000000000447919 */ /* 0x000e220000002100 */
[----:B------:R-:W-:-:S02]  /*18700*/  IADD3 R76, P2, PT, R4, R76, RZ ;  /* 0x0000004c044c7210 */ /* 0x000fc40007f5e0ff */
[----:B------:R-:W-:-:S03]  /*18710*/  PRMT R74, RZ, 0x7610, R74 ;  /* 0x00007610ff4a7816 */ /* 0x000fc6000000004a */
[----:B------:R-:W-:Y:S04]  /*18720*/  STL [R1+0x230], R76 ;  /* 0x0002304c01007387 */ /* 0x000fe80000100800 */
[----:B------:R1:W4:Y:S02]  /*18730*/  @!P1 LDG.E.U8 R74, desc[UR18][R46.64] ;  /* 0x000000122e4a9981 */ /* 0x000324000c1e1100 */
[----:B-1----:R-:W-:Y:S01]  /*18740*/  @!P1 IMAD.MOV.U32 R46, RZ, RZ, R76 ;  /* 0x000000ffff2e9224 */ /* 0x002fe200078e004c */
[----:B0-----:R-:W-:-:S04]  /*18750*/  LOP3.LUT R68, R68, 0x7f, RZ, 0xc0, !PT ;  /* 0x0000007f44447812 */ /* 0x001fc800078ec0ff */
[----:B------:R-:W-:-:S05]  /*18760*/  LOP3.LUT R68, R68, 0x30, RZ, 0x3c, !PT ;  /* 0x0000003044447812 */ /* 0x000fca00078e3cff */
[----:B------:R-:W-:Y:S04]  /*18770*/  STS.U8 [R68+UR9+0x4180], R86 ;  /* 0x0041805644007988 */ /* 0x000fe80008000009 */
[----:B------:R0:W-:Y:S02]  /*18780*/  STS.U8 [R68+UR9+0x4580], R81 ;  /* 0x0045805144007988 */ /* 0x0001e40008000009 */
[----:B0-----:R-:W-:Y:S01]  /*18790*/  PRMT R81, RZ, 0x7610, R81 ;  /* 0x00007610ff517816 */ /* 0x001fe20000000051 */
[----:B---3--:R-:W-:Y:S01]  /*187a0*/  IMAD.X R78, R88, 0x1, R78, P2 ;  /* 0x00000001584e7824 */ /* 0x008fe200010e064e */
[----:B--2---:R-:W-:-:S04]  /*187b0*/  IADD3 R72, P2, PT, R4, R72, RZ ;  /* 0x0000004804487210 */ /* 0x004fc80007f5e0ff */
[----:B------:R0:W-:Y:S01]  /*187c0*/  STL [R1+0x22c], R78 ;  /* 0x00022c4e01007387 */ /* 0x0001e20000100800 */
[----:B------:R-:W-:-:S05]  /*187d0*/  @!P1 IMAD.MOV.U32 R47, RZ, RZ, R78 ;  /* 0x000000ffff2f9224 */ /* 0x000fca00078e004e */
[----:B------:R1:W2:Y:S04]  /*187e0*/  @!P1 LDG.E.U8 R81, desc[UR18][R46.64] ;  /* 0x000000122e519981 */ /* 0x0002a8000c1e1100 */
[----:B0-----:R-:W3:Y:S01]  /*187f0*/  LDL.LU R78, [R1+0x2ec] ;  /* 0x0002ec00014e7983 */ /* 0x001ee20000300800 */
[----:B----4-:R-:W-:-:S03]  /*18800*/  IMAD.X R77, R88, 0x1, R77, P2 ;  /* 0x00000001584d7824 */ /* 0x010fc600010e064d */
[----:B------:R-:W4:Y:S01]  /*18810*/  LDL.LU R76, [R1+0x2f0] ;  /* 0x0002f000014c7983 */ /* 0x000f220000300800 */
[----:B-1----:R-:W-:-:S03]  /*18820*/  @!P1 IMAD.MOV.U32 R46, RZ, RZ, R72 ;  /* 0x000000ffff2e9224 */ /* 0x002fc600078e0048 */
[----:B------:R0:W-:Y:S04]  /*18830*/  STL [R1+0x270], R72 ;  /* 0x0002704801007387 */ /* 0x0001e80000100800 */
[----:B------:R1:W-:Y:S01]  /*18840*/  STL [R1+0x26c], R77 ;  /* 0x00026c4d01007387 */ /* 0x0003e20000100800 */
[----:B------:R-:W-:-:S03]  /*18850*/  @!P1 IMAD.MOV.U32 R47, RZ, RZ, R77 ;  /* 0x000000ffff2f9224 */ /* 0x000fc600078e004d */
[----:B0-----:R-:W2:Y:S01]  /*18860*/  LDL.LU R72, [R1+0x330] ;  /* 0x0003300001487983 */ /* 0x001ea20000300800 */
[----:B------:R-:W-:-:S05]  /*18870*/  IADD3 R0, P2, PT, R4, R0, RZ ;  /* 0x0000000004007210 */ /* 0x000fca0007f5e0ff */
[----:B------:R-:W-:Y:S01]  /*18880*/  IMAD.X R71, R88, 0x1, R71, P2 ;  /* 0x0000000158477824 */ /* 0x000fe200010e0647 */
[----:B------:R-:W-:Y:S04]  /*18890*/  STL [R1+0x2b0], R0 ;  /* 0x0002b00001007387 */ /* 0x000fe80000100800 */
[----:B------:R-:W-:Y:S04]  /*188a0*/  STL [R1+0x2ac], R71 ;  /* 0x0002ac4701007387 */ /* 0x000fe80000100800 */
[----:B-1----:R-:W2:Y:S04]  /*188b0*/  LDL.LU R77, [R1+0x32c] ;  /* 0x00032c00014d7983 */ /* 0x002ea80000300800 */
[----:B------:R0:W-:Y:S04]  /*188c0*/  STS.U8 [R68+UR9+0x4980], R83 ;  /* 0x0049805344007988 */ /* 0x0001e80008000009 */
[----:B------:R1:W-:Y:S01]  /*188d0*/  STS.U8 [R68+UR9+0x4d80], R85 ;  /* 0x004d805544007988 */ /* 0x0003e20008000009 */
[----:B0-----:R-:W-:-:S02]  /*188e0*/  PRMT R83, RZ, 0x7610, R83 ;  /* 0x00007610ff537816 */ /* 0x001fc40000000053 */
[----:B-1----:R-:W-:-:S04]  /*188f0*/  PRMT R85, RZ, 0x7610, R85 ;  /* 0x00007610ff557816 */ /* 0x002fc80000000055 */
[----:B------:R0:W2:Y:S04]  /*18900*/  @!P1 LDG.E.U8 R83, desc[UR18][R46.64] ;  /* 0x000000122e539981 */ /* 0x0000a8000c1e1100 */
[----:B------:R1:W-:Y:S01]  /*18910*/  STS.U8 [R68+UR9+0x5180], R87 ;  /* 0x0051805744007988 */ /* 0x0003e20008000009 */
[----:B0-----:R-:W-:Y:S02]  /*18920*/  @!P1 IMAD.MOV.U32 R47, RZ, RZ, R71 ;  /* 0x000000ffff2f9224 */ /* 0x001fe400078e0047 */
[----:B------:R-:W-:Y:S01]  /*18930*/  @!P1 IMAD.MOV.U32 R46, RZ, RZ, R0 ;  /* 0x000000ffff2e9224 */ /* 0x000fe200078e0000 */
[----:B------:R-:W2:Y:S04]  /*18940*/  LDL.LU R71, [R1+0x36c] ;  /* 0x00036c0001477983 */ /* 0x000ea80000300800 */
[----:B------:R-:W2:Y:S01]  /*18950*/  LDL.LU R0, [R1+0x370] ;  /* 0x0003700001007983 */ /* 0x000ea20000300800 */
[----:B-1----:R-:W-:-:S03]  /*18960*/  PRMT R87, RZ, 0x7610, R87 ;  /* 0x00007610ff577816 */ /* 0x002fc60000000057 */
[----:B------:R0:W2:Y:S01]  /*18970*/  @!P1 LDG.E.U8 R85, desc[UR18][R46.64] ;  /* 0x000000122e559981 */ /* 0x0000a2000c1e1100 */
[----:B------:R-:W-:Y:S01]  /*18980*/  IMAD.MOV.U32 R90, RZ, RZ, R84 ;  /* 0x000000ffff5a7224 */ /* 0x000fe200078e0054 */
[----:B----4-:R-:W-:-:S05]  /*18990*/  IADD3 R76, P2, PT, R4, R76, RZ ;  /* 0x0000004c044c7210 */ /* 0x010fca0007f5e0ff */
[----:B---3--:R-:W-:Y:S01]  /*189a0*/  IMAD.X R78, R88, 0x1, R78, P2 ;  /* 0x00000001584e7824 */ /* 0x008fe200010e064e */
[----:B------:R1:W-:Y:S01]  /*189b0*/  STL [R1+0x2f0], R76 ;  /* 0x0002f04c01007387 */ /* 0x0003e20000100800 */
[----:B0-----:R-:W-:Y:S02]  /*189c0*/  @!P1 IMAD.MOV.U32 R46, RZ, RZ, R76 ;  /* 0x000000ffff2e9224 */ /* 0x001fe400078e004c */
[----:B------:R-:W-:Y:S01]  /*189d0*/  @!P1 IMAD.MOV.U32 R47, RZ, RZ, R78 ;  /* 0x000000ffff2f9224 */ /* 0x000fe200078e004e */
[----:B--2---:R-:W-:Y:S01]  /*189e0*/  IADD3 R72, P2, PT, R4, R72, RZ ;  /* 0x0000004804487210 */ /* 0x004fe20007f5e0ff */
[----:B------:R-:W-:Y:S04]  /*189f0*/  STL [R1+0x2ec], R78 ;  /* 0x0002ec4e01007387 */ /* 0x000fe80000100800 */
[----:B-1----:R-:W2:Y:S04]  /*18a00*/  LDL.LU R76, [R1+0x3b0] ;  /* 0x0003b000014c7983 */ /* 0x002ea80000300800 */
[----:B------:R-:W3:Y:S04]  /*18a10*/  LDL.LU R84, [R1+0x70] ;  /* 0x0000700001547983 */ /* 0x000ee80000300800 */
[----:B------:R-:W4:Y:S04]  /*18a20*/  LDL.LU R86, [R1+0x50] ;  /* 0x0000500001567983 */ /* 0x000f280000300800 */
[----:B------:R0:W4:Y:S01]  /*18a30*/  @!P1 LDG.E.U8 R87, desc[UR18][R46.64] ;  /* 0x000000122e579981 */ /* 0x000122000c1e1100 */
[----:B------:R-:W-:-:S03]  /*18a40*/  IMAD.X R77, R88, 0x1, R77, P2 ;  /* 0x00000001584d7824 */ /* 0x000fc600010e064d */
[----:B------:R-:W-:Y:S04]  /*18a50*/  STL [R1+0x330], R72 ;  /* 0x0003304801007387 */ /* 0x000fe80000100800 */
[----:B------:R1:W-:Y:S01]  /*18a60*/  STL [R1+0x32c], R77 ;  /* 0x00032c4d01007387 */ /* 0x0003e20000100800 */
[----:B0-----:R-:W-:-:S03]  /*18a70*/  @!P1 IMAD.MOV.U32 R47, RZ, RZ, R77 ;  /* 0x000000ffff2f9224 */ /* 0x001fc600078e004d */
[----:B-1----:R-:W4:Y:S01]  /*18a80*/  LDL.LU R77, [R1+0x3ac] ;  /* 0x0003ac00014d7983 */ /* 0x002f220000300800 */
[----:B------:R-:W-:-:S03]  /*18a90*/  @!P1 IMAD.MOV.U32 R46, RZ, RZ, R72 ;  /* 0x000000ffff2e9224 */ /* 0x000fc600078e0048 */
[----:B------:R0:W-:Y:S04]  /*18aa0*/  STS.U8 [R68+UR9+0x5580], R89 ;  /* 0x0055805944007988 */ /* 0x0001e80008000009 */
[----:B------:R1:W-:Y:S01]  /*18ab0*/  STS.U8 [R68+UR9+0x5980], R91 ;  /* 0x0059805b44007988 */ /* 0x0003e20008000009 */
[----:B0-----:R-:W-:Y:S02]  /*18ac0*/  PRMT R89, RZ, 0x7610, R89 ;  /* 0x00007610ff597816 */ /* 0x001fe40000000059 */
[----:B------:R-:W-:-:S04]  /*18ad0*/  IADD3 R0, P2, PT, R4, R0, RZ ;  /* 0x0000000004007210 */ /* 0x000fc80007f5e0ff */
[----:B------:R0:W4:Y:S01]  /*18ae0*/  @!P1 LDG.E.U8 R89, desc[UR18][R46.64] ;  /* 0x000000122e599981 */ /* 0x000122000c1e1100 */
[----:B------:R-:W-:Y:S01]  /*18af0*/  IMAD.X R71, R88, 0x1, R71, P2 ;  /* 0x0000000158477824 */ /* 0x000fe200010e0647 */
[----:B-1----:R-:W-:Y:S02]  /*18b00*/  PRMT R91, RZ, 0x7610, R91 ;  /* 0x00007610ff5b7816 */ /* 0x002fe4000000005b */
[----:B------:R-:W-:Y:S04]  /*18b10*/  STL [R1+0x370], R0 ;  /* 0x0003700001007387 */ /* 0x000fe80000100800 */
[----:B------:R1:W-:Y:S01]  /*18b20*/  STL [R1+0x36c], R71 ;  /* 0x00036c4701007387 */ /* 0x0003e20000100800 */
[----:B0-----:R-:W-:Y:S02]  /*18b30*/  @!P1 IMAD.MOV.U32 R46, RZ, RZ, R0 ;  /* 0x000000ffff2e9224 */ /* 0x001fe400078e0000 */
[----:B------:R-:W-:Y:S01]  /*18b40*/  @!P1 IMAD.MOV.U32 R47, RZ, RZ, R71 ;  /* 0x000000ffff2f9224 */ /* 0x000fe200078e0047 */
[----:B------:R-:W4:Y:S04]  /*18b50*/  LDL.LU R72, [R1+0x6c8] ;  /* 0x0006c80001487983 */ /* 0x000f280000300800 */
[----:B------:R-:W4:Y:S04]  /*18b60*/  LDL.LU R79, [R1+0x6b4] ;  /* 0x0006b400014f7983 */ /* 0x000f280000300800 */
[----:B-1----:R-:W4:Y:S04]  /*18b70*/  LDL.LU R71, [R1+0x100] ;  /* 0x0001000001477983 */ /* 0x002f280000300800 */
[----:B------:R-:W4:Y:S04]  /*18b80*/  LDL.LU R0, [R1+0xe4] ;  /* 0x0000e40001007983 */ /* 0x000f280000300800 */
[----:B------:R0:W-:Y:S04]  /*18b90*/  STS.U8 [R68+UR9+0x5d80], R93 ;  /* 0x005d805d44007988 */ /* 0x0001e80008000009 */
[----:B------:R-:W4:Y:S04]  /*18ba0*/  LDL.LU R78, [R1+0xc8] ;  /* 0x0000c800014e7983 */ /* 0x000f280000300800 */
[----:B------:R1:W4:Y:S01]  /*18bb0*/  @!P1 LDG.E.U8 R91, desc[UR18][R46.64] ;  /* 0x000000122e5b9981 */ /* 0x000322000c1e1100 */
[----:B0-----:R-:W-:-:S03]  /*18bc0*/  PRMT R93, RZ, 0x7610, R93 ;  /* 0x00007610ff5d7816 */ /* 0x001fc6000000005d */
[----:B------:R-:W4:Y:S04]  /*18bd0*/  LDL.LU R92, [R1+0xac] ;  /* 0x0000ac00015c7983 */ /* 0x000f280000300800 */
[----:B------:R-:W-:Y:S01]  /*18be0*/  STS.U8 [R68+UR9+0x6180], R90 ;  /* 0x0061805a44007988 */ /* 0x000fe20008000009 */
[----:B--2---:R-:W-:-:S05]  /*18bf0*/  IADD3 R76, P2, PT, R4, R76, RZ ;  /* 0x0000004c044c7210 */ /* 0x004fca0007f5e0ff */
[----:B-1----:R-:W-:Y:S01]  /*18c00*/  @!P1 IMAD.MOV.U32 R46, RZ, RZ, R76 ;  /* 0x000000ffff2e9224 */ /* 0x002fe200078e004c */
[----:B------:R0:W-:Y:S04]  /*18c10*/  STL [R1+0x3b0], R76 ;  /* 0x0003b04c01007387 */ /* 0x0001e80000100800 */
[----:B---3--:R-:W-:Y:S01]  /*18c20*/  STS.U8 [R68+UR9+0x6580], R84 ;  /* 0x0065805444007988 */ /* 0x008fe20008000009 */
[----:B----4-:R-:W-:-:S04]  /*18c30*/  IMAD.X R77, R88, 0x1, R77, P2 ;  /* 0x00000001584d7824 */ /* 0x010fc800010e064d */
[----:B------:R-:W-:Y:S01]  /*18c40*/  @!P1 IMAD.MOV.U32 R47, RZ, RZ, R77 ;  /* 0x000000ffff2f9224 */ /* 0x000fe200078e004d */
[----:B------:R1:W-:Y:S04]  /*18c50*/  STL [R1+0x3ac], R77 ;  /* 0x0003ac4d01007387 */ /* 0x0003e80000100800 */
[----:B0-----:R-:W2:Y:S04]  /*18c60*/  LDL.LU R76, [R1+0x6c] ;  /* 0x00006c00014c7983 */ /* 0x001ea80000300800 */
[----:B------:R0:W3:Y:S04]  /*18c70*/  @!P1 LDG.E.U8 R93, desc[UR18][R46.64] ;  /* 0x000000122e5d9981 */ /* 0x0000e8000c1e1100 */
[----:B-1----:R-:W4:Y:S04]  /*18c80*/  LDL.LU R77, [R1+0x4c] ;  /* 0x00004c00014d7983 */ /* 0x002f280000300800 */
[----:B------:R-:W2:Y:S04]  /*18c90*/  LDL.LU R88, [R1+0x28] ;  /* 0x0000280001587983 */ /* 0x000ea80000300800 */
[----:B------:R-:W2:Y:S04]  /*18ca0*/  LDL.LU R46, [R1+0x11c] ;  /* 0x00011c00012e7983 */ /* 0x000ea80000300800 */
[----:B------:R-:W2:Y:S04]  /*18cb0*/  LDL.LU R47, [R1+0x8c] ;  /* 0x00008c00012f7983 */ /* 0x000ea80000300800 */
[----:B------:R-:W2:Y:S04]  /*18cc0*/  LDL.LU R90, [R1+0x4] ;  /* 0x00000400015a7983 */ /* 0x000ea80000300800 */
[----:B------:R-:W2:Y:S04]  /*18cd0*/  LDL.LU R84, [R1+0x84c] ;  /* 0x00084c0001547983 */ /* 0x000ea80000300800 */
[----:B------:R-:W-:Y:S04]  /*18ce0*/  STS.U8 [R68+UR9+0x6980], R86 ;  /* 0x0069805644007988 */ /* 0x000fe80008000009 */
[----:B--2---:R-:W-:Y:S04]  /*18cf0*/  STS.U8 [R68+UR9+0x6d80], R84 ;  /* 0x006d805444007988 */ /* 0x004fe80008000009 */
[----:B------:R-:W-:Y:S04]  /*18d00*/  STS.U8 [R68+UR9+0x7180], R82 ;  /* 0x0071805244007988 */ /* 0x000fe80008000009 */
[----:B------:R-:W-:Y:S04]  /*18d10*/  STS.U8 [R68+UR9+0x7580], R80 ;  /* 0x0075805044007988 */ /* 0x000fe80008000009 */
[----:B------:R1:W-:Y:S02]  /*18d20*/  STS.U8 [R68+UR9+0x7980], R75 ;  /* 0x0079804b44007988 */ /* 0x0003e40008000009 */
[----:B-1----:R-:W-:-:S02]  /*18d30*/  LOP3.LUT R75, R2, 0x30, RZ, 0x3c, !PT ;  /* 0x00000030024b7812 */ /* 0x002fc400078e3cff */
[----:B------:R-:W2:Y:S04]  /*18d40*/  LDL.LU R68, [R1+0x6c4] ;  /* 0x0006c40001447983 */ /* 0x000ea80000300800 */
[----:B------:R-:W2:Y:S04]  /*18d50*/  LDL.LU R86, [R1+0x6b0] ;  /* 0x0006b00001567983 */ /* 0x000ea80000300800 */
[----:B------:R-:W2:Y:S04]  /*18d60*/  LDL.LU R82, [R1+0x69c] ;  /* 0x00069c0001527983 */ /* 0x000ea80000300800 */
[----:B------:R-:W2:Y:S04]  /*18d70*/  LDL.LU R84, [R1+0x118] ;  /* 0x0001180001547983 */ /* 0x000ea80000300800 */
[----:B------:R1:W-:Y:S04]  /*18d80*/  STS.U8 [R75+UR9+0x7d80], R66 ;  /* 0x007d80424b007988 */ /* 0x0003e80008000009 */
[----:B-1----:R-:W2:Y:S01]  /*18d90*/  LDL.LU R66, [R1+0x6a0] ;  /* 0x0006a00001427983 */ /* 0x002ea20000300800 */
[----:B------:R-:W-:-:S05]  /*18da0*/  LOP3.LUT R80, R2, 0x40, RZ, 0x3c, !PT ;  /* 0x0000004002507812 */ /* 0x000fca00078e3cff */
[----:B------:R1:W-:Y:S04]  /*18db0*/  STS.U8 [R80+UR9+0x4200], R72 ;  /* 0x0042004850007988 */ /* 0x0003e80008000009 */
[----:B------:R0:W-:Y:S04]  /*18dc0*/  STS.U8 [R80+UR9+0x4600], R79 ;  /* 0x0046004f50007988 */ /* 0x0001e80008000009 */
[----:B-1----:R-:W3:Y:S04]  /*18dd0*/  LDL.LU R72, [R1+0x848] ;  /* 0x0008480001487983 */ /* 0x002ee80000300800 */
[----:B0-----:R-:W3:Y:S04]  /*18de0*/  LDL.LU R79, [R1+0x844] ;  /* 0x00084400014f7983 */ /* 0x001ee80000300800 */
[----:B--2---:R-:W-:Y:S04]  /*18df0*/  STS.U8 [R80+UR9+0x4a00], R66 ;  /* 0x004a004250007988 */ /* 0x004fe80008000009 */
[----:B------:R-:W-:Y:S04]  /*18e00*/  STS.U8 [R80+UR9+0x4e00], R46 ;  /* 0x004e002e50007988 */ /* 0x000fe80008000009 */
[----:B------:R0:W-:Y:S04]  /*18e10*/  STS.U8 [R80+UR9+0x5200], R71 ;  /* 0x0052004750007988 */ /* 0x0001e80008000009 */
[----:B------:R1:W-:Y:S04]  /*18e20*/  STS.U8 [R80+UR9+0x5600], R0 ;  /* 0x0056000050007988 */ /* 0x0003e80008000009 */
[----:B------:R2:W-:Y:S04]  /*18e30*/  STS.U8 [R80+UR9+0x5a00], R78 ;  /* 0x005a004e50007988 */ /* 0x0005e80008000009 */
[----:B0-----:R-:W3:Y:S04]  /*18e40*/  LDL.LU R71, [R1+0xfc] ;  /* 0x0000fc0001477983 */ /* 0x001ee80000300800 */
[----:B-1----:R-:W3:Y:S04]  /*18e50*/  LDL.LU R0, [R1+0xe0] ;  /* 0x0000e00001007983 */ /* 0x002ee80000300800 */
[----:B------:R0:W-:Y:S04]  /*18e60*/  STS.U8 [R80+UR9+0x5e00], R92 ;  /* 0x005e005c50007988 */ /* 0x0001e80008000009 */
[----:B--2---:R-:W2:Y:S04]  /*18e70*/  LDL.LU R78, [R1+0xc4] ;  /* 0x0000c400014e7983 */ /* 0x004ea80000300800 */
[----:B0-----:R-:W2:Y:S04]  /*18e80*/  LDL.LU R92, [R1+0xa8] ;  /* 0x0000a800015c7983 */ /* 0x001ea80000300800 */
[----:B------:R0:W-:Y:S04]  /*18e90*/  STS.U8 [R80+UR9+0x6200], R47 ;  /* 0x0062002f50007988 */ /* 0x0001e80008000009 */
[----:B------:R-:W-:Y:S04]  /*18ea0*/  STS.U8 [R80+UR9+0x6600], R76 ;  /* 0x0066004c50007988 */ /* 0x000fe80008000009 */
[----:B----4-:R-:W-:Y:S04]  /*18eb0*/  STS.U8 [R80+UR9+0x6a00], R77 ;  /* 0x006a004d50007988 */ /* 0x010fe80008000009 */
[----:B------:R-:W-:Y:S04]  /*18ec0*/  STS.U8 [R80+UR9+0x6e00], R88 ;  /* 0x006e005850007988 */ /* 0x000fe80008000009 */
[----:B------:R-:W-:Y:S04]  /*18ed0*/  STS.U8 [R80+UR9+0x7200], R90 ;  /* 0x0072005a50007988 */ /* 0x000fe80008000009 */
[----:B0-----:R-:W4:Y:S04]  /*18ee0*/  LDL.LU R47, [R1+0x20] ;  /* 0x00002000012f7983 */ /* 0x001f280000300800 */
[----:B---3--:R0:W-:Y:S04]  /*18ef0*/  STS.U8 [R80+UR9+0x7600], R79 ;  /* 0x0076004f50007988 */ /* 0x0081e80008000009 */
[----:B------:R1:W-:Y:S04]  /*18f00*/  STS.U8 [R80+UR9+0x7a00], R72 ;  /* 0x007a004850007988 */ /* 0x0003e80008000009 */
[----:B------:R3:W-:Y:S04]  /*18f10*/  STS.U8 [R80+UR9+0x7e00], R64 ;  /* 0x007e004050007988 */ /* 0x0007e80008000009 */
[----:B0-----:R-:W4:Y:S04]  /*18f20*/  LDL.LU R79, [R1+0x68] ;  /* 0x00006800014f7983 */ /* 0x001f280000300800 */
[----:B-1----:R-:W4:Y:S04]  /*18f30*/  LDL.LU R72, [R1+0x44] ;  /* 0x0000440001487983 */ /* 0x002f280000300800 */
[----:B---3--:R-:W3:Y:S01]  /*18f40*/  LDL.LU R64, [R1+0x84] ;  /* 0x0000840001407983 */ /* 0x008ee20000300800 */
[----:B------:R-:W-:-:S03]  /*18f50*/  LOP3.LUT R66, R2, 0x50, RZ, 0x3c, !PT ;  /* 0x0000005002427812 */ /* 0x000fc600078e3cff */
[----:B------:R-:W4:Y:S04]  /*18f60*/  LDL.LU R2, [R1+0x6c0] ;  /* 0x0006c00001027983 */ /* 0x000f280000300800 */
[----:B------:R-:W4:Y:S04]  /*18f70*/  LDL.LU R76, [R1+0x6ac] ;  /* 0x0006ac00014c7983 */ /* 0x000f280000300800 */
[----:B------:R-:W4:Y:S04]  /*18f80*/  LDL.LU R77, [R1+0x698] ;  /* 0x00069800014d7983 */ /* 0x000f280000300800 */
[----:B------:R-:W4:Y:S04]  /*18f90*/  LDL.LU R88, [R1+0x114] ;  /* 0x0001140001587983 */ /* 0x000f280000300800 */
[----:B------:R0:W-:Y:S04]  /*18fa0*/  STS.U8 [R66+UR9+0x4280], R68 ;  /* 0x0042804442007988 */ /* 0x0001e80008000009 */
[----:B------:R-:W4:Y:S04]  /*18fb0*/  LDL.LU R90, [R1+0xf8] ;  /* 0x0000f800015a7983 */ /* 0x000f280000300800 */
[----:B------:R1:W-:Y:S04]  /*18fc0*/  STS.U8 [R66+UR9+0x4680], R86 ;  /* 0x0046805642007988 */ /* 0x0003e80008000009 */
[----:B0-----:R-:W4:Y:S04]  /*18fd0*/  LDL.LU R68, [R1+0xdc] ;  /* 0x0000dc0001447983 */ /* 0x001f280000300800 */
[----:B------:R0:W-:Y:S04]  /*18fe0*/  STS.U8 [R66+UR9+0x4a80], R82 ;  /* 0x004a805242007988 */ /* 0x0001e80008000009 */
[----:B-1----:R-:W4:Y:S04]  /*18ff0*/  LDL.LU R86, [R1+0xc0] ;  /* 0x0000c00001567983 */ /* 0x002f280000300800 */
[----:B------:R1:W-:Y:S04]  /*19000*/  STS.U8 [R66+UR9+0x4e80], R84 ;  /* 0x004e805442007988 */ /* 0x0003e80008000009 */
[----:B0-----:R-:W4:Y:S04]  /*19010*/  LDL.LU R82, [R1+0xa4] ;  /* 0x0000a40001527983 */ /* 0x001f280000300800 */
[----:B-1----:R-:W4:Y:S04]  /*19020*/  LDL.LU R84, [R1+0x80] ;  /* 0x0000800001547983 */ /* 0x002f280000300800 */
[----:B------:R-:W4:Y:S04]  /*19030*/  LDL.LU R46, [R1+0x5c] ;  /* 0x00005c00012e7983 */ /* 0x000f280000300800 */
[----:B------:R0:W-:Y:S04]  /*19040*/  STS.U8 [R66+UR9+0x5280], R71 ;  /* 0x0052804742007988 */ /* 0x0001e80008000009 */
[----:B------:R1:W-:Y:S04]  /*19050*/  STS.U8 [R66+UR9+0x5680], R0 ;  /* 0x0056800042007988 */ /* 0x0003e80008000009 */
[----:B0-----:R-:W4:Y:S04]  /*19060*/  LDL.LU R71, [R1+0x840] ;  /* 0x0008400001477983 */ /* 0x001f280000300800 */
[----:B-1----:R0:W5:Y:S04]  /*19070*/  LDL.LU R0, [R1+0x83c] ;  /* 0x00083c0001007983 */ /* 0x0021680000300800 */
[----:B--2---:R1:W-:Y:S04]  /*19080*/  STS.U8 [R66+UR9+0x5a80], R78 ;  /* 0x005a804e42007988 */ /* 0x0043e80008000009 */
[----:B------:R2:W-:Y:S04]  /*19090*/  STS.U8 [R66+UR9+0x5e80], R92 ;  /* 0x005e805c42007988 */ /* 0x0005e80008000009 */
[----:B-1----:R-:W4:Y:S04]  /*190a0*/  LDL.LU R78, [R1+0x838] ;  /* 0x00083800014e7983 */ /* 0x002f280000300800 */
[----:B--2---:R-:W2:Y:S04]  /*190b0*/  LDL.LU R92, [R1+0x834] ;  /* 0x00083400015c7983 */ /* 0x004ea80000300800 */
[----:B---3--:R1:W-:Y:S04]  /*190c0*/  STS.U8 [R66+UR9+0x6280], R64 ;  /* 0x0062804042007988 */ /* 0x0083e80008000009 */
[----:B----4-:R3:W-:Y:S04]  /*190d0*/  STS.U8 [R66+UR9+0x6680], R79 ;  /* 0x0066804f42007988 */ /* 0x0107e80008000009 */
[----:B-1----:R-:W4:Y:S01]  /*190e0*/  LDL.LU R64, [R1+0xbc] ;  /* 0x0000bc0001407983 */ /* 0x002f220000300800 */
[----:B---3--:R-:W1:Y:S03]  /*190f0*/  S2R R79, SR_TID.X ;  /* 0x00000000004f7919 */ /* 0x008e660000002100 */
[----:B------:R3:W-:Y:S04]  /*19100*/  STS.U8 [R66+UR9+0x6a80], R72 ;  /* 0x006a804842007988 */ /* 0x0007e80008000009 */
[----:B------:R0:W-:Y:S04]  /*19110*/  STS.U8 [R66+UR9+0x6e80], R47 ;  /* 0x006e802f42007988 */ /* 0x0001e80008000009 */
[----:B---3--:R-:W3:Y:S01]  /*19120*/  LDL.LU R72, [R1+0x9c] ;  /* 0x00009c0001487983 */ /* 0x008ee20000300800 */
[----:B-1----:R-:W-:-:S04]  /*19130*/  LOP3.LUT R79, R79, 0x7f, RZ, 0xc0, !PT ;  /* 0x0000007f4f4f7812 */ /* 0x002fc800078ec0ff */
[C---:B0-----:R-:W-:Y:S01]  /*19140*/  LOP3.LUT R47, R79.reuse, 0x60, RZ, 0x3c, !PT ;  /* 0x000000604f2f7812 */ /* 0x041fe200078e3cff */
[----:B--2---:R0:W-:Y:S04]  /*19150*/  STS.U8 [R66+UR9+0x7280], R92 ;  /* 0x0072805c42007988 */ /* 0x0041e80008000009 */
[----:B------:R1:W-:Y:S04]  /*19160*/  STS.U8 [R66+UR9+0x7680], R78 ;  /* 0x0076804e42007988 */ /* 0x0003e80008000009 */
[----:B------:R2:W-:Y:S04]  /*19170*/  STS.U8 [R66+UR9+0x7a80], R71 ;  /* 0x007a804742007988 */ /* 0x0005e80008000009 */
[----:B0-----:R-:W3:Y:S04]  /*19180*/  LDL.LU R92, [R1+0xd8] ;  /* 0x0000d800015c7983 */ /* 0x001ee80000300800 */
[----:B-1----:R-:W3:Y:S04]  /*19190*/  LDL.LU R78, [R1+0xf4] ;  /* 0x0000f400014e7983 */ /* 0x002ee80000300800 */
[----:B--2---:R-:W2:Y:S04]  /*191a0*/  LDL.LU R71, [R1+0x110] ;  /* 0x0001100001477983 */ /* 0x004ea80000300800 */
[----:B------:R0:W-:Y:S04]  /*191b0*/  STS.U8 [R66+UR9+0x7e80], R63 ;  /* 0x007e803f42007988 */ /* 0x0001e80008000009 */
[----:B------:R1:W-:Y:S04]  /*191c0*/  STS.U8 [R47+UR9+0x4300], R2 ;  /* 0x004300022f007988 */ /* 0x0003e80008000009 */
[----:B------:R4:W-:Y:S04]  /*191d0*/  STS.U8 [R47+UR9+0x4700], R76 ;  /* 0x0047004c2f007988 */ /* 0x0009e80008000009 */
[----:B0-----:R-:W2:Y:S04]  /*191e0*/  LDL.LU R63, [R1+0x694] ;  /* 0x00069400013f7983 */ /* 0x001ea80000300800 */
[----:B-1----:R0:W5:Y:S04]  /*191f0*/  LDL.LU R2, [R1+0x830] ;  /* 0x0008300001027983 */ /* 0x0021680000300800 */
[----:B----4-:R-:W4:Y:S04]  /*19200*/  LDL.LU R76, [R1+0x82c] ;  /* 0x00082c00014c7983 */ /* 0x010f280000300800 */
[----:B------:R1:W-:Y:S04]  /*19210*/  STS.U8 [R47+UR9+0x4b00], R77 ;  /* 0x004b004d2f007988 */ /* 0x0003e80008000009 */
[----:B------:R0:W-:Y:S04]  /*19220*/  STS.U8 [R47+UR9+0x4f00], R88 ;  /* 0x004f00582f007988 */ /* 0x0001e80008000009 */
[----:B------:R0:W-:Y:S04]  /*19230*/  STS.U8 [R47+UR9+0x5300], R90 ;  /* 0x0053005a2f007988 */ /* 0x0001e80008000009 */
[----:B-1----:R-:W2:Y:S04]  /*19240*/  LDL.LU R77, [R1+0x828] ;  /* 0x00082800014d7983 */ /* 0x002ea80000300800 */
[----:B0-----:R-:W2:Y:S04]  /*19250*/  LDL.LU R88, [R1+0x824] ;  /* 0x0008240001587983 */ /* 0x001ea80000300800 */
[----:B------:R-:W2:Y:S04]  /*19260*/  LDL.LU R90, [R1+0x820] ;  /* 0x00082000015a7983 */ /* 0x000ea80000300800 */
[----:B------:R0:W-:Y:S04]  /*19270*/  STS.U8 [R47+UR9+0x5700], R68 ;  /* 0x005700442f007988 */ /* 0x0001e80008000009 */
[----:B------:R1:W-:Y:S04]  /*19280*/  STS.U8 [R47+UR9+0x5b00], R86 ;  /* 0x005b00562f007988 */ /* 0x0003e80008000009 */
[----:B------:R1:W-:Y:S04]  /*19290*/  STS.U8 [R47+UR9+0x5f00], R82 ;  /* 0x005f00522f007988 */ /* 0x0003e80008000009 */
[----:B0-----:R-:W2:Y:S04]  /*192a0*/  LDL.LU R68, [R1+0x81c] ;  /* 0x00081c0001447983 */ /* 0x001ea80000300800 */
[----:B-1----:R-:W2:Y:S04]  /*192b0*/  LDL.LU R86, [R1+0x818] ;  /* 0x0008180001567983 */ /* 0x002ea80000300800 */
[----:B------:R-:W2:Y:S04]  /*192c0*/  LDL.LU R82, [R1+0x814] ;  /* 0x0008140001527983 */ /* 0x000ea80000300800 */
[----:B------:R0:W-:Y:S04]  /*192d0*/  STS.U8 [R47+UR9+0x6300], R84 ;  /* 0x006300542f007988 */ /* 0x0001e80008000009 */
[----:B0-----:R-:W2:Y:S04]  /*192e0*/  LDL.LU R84, [R1+0x810] ;  /* 0x0008100001547983 */ /* 0x001ea80000300800 */
[----:B------:R-:W-:Y:S04]  /*192f0*/  STS.U8 [R47+UR9+0x6700], R46 ;  /* 0x0067002e2f007988 */ /* 0x000fe80008000009 */
[----:B--2---:R0:W-:Y:S04]  /*19300*/  STS.U8 [R47+UR9+0x6b00], R84 ;  /* 0x006b00542f007988 */ /* 0x0041e80008000009 */
[----:B------:R1:W-:Y:S04]  /*19310*/  STS.U8 [R47+UR9+0x6f00], R86 ;  /* 0x006f00562f007988 */ /* 0x0003e80008000009 */
[----:B------:R2:W-:Y:S04]  /*19320*/  STS.U8 [R47+UR9+0x7300], R90 ;  /* 0x0073005a2f007988 */ /* 0x0005e80008000009 */
[----:B0-----:R-:W3:Y:S04]  /*19330*/  LDL.LU R84, [R1+0x80c] ;  /* 0x00080c0001547983 */ /* 0x001ee80000300800 */
[----:B-1----:R-:W3:Y:S04]  /*19340*/  LDL.LU R86, [R1+0x808] ;  /* 0x0008080001567983 */ /* 0x002ee80000300800 */
[----:B--2---:R-:W2:Y:S04]  /*19350*/  LDL.LU R90, [R1+0x6a4] ;  /* 0x0006a400015a7983 */ /* 0x004ea80000300800 */
[----:B------:R0:W-:Y:S04]  /*19360*/  STS.U8 [R47+UR9+0x7700], R77 ;  /* 0x0077004d2f007988 */ /* 0x0001e80008000009 */
[----:B0-----:R-:W2:Y:S01]  /*19370*/  LDL.LU R77, [R1+0x6bc] ;  /* 0x0006bc00014d7983 */ /* 0x001ea20000300800 */
[----:B------:R-:W-:-:S03]  /*19380*/  LOP3.LUT R46, R79, 0x70, RZ, 0x3c, !PT ;  /* 0x000000704f2e7812 */ /* 0x000fc600078e3cff */
[----:B------:R-:W-:Y:S04]  /*19390*/  STS.U8 [R47+UR9+0x7b00], R69 ;  /* 0x007b00452f007988 */ /* 0x000fe80008000009 */
[----:B------:R-:W-:Y:S04]  /*193a0*/  STS.U8 [R47+UR9+0x7f00], R61 ;  /* 0x007f003d2f007988 */ /* 0x000fe80008000009 */
[----:B--2---:R-:W-:Y:S04]  /*193b0*/  STS.U8 [R46+UR9+0x4380], R77 ;  /* 0x0043804d2e007988 */ /* 0x004fe80008000009 */
[----:B------:R-:W-:Y:S04]  /*193c0*/  STS.U8 [R46+UR9+0x4780], R90 ;  /* 0x0047805a2e007988 */ /* 0x000fe80008000009 */
[----:B------:R-:W-:Y:S04]  /*193d0*/  STS.U8 [R46+UR9+0x4b80], R63 ;  /* 0x004b803f2e007988 */ /* 0x000fe80008000009 */
[----:B------:R-:W-:Y:S04]  /*193e0*/  STS.U8 [R46+UR9+0x4f80], R71 ;  /* 0x004f80472e007988 */ /* 0x000fe80008000009 */
[----:B---3--:R-:W-:Y:S04]  /*193f0*/  STS.U8 [R46+UR9+0x5380], R78 ;  /* 0x0053804e2e007988 */ /* 0x008fe80008000009 */
[----:B------:R-:W-:Y:S04]  /*19400*/  STS.U8 [R46+UR9+0x5780], R92 ;  /* 0x0057805c2e007988 */ /* 0x000fe80008000009 */
[----:B------:R-:W-:Y:S04]  /*19410*/  STS.U8 [R46+UR9+0x5b80], R64 ;  /* 0x005b80402e007988 */ /* 0x000fe80008000009 */
[----:B------:R-:W-:Y:S04]  /*19420*/  STS.U8 [R46+UR9+0x5f80], R72 ;  /* 0x005f80482e007988 */ /* 0x000fe80008000009 */
[----:B------:R0:W-:Y:S04]  /*19430*/  STS.U8 [R46+UR9+0x6380], R86 ;  /* 0x006380562e007988 */ /* 0x0001e80008000009 */
[----:B------:R1:W-:Y:S04]  /*19440*/  STS.U8 [R46+UR9+0x6780], R84 ;  /* 0x006780542e007988 */ /* 0x0003e80008000009 */
[----:B------:R2:W-:Y:S04]  /*19450*/  STS.U8 [R46+UR9+0x6b80], R82 ;  /* 0x006b80522e007988 */ /* 0x0005e80008000009 */
[----:B0-----:R0:W5:Y:S04]  /*19460*/  LDL.LU R86, [R1+0x804] ;  /* 0x0008040001567983 */ /* 0x0011680000300800 */
[----:B-1----:R0:W5:Y:S04]  /*19470*/  LDL.LU R84, [R1+0x800] ;  /* 0x0008000001547983 */ /* 0x0021680000300800 */
[----:B--2---:R0:W5:Y:S04]  /*19480*/  LDL.LU R82, [R1+0x7fc] ;  /* 0x0007fc0001527983 */ /* 0x0041680000300800 */
[----:B------:R1:W-:Y:S04]  /*19490*/  STS.U8 [R46+UR9+0x6f80], R68 ;  /* 0x006f80442e007988 */ /* 0x0003e80008000009 */
[----:B-1----:R0:W5:Y:S04]  /*194a0*/  LDL.LU R68, [R1+0x7f8] ;  /* 0x0007f80001447983 */ /* 0x0021680000300800 */
[----:B------:R-:W-:Y:S04]  /*194b0*/  STS.U8 [R46+UR9+0x7380], R88 ;  /* 0x007380582e007988 */ /* 0x000fe80008000009 */
[----:B----4-:R-:W-:Y:S04]  /*194c0*/  STS.U8 [R46+UR9+0x7780], R76 ;  /* 0x0077804c2e007988 */ /* 0x010fe80008000009 */
[----:B------:R-:W-:Y:S04]  /*194d0*/  STS.U8 [R46+UR9+0x7b80], R67 ;  /* 0x007b80432e007988 */ /* 0x000fe80008000009 */
[----:B------:R-:W-:Y:S01]  /*194e0*/  STS.U8 [R46+UR9+0x7f80], R60 ;  /* 0x007f803c2e007988 */ /* 0x000fe20008000009 */
[----:B------:R-:W-:-:S03]  /*194f0*/  LOP3.LUT R72, R79, 0x10, RZ, 0x3c, !PT ;  /* 0x000000104f487812 */ /* 0x000fc600078e3cff */
        /* <DEDUP_REMOVED lines=8> */
[----:B------:R0:W-:Y:S04]  /*19580*/  STS.U8 [R72+UR9+0xa080], R14 ;  /* 0x00a0800e48007988 */ /* 0x0001e80008000009 */
[----:B------:R0:W-:Y:S01]  /*19590*/  STS.U8 [R72+UR9+0xa480], R15 ;  /* 0x00a4800f48007988 */ /* 0x0001e20008000009 */
[----:B-1----:R-:W-:-:S03]  /*195a0*/  LOP3.LUT R79, R79, 0x20, RZ, 0x3c, !PT ;  /* 0x000000204f4f7812 */ /* 0x002fc600078e3cff */
[----:B------:R0:W-:Y:S04]  /*195b0*/  STS.U8 [R72+UR9+0xa880], R16 ;  /* 0x00a8801048007988 */ /* 0x0001e80008000009 */
        /* <DEDUP_REMOVED lines=52> */
[----:B------:R0:W-:Y:S01]  /*19900*/  STS.U8 [R46+UR9+0xbb80], R93 ;  /* 0x00bb805d2e007988 */ /* 0x0001e20008000009 */
[----:B------:R1:W-:Y:S06]  /*19910*/  MEMBAR.ALL.CTA ;  /* 0x0000000000007992 */ /* 0x0003ec0000008000 */
[----:B-1----:R-:W1:Y:S01]  /*19920*/  FENCE.VIEW.ASYNC.S ;  /* 0x00000000000073c6 */ /* 0x002e620000000000 */
[----:B------:R-:W-:Y:S01]  /*19930*/  ULEA UR6, UR11, UR9, 0x3 ;  /* 0x000000090b067291 */ /* 0x000fe2000f8e18ff */
[----:B------:R-:W-:-:S03]  /*19940*/  UMOV UR4, UR5 ;  /* 0x0000000500047c82 */ /* 0x000fc60008000000 */
[----:B------:R-:W-:Y:S01]  /*19950*/  UIADD3 UR6, UPT, UPT, UR6, 0xc000, URZ ;  /* 0x0000c00006067890 */ /* 0x000fe2000fffe0ff */
[----:B-1----:R-:W-:Y:S06]  /*19960*/  BAR.SYNC.DEFER_BLOCKING 0x0 ;  /* 0x0000000000007b1d */ /* 0x002fec0000010000 */
[----:B0-----:R-:W-:Y:S05]  /*19970*/  @P0 BRA `(.L_x_9) ;  /* 0x0000000000480947 */ /* 0x001fea0003800000 */
[----:B------:R-:W-:Y:S01]  /*19980*/  UMOV UR13, 0x40004040 ;  /* 0x40004040000d7882 */ /* 0x000fe20000000000 */
[----:B------:R-:W-:Y:S01]  /*19990*/  UMOV UR15, 0x40004040 ;  /* 0x40004040000f7882 */ /* 0x000fe20000000000 */
[----:B------:R-:W-:Y:S01]  /*199a0*/  UMOV UR16, 0x0 ;  /* 0x0000000000107882 */ /* 0x000fe20000000000 */
[----:B------:R-:W-:Y:S01]  /*199b0*/  UMOV UR17, 0x8108010 ;  /* 0x0810801000117882 */ /* 0x000fe20000000000 */
[----:B------:R-:W-:Y:S01]  /*199c0*/  UMOV UR32, 0x0 ;  /* 0x0000000000207882 */ /* 0x000fe20000000000 */
[----:B------:R-:W-:Y:S01]  /*199d0*/  UMOV UR33, 0x8108010 ;  /* 0x0810801000217882 */ /* 0x000fe20000000000 */
[----:B------:R-:W-:Y:S01]  /*199e0*/  UMOV UR34, 0x0 ;  /* 0x0000000000227882 */ /* 0x000fe20000000000 */
[----:B------:R-:W-:Y:S01]  /*199f0*/  UMOV UR35, 0x8108010 ;  /* 0x0810801000237882 */ /* 0x000fe20000000000 */
[----:B------:R-:W-:Y:S01]  /*19a00*/  UMOV UR7, URZ ;  /* 0x000000ff00077c82 */ /* 0x000fe20008000000 */
[----:B------:R0:W-:Y:S01]  /*19a10*/  UTCQMMA gdesc[UR12], gdesc[UR14], tmem[UR8], tmem[UR16], idesc[UR17], UPT ;  /* 0x00ff100e0c0075ea */ /* 0x0001e2000b800308 */
        /* <DEDUP_REMOVED lines=8> */
.L_x_9:
[----:B------:R-:W2:Y:S04]  /*19aa0*/  LDL R7, [R1+0x6f4] ;  /* 0x0006f40001077983 */ /* 0x000ea80000100800 */
[----:B------:R-:W2:Y:S01]  /*19ab0*/  LDL.LU R6, [R1+0x6b8] ;  /* 0x0006b80001067983 */ /* 0x000ea20000300800 */
[----:B------:R-:W-:-:S04]  /*19ac0*/  UIADD3 UR11, UPT, UPT, UR11, 0x1, URZ ;  /* 0x000000010b0b7890 */ /* 0x000fc8000fffe0ff */
[----:B------:R-:W-:-:S04]  /*19ad0*/  UISETP.GT.AND UP1, UPT, UR11, 0x1, UPT ;  /* 0x000000010b00788c */ /* 0x000fc8000bf24270 */
[----:B0-----:R-:W-:Y:S02]  /*19ae0*/  USEL UR5, URZ, 0x1, !UP1 ;  /* 0x00000001ff057887 */ /* 0x001fe4000c800000 */
[----:B------:R-:W-:Y:S02]  /*19af0*/  USEL UR11, UR11, URZ, !UP1 ;  /* 0x000000ff0b0b7287 */ /* 0x000fe4000c800000 */
[----:B------:R-:W-:Y:S01]  /*19b00*/  ULOP3.LUT UR5, UR4, UR5, URZ, 0x3c, !UPT ;  /* 0x0000000504057292 */ /* 0x000fe2000f8e3cff */
[----:B--2---:R-:W-:Y:S02]  /*19b10*/  ISETP.NE.U32.AND P1, PT, R6, R7, PT ;  /* 0x000000070600720c */ /* 0x004fe40003f25070 */
[----:B------:R-:W2:Y:S01]  /*19b20*/  LDL.LU R7, [R1+0x6cc] ;  /* 0x0006cc0001077983 */ /* 0x000ea20000300800 */
[----:B------:R-:W-:-:S03]  /*19b30*/  IMAD.U32 R6, RZ, RZ, UR4 ;  /* 0x00000004ff067e24 */ /* 0x000fc6000f8e00ff */
[----:B--2---:R1:W-:Y:S07]  /*19b40*/  STL [R1+0x6b8], R7 ;  /* 0x0006b80701007387 */ /* 0x0043ee0000100800 */
[----:B------:R-:W-:Y:S05]  /*19b50*/  @P1 BRA `(.L_x_10) ;  /* 0xffffff5c00a81947 */ /* 0x000fea000383ffff */
.L_x_7:
[----:B-1----:R-:W1:Y:S01]  /*19b60*/  LDC R7, c[0x0][0x3a0] ;  /* 0x0000e800ff077b82 */ /* 0x002e620000000800 */
[----:B------:R-:W2:Y:S01]  /*19b70*/  LDCU UR7, c[0x0][0x3b8] ;  /* 0x00007700ff0777ac */ /* 0x000ea20008000800 */
[----:B------:R-:W3:Y:S01]  /*19b80*/  LDCU UR5, c[0x0][0x3b4] ;  /* 0x00007680ff0577ac */ /* 0x000ee20008000800 */
[----:B------:R-:W4:Y:S01]  /*19b90*/  LDCU.128 UR12, c[0x0][0x390] ;  /* 0x00007200ff0c77ac */ /* 0x000f220008000c00 */
[----:B--2--5:R-:W-:Y:S02]  /*19ba0*/  IMAD R69, R68, UR7, RZ ;  /* 0x0000000744457c24 */ /* 0x024fe4000f8e02ff */
[----:B-1----:R-:W-:-:S05]  /*19bb0*/  VIADD R7, R7, 0x7f ;  /* 0x0000007f07077836 */ /* 0x002fca0000000000 */
[----:B------:R-:W-:-:S13]  /*19bc0*/  ISETP.GE.AND P0, PT, R7, 0x80, PT ;  /* 0x000000800700780c */ /* 0x000fda0003f06270 */
[----:B---34-:R-:W-:Y:S05]  /*19bd0*/  @!P0 BRA `(.L_x_11) ;  /* 0x0000000000108947 */ /* 0x018fea0003800000 */
[----:B------:R-:W-:-:S06]  /*19be0*/  USHF.L.U32 UR4, UR4, 0x1f, URZ ;  /* 0x0000001f04047899 */ /* 0x000fcc00080006ff */
[----:B------:R-:W-:-:S04]  /*19bf0*/  IMAD.U32 R0, RZ, RZ, UR4 ;  /* 0x00000004ff007e24 */ /* 0x000fc8000f8e00ff */
[----:B------:R-:W1:Y:S02]  /*19c00*/  SYNCS.PHASECHK.TRANS64.TRYWAIT P0, [UR6], R0 ;  /* 0x00000000ff0075a7 */ /* 0x000e640008001106 */
[----:B-1----:R-:W-:Y:S05]  /*19c10*/  @!P0 BRA `(.L_x_12) ;  /* 0x00000020007c8947 */ /* 0x002fea0003800000 */
.L_x_11:
[----:B------:R-:W-:Y:S06]  /*19c20*/  BAR.SYNC.DEFER_BLOCKING 0x0 ;  /* 0x0000000000007b1d */ /* 0x000fec0000010000 */
[----:B------:R-:W2:Y:S04]  /*19c30*/  LDL.LU R2, [R1+0x6f8] ;  /* 0x0006f80001027983 */ /* 0x000ea80000300800 */
[----:B------:R-:W3:Y:S04]  /*19c40*/  LDL.LU R72, [R1+0x744] ;  /* 0x0007440001487983 */ /* 0x000ee80000300800 */
[----:B------:R-:W4:Y:S04]  /*19c50*/  LDL.LU R71, [R1+0x740] ;  /* 0x0007400001477983 */ /* 0x000f280000300800 */
[----:B------:R-:W5:Y:S01]  /*19c60*/  LDL.LU R70, [R1+0x748] ;  /* 0x0007480001467983 */ /* 0x000f620000300800 */
[----:B------:R-:W-:Y:S01]  /*19c70*/  VIADD R74, R69, UR7 ;  /* 0x00000007454a7c36 */ /* 0x000fe20008000000 */
[----:B------:R-:W1:Y:S02]  /*19c80*/  @!P3 SYNCS.CCTL.IV [UR9+0xc000] ;  /* 0x00c00000ff00b9b1 */ /* 0x000e640008000009 */
[----:B-1----:R-:W-:Y:S01]  /*19c90*/  BAR.SYNC.DEFER_BLOCKING 0x0 ;  /* 0x0000000000007b1d */ /* 0x002fe20000010000 */
[----:B0-----:R-:W-:-:S04]  /*19ca0*/  VIADD R3, R74, UR7 ;  /* 0x000000074a037c36 */ /* 0x001fc80008000000 */
[----:B------:R-:W-:Y:S01]  /*19cb0*/  VIADD R73, R3, UR7 ;  /* 0x0000000703497c36 */ /* 0x000fe20008000000 */
[----:B------:R-:W0:Y:S01]  /*19cc0*/  LDTM.x64 R4, tmem[UR10] ;  /* 0x0000000a000479ee */ /* 0x000e220008340000 */
[----:B------:R-:W1:Y:S01]  /*19cd0*/  @!P3 SYNCS.CCTL.IV [UR9+0xc008] ;  /* 0x00c00800ff00b9b1 */ /* 0x000e620008000009 */
[----:B------:R-:W-:Y:S01]  /*19ce0*/  NOP ;  /* 0x0000000000007918 */ /* 0x000fe20000000000 */
[----:B0-----:R0:W-:Y:S04]  /*19cf0*/  STL [R1+0x7fc], R66 ;  /* 0x0007fc4201007387 */ /* 0x0011e80000100800 */
[----:B------:R1:W-:Y:S04]  /*19d00*/  STL [R1+0x7f8], R67 ;  /* 0x0007f84301007387 */ /* 0x0003e80000100800 */
[----:B0-----:R-:W5:Y:S04]  /*19d10*/  LDL.LU R66, [R1+0x74c] ;  /* 0x00074c0001427983 */ /* 0x001f680000300800 */
[----:B-1----:R-:W5:Y:S04]  /*19d20*/  LDL.LU R67, [R1+0x754] ;  /* 0x0007540001437983 */ /* 0x002f680000300800 */
[----:B------:R-:W5:Y:S01]  /*19d30*/  LDL.LU R91, [R1+0x750] ;  /* 0x00075000015b7983 */ /* 0x000f620000300800 */
[----:B------:R-:W-:-:S04]  /*19d40*/  F2FP.SATFINITE.E4M3.F32.PACK_AB_MERGE_C R92, R5, R4, RZ ;  /* 0x00000004055c723e */ /* 0x000fc800048070ff */
[----:B------:R-:W-:-:S04]  /*19d50*/  PRMT R93, R92, 0x9910, RZ ;  /* 0x000099105c5d7816 */ /* 0x000fc800000000ff */
[----:B------:R-:W-:Y:S02]  /*19d60*/  SHF.R.S32.HI R93, RZ, 0x8, R93 ;  /* 0x00000008ff5d7819 */ /* 0x000fe4000001145d */
[C---:B--2---:R-:W-:Y:S01]  /*19d70*/  ISETP.GE.AND P0, PT, R2.reuse, UR14, PT ;  /* 0x0000000e02007c0c */ /* 0x044fe2000bf06270 */
[----:B------:R-:W-:-:S03]  /*19d80*/  IMAD R2, R2, UR5, RZ ;  /* 0x0000000502027c24 */ /* 0x000fc6000f8e02ff */
[----:B---3--:R-:W-:Y:S02]  /*19d90*/  ISETP.LT.AND P1, PT, R72, UR15, !P0 ;  /* 0x0000000f48007c0c */ /* 0x008fe4000c721270 */
[----:B------:R-:W-:Y:S02]  /*19da0*/  IADD3 R0, P4, PT, R2, UR12, RZ ;  /* 0x0000000c02007c10 */ /* 0x000fe4000ff9e0ff */
[----:B----4-:R-:W-:Y:S01]  /*19db0*/  ISETP.LT.AND P2, PT, R71, UR15, !P0 ;  /* 0x0000000f47007c0c */ /* 0x010fe2000c741270 */
[----:B------:R-:W-:Y:S01]  /*19dc0*/  VIADD R71, R73, UR7 ;  /* 0x0000000749477c36 */ /* 0x000fe20008000000 */
[----:B------:R-:W-:Y:S02]  /*19dd0*/  ISETP.LT.AND P5, PT, R68, UR15, !P0 ;  /* 0x0000000f44007c0c */ /* 0x000fe4000c7a1270 */
[----:B------:R-:W-:Y:S01]  /*19de0*/  LEA.HI.X.SX32 R2, R2, UR13, 0x1, P4 ;  /* 0x0000000d02027c11 */ /* 0x000fe2000a0f0eff */
[----:B------:R-:W-:Y:S01]  /*19df0*/  VIADD R72, R71, UR7 ;  /* 0x0000000747487c36 */ /* 0x000fe20008000000 */
[----:B------:R-:W-:-:S02]  /*19e00*/  IADD3 R68, P3, PT, R69, R0, RZ ;  /* 0x0000000045447210 */ /* 0x000fc40007f7e0ff */
[----:B-----5:R-:W-:Y:S01]  /*19e10*/  ISETP.LT.AND P6, PT, R70, UR15, !P0 ;  /* 0x0000000f46007c0c */ /* 0x020fe2000c7c1270 */
[----:B------:R-:W-:Y:S01]  /*19e20*/  VIADD R70, R72, UR7 ;  /* 0x0000000748467c36 */ /* 0x000fe20008000000 */
[----:B------:R-:W-:Y:S02]  /*19e30*/  LEA.HI.X.SX32 R69, R69, R2, 0x1, P3 ;  /* 0x0000000245457211 */ /* 0x000fe400018f0eff */
[-C--:B------:R-:W-:Y:S02]  /*19e40*/  IADD3 R86, P4, PT, R74, R0.reuse, RZ ;  /* 0x000000004a567210 */ /* 0x080fe40007f9e0ff */
[C---:B------:R-:W-:Y:S01]  /*19e50*/  IADD3 R84, P3, PT, R3.reuse, R0, RZ ;  /* 0x0000000003547210 */ /* 0x040fe20007f7e0ff */
[----:B------:R-:W-:Y:S01]  /*19e60*/  VIADD R4, R70, UR7 ;  /* 0x0000000746047c36 */ /* 0x000fe20008000000 */
[-C--:B------:R-:W-:Y:S02]  /*19e70*/  LEA.HI.X.SX32 R87, R74, R2.reuse, 0x1, P4 ;  /* 0x000000024a577211 */ /* 0x080fe400020f0eff */
[----:B------:R-:W-:Y:S01]  /*19e80*/  LEA.HI.X.SX32 R85, R3, R2, 0x1, P3 ;  /* 0x0000000203557211 */ /* 0x000fe200018f0eff */
[----:B------:R-:W-:Y:S01]  /*19e90*/  VIADD R3, R4, UR7 ;  /* 0x0000000704037c36 */ /* 0x000fe20008000000 */
[----:B------:R-:W-:-:S02]  /*19ea0*/  IADD3 R82, P4, PT, R73, R0, RZ ;  /* 0x0000000049527210 */ /* 0x000fc40007f9e0ff */
[----:B------:R-:W-:Y:S02]  /*19eb0*/  IADD3 R80, P3, PT, R71, R0, RZ ;  /* 0x0000000047507210 */ /* 0x000fe40007f7e0ff */
[-C--:B------:R-:W-:Y:S02]  /*19ec0*/  LEA.HI.X.SX32 R83, R73, R2.reuse, 0x1, P4 ;  /* 0x0000000249537211 */ /* 0x080fe400020f0eff */
[----:B------:R-:W-:Y:S01]  /*19ed0*/  LEA.HI.X.SX32 R81, R71, R2, 0x1, P3 ;  /* 0x0000000247517211 */ /* 0x000fe200018f0eff */
[----:B------:R-:W-:Y:S01]  /*19ee0*/  VIADD R71, R3, UR7 ;  /* 0x0000000703477c36 */ /* 0x000fe20008000000 */
[-C--:B------:R-:W-:Y:S02]  /*19ef0*/  IADD3 R76, P4, PT, R72, R0.reuse, RZ ;  /* 0x00000000484c7210 */ /* 0x080fe40007f9e0ff */
[----:B------:R-:W-:Y:S01]  /*19f00*/  IADD3 R78, P3, PT, R70, R0, RZ ;  /* 0x00000000464e7210 */ /* 0x000fe20007f7e0ff */
[----:B------:R-:W-:Y:S01]  /*19f10*/  VIADD R5, R71, UR7 ;  /* 0x0000000747057c36 */ /* 0x000fe20008000000 */
[----:B------:R-:W-:-:S02]  /*19f20*/  LEA.HI.X.SX32 R77, R72, R2, 0x1, P4 ;  /* 0x00000002484d7211 */ /* 0x000fc400020f0eff */
[----:B------:R-:W-:Y:S02]  /*19f30*/  IADD3 R72, P4, PT, R4, R0, RZ ;  /* 0x0000000004487210 */ /* 0x000fe40007f9e0ff */
[----:B------:R-:W-:Y:S01]  /*19f40*/  LEA.HI.X.SX32 R79, R70, R2, 0x1, P3 ;  /* 0x00000002464f7211 */ /* 0x000fe200018f0eff */
[----:B------:R-:W-:Y:S01]  /*19f50*/  VIADD R89, R5, UR7 ;  /* 0x0000000705597c36 */ /* 0x000fe20008000000 */
[----:B------:R-:W-:Y:S02]  /*19f60*/  IADD3 R74, P3, PT, R3, R0, RZ ;  /* 0x00000000034a7210 */ /* 0x000fe40007f7e0ff */
[----:B------:R-:W-:Y:S02]  /*19f70*/  LEA.HI.X.SX32 R73, R4, R2, 0x1, P4 ;  /* 0x0000000204497211 */ /* 0x000fe400020f0eff */
[----:B------:R-:W-:Y:S02]  /*19f80*/  IADD3 R70, P4, PT, R71, R0, RZ ;  /* 0x0000000047467210 */ /* 0x000fe40007f9e0ff */
[----:B------:R-:W-:Y:S01]  /*19f90*/  LEA.HI.X.SX32 R75, R3, R2, 0x1, P3 ;  /* 0x00000002034b7211 */ /* 0x000fe200018f0eff */
[----:B------:R-:W-:Y:S01]  /*19fa0*/  VIADD R3, R89, UR7 ;  /* 0x0000000759037c36 */ /* 0x000fe20008000000 */
[----:B------:R-:W-:-:S02]  /*19fb0*/  IADD3 R4, P3, PT, R5, R0, RZ ;  /* 0x0000000005047210 */ /* 0x000fc40007f7e0ff */
[----:B------:R-:W-:Y:S02]  /*19fc0*/  LEA.HI.X.SX32 R71, R71, R2, 0x1, P4 ;  /* 0x0000000247477211 */ /* 0x000fe400020f0eff */
[----:B------:R-:W-:Y:S02]  /*19fd0*/  IADD3 R88, P4, PT, R89, R0, RZ ;  /* 0x0000000059587210 */ /* 0x000fe40007f9e0ff */
[----:B------:R-:W-:Y:S02]  /*19fe0*/  LEA.HI.X.SX32 R5, R5, R2, 0x1, P3 ;  /* 0x0000000205057211 */ /* 0x000fe400018f0eff */
[----:B------:R-:W-:Y:S02]  /*19ff0*/  IADD3 R90, P3, PT, R3, R0, RZ ;  /* 0x00000000035a7210 */ /* 0x000fe40007f7e0ff */
[----:B------:R-:W-:Y:S02]  /*1a000*/  LEA.HI.X.SX32 R89, R89, R2, 0x1, P4 ;  /* 0x0000000259597211 */ /* 0x000fe400020f0eff */
[----:B------:R-:W-:-:S02]  /*1a010*/  ISETP.LT.AND P4, PT, R91, UR15, !P0 ;  /* 0x0000000f5b007c0c */ /* 0x000fc4000c781270 */
[----:B------:R-:W-:Y:S01]  /*1a020*/  LEA.HI.X.SX32 R91, R3, R2, 0x1, P3 ;  /* 0x00000002035b7211 */ /* 0x000fe200018f0eff */
[----:B------:R0:W-:Y:S01]  /*1a030*/  @P5 STG.E.U8 desc[UR18][R68.64], R92 ;  /* 0x0000005c44005986 */ /* 0x0001e2000c101112 */
[----:B------:R-:W-:-:S03]  /*1a040*/  ISETP.LT.AND P3, PT, R66, UR15, !P0 ;  /* 0x0000000f42007c0c */ /* 0x000fc6000c761270 */
[----:B------:R-:W2:Y:S04]  /*1a050*/  LDL.LU R66, [R1+0x7fc] ;  /* 0x0007fc0001427983 */ /* 0x000ea80000300800 */
[----:B0-----:R-:W3:Y:S01]  /*1a060*/  LDL.LU R92, [R1+0x758] ;  /* 0x00075800015c7983 */ /* 0x001ee20000300800 */
[----:B------:R-:W-:-:S03]  /*1a070*/  ISETP.LT.AND P5, PT, R67, UR15, !P0 ;  /* 0x0000000f43007c0c */ /* 0x000fc6000c7a1270 */
[----:B------:R-:W4:Y:S04]  /*1a080*/  LDL.LU R69, [R1+0x75c] ;  /* 0x00075c0001457983 */ /* 0x000f280000300800 */
[----:B------:R-:W5:Y:S04]  /*1a090*/  LDL.LU R68, [R1+0x760] ;  /* 0x0007600001447983 */ /* 0x000f680000300800 */
[----:B------:R-:W2:Y:S04]  /*1a0a0*/  LDL.LU R67, [R1+0x7f8] ;  /* 0x0007f80001437983 */ /* 0x000ea80000300800 */
[----:B------:R0:W-:Y:S04]  /*1a0b0*/  @P1 STG.E.U8 desc[UR18][R86.64], R93 ;  /* 0x0000005d56001986 */ /* 0x0001e8000c101112 */
[----:B0-----:R-:W2:Y:S01]  /*1a0c0*/  LDL.LU R93, [R1+0x764] ;  /* 0x00076400015d7983 */ /* 0x001ea20000300800 */
[----:B------:R-:W-:-:S02]  /*1a0d0*/  F2FP.SATFINITE.E4M3.F32.PACK_AB_MERGE_C R6, R7, R6, RZ ;  /* 0x000000060706723e */ /* 0x000fc400048070ff */
[----:B------:R-:W-:Y:S02]  /*1a0e0*/  F2FP.SATFINITE.E4M3.F32.PACK_AB_MERGE_C R8, R9, R8, RZ ;  /* 0x000000080908723e */ /* 0x000fe400048070ff */
[----:B------:R-:W-:Y:S01]  /*1a0f0*/  PRMT R7, R6, 0x9910, RZ ;  /* 0x0000991006077816 */ /* 0x000fe200000000ff */
[----:B------:R0:W-:Y:S03]  /*1a100*/  @P2 STG.E.U8 desc[UR18][R84.64], R6 ;  /* 0x0000000654002986 */ /* 0x0001e6000c101112 */
[----:B------:R-:W-:Y:S02]  /*1a110*/  SHF.R.S32.HI R7, RZ, 0x8, R7 ;  /* 0x00000008ff077819 */ /* 0x000fe40000011407 */
[----:B------:R-:W-:Y:S02]  /*1a120*/  F2FP.SATFINITE.E4M3.F32.PACK_AB_MERGE_C R10, R11, R10, RZ ;  /* 0x0000000a0b0a723e */ /* 0x000fe400048070ff */
[----:B0-----:R-:W-:Y:S01]  /*1a130*/  PRMT R6, R8, 0x9910, RZ ;  /* 0x0000991008067816 */ /* 0x001fe200000000ff */
[----:B------:R0:W-:Y:S03]  /*1a140*/  @P6 STG.E.U8 desc[UR18][R82.64], R7 ;  /* 0x0000000752006986 */ /* 0x0001e6000c101112 */
[----:B------:R-:W-:Y:S01]  /*1a150*/  SHF.R.S32.HI R6, RZ, 0x8, R6 ;  /* 0x00000008ff067819 */ /* 0x000fe20000011406 */
[----:B------:R-:W-:Y:S01]  /*1a160*/  @P4 STG.E.U8 desc[UR18][R80.64], R8 ;  /* 0x0000000850004986 */ /* 0x000fe2000c101112 */
[----:B------:R-:W-:-:S03]  /*1a170*/  F2FP.SATFINITE.E4M3.F32.PACK_AB_MERGE_C R12, R13, R12, RZ ;  /* 0x0000000c0d0c723e */ /* 0x000fc600048070ff */
[----:B------:R1:W-:Y:S01]  /*1a180*/  @P3 STG.E.U8 desc[UR18][R76.64], R6 ;  /* 0x000000064c003986 */ /* 0x0003e2000c101112 */
[----:B0-----:R-:W-:-:S03]  /*1a190*/  PRMT R7, R10, 0x9910, RZ ;  /* 0x000099100a077816 */ /* 0x001fc600000000ff */
[----:B------:R0:W-:Y:S01]  /*1a1a0*/  @P5 STG.E.U8 desc[UR18][R78.64], R10 ;  /* 0x0000000a4e005986 */ /* 0x0001e2000c101112 */
[----:B------:R-:W-:Y:S02]  /*1a1b0*/  SHF.R.S32.HI R7, RZ, 0x8, R7 ;  /* 0x00000008ff077819 */ /* 0x000fe40000011407 */
[----:B-1----:R-:W-:Y:S02]  /*1a1c0*/  PRMT R6, R12, 0x9910, RZ ;  /* 0x000099100c067816 */ /* 0x002fe400000000ff */
[----:B------:R-:W-:Y:S02]  /*1a1d0*/  F2FP.SATFINITE.E4M3.F32.PACK_AB_MERGE_C R14, R15, R14, RZ ;  /* 0x0000000e0f0e723e */ /* 0x000fe400048070ff */
[----:B------:R-:W-:Y:S02]  /*1a1e0*/  SHF.R.S32.HI R6, RZ, 0x8, R6 ;  /* 0x00000008ff067819 */ /* 0x000fe40000011406 */
[----:B---3--:R-:W-:Y:S02]  /*1a1f0*/  ISETP.LT.AND P1, PT, R92, UR15, !P0 ;  /* 0x0000000f5c007c0c */ /* 0x008fe4000c721270 */
[----:B------:R-:W3:Y:S04]  /*1a200*/  LDL.LU R92, [R1+0x76c] ;  /* 0x00076c00015c7983 */ /* 0x000ee80000300800 */
[----:B------:R-:W3:Y:S04]  /*1a210*/  LDL.LU R87, [R1+0x77c] ;  /* 0x00077c0001577983 */ /* 0x000ee80000300800 */
[----:B------:R-:W3:Y:S04]  /*1a220*/  LDL.LU R86, [R1+0x778] ;  /* 0x0007780001567983 */ /* 0x000ee80000300800 */
[----:B------:R-:W3:Y:S01]  /*1a230*/  LDL.LU R84, [R1+0x774] ;  /* 0x0007740001547983 */ /* 0x000ee20000300800 */
[----:B----4-:R-:W-:-:S02]  /*1a240*/  ISETP.LT.AND P2, PT, R69, UR15, !P0 ;  /* 0x0000000f45007c0c */ /* 0x010fc4000c741270 */
[----:B-----5:R-:W-:Y:S01]  /*1a250*/  ISETP.LT.AND P6, PT, R68, UR15, !P0 ;  /* 0x0000000f44007c0c */ /* 0x020fe2000c7c1270 */
[----:B------:R-:W4:Y:S04]  /*1a260*/  LDL.LU R69, [R1+0x770] ;  /* 0x0007700001457983 */ /* 0x000f280000300800 */
[----:B------:R-:W5:Y:S04]  /*1a270*/  LDL.LU R68, [R1+0x768] ;  /* 0x0007680001447983 */ /* 0x000f680000300800 */
[----:B------:R-:W4:Y:S01]  /*1a280*/  LDL.LU R11, [R1+0x780] ;  /* 0x00078000010b7983 */ /* 0x000f220000300800 */
[----:B--2---:R-:W-:-:S03]  /*1a290*/  ISETP.LT.AND P4, PT, R93, UR15, !P0 ;  /* 0x0000000f5d007c0c */ /* 0x004fc6000c781270 */
[----:B0-----:R-:W2:Y:S04]  /*1a2a0*/  LDL.LU R10, [R1+0x790] ;  /* 0x00079000010a7983 */ /* 0x001ea80000300800 */
[----:B------:R-:W2:Y:S04]  /*1a2b0*/  LDL.LU R9, [R1+0x78c] ;  /* 0x00078c0001097983 */ /* 0x000ea80000300800 */
[----:B------:R0:W-:Y:S04]  /*1a2c0*/  @P1 STG.E.U8 desc[UR18][R72.64], R7 ;  /* 0x0000000748001986 */ /* 0x0001e8000c101112 */
[----:B------:R-:W-:Y:S04]  /*1a2d0*/  @P2 STG.E.U8 desc[UR18][R74.64], R12 ;  /* 0x0000000c4a002986 */ /* 0x000fe8000c101112 */
[----:B------:R-:W-:Y:S01]  /*1a2e0*/  @P6 STG.E.U8 desc[UR18][R70.64], R6 ;  /* 0x0000000646006986 */ /* 0x000fe2000c101112 */
[----:B0-----:R-:W-:-:S03]  /*1a2f0*/  PRMT R7, R14, 0x9910, RZ ;  /* 0x000099100e077816 */ /* 0x001fc600000000ff */
[----:B------:R0:W-:Y:S04]  /*1a300*/  @P4 STG.E.U8 desc[UR18][R4.64], R14 ;  /* 0x0000000e04004986 */ /* 0x0001e8000c101112 */
[----:B0-----:R-:W5:Y:S04]  /*1a310*/  LDL.LU R14, [R1+0x794] ;  /* 0x00079400010e7983 */ /* 0x001f680000300800 */
[----:B------:R-:W5:Y:S04]  /*1a320*/  LDL.LU R13, [R1+0x798] ;  /* 0x00079800010d7983 */ /* 0x000f680000300800 */
[----:B------:R-:W5:Y:S01]  /*1a330*/  LDL.LU R12, [R1+0x7a8] ;  /* 0x0007a800010c7983 */ /* 0x000f620000300800 */
[----:B------:R-:W-:Y:S01]  /*1a340*/  F2FP.SATFINITE.E4M3.F32.PACK_AB_MERGE_C R16, R17, R16, RZ ;  /* 0x000000101110723e */ /* 0x000fe200048070ff */
[----:B------:R-:W-:Y:S01]  /*1a350*/  VIADD R3, R3, UR7 ;  /* 0x0000000703037c36 */ /* 0x000fe20008000000 */
[----:B------:R-:W-:-:S02]  /*1a360*/  SHF.R.S32.HI R7, RZ, 0x8, R7 ;  /* 0x00000008ff077819 */ /* 0x000fc40000011407 */
[----:B------:R-:W-:Y:S01]  /*1a370*/  PRMT R4, R16, 0x9910, RZ ;  /* 0x0000991010047816 */ /* 0x000fe200000000ff */
[----:B------:R-:W-:-:S04]  /*1a380*/  VIADD R8, R3, UR7 ;  /* 0x0000000703087c36 */ /* 0x000fc80008000000 */
[----:B------:R-:W-:Y:S01]  /*1a390*/  IMAD.MOV.U32 R6, RZ, RZ, R4 ;  /* 0x000000ffff067224 */ /* 0x000fe200078e0004 */
[----:B------:R-:W-:Y:S02]  /*1a3a0*/  F2FP.SATFINITE.E4M3.F32.PACK_AB_MERGE_C R18, R19, R18, RZ ;  /* 0x000000121312723e */ /* 0x000fe400048070ff */
[----:B------:R-:W-:Y:S02]  /*1a3b0*/  F2FP.SATFINITE.E4M3.F32.PACK_AB_MERGE_C R20, R21, R20, RZ ;  /* 0x000000141514723e */ /* 0x000fe400048070ff */
[----:B---3--:R-:W-:Y:S02]  /*1a3c0*/  ISETP.LT.AND P3, PT, R92, UR15, !P0 ;  /* 0x0000000f5c007c0c */ /* 0x008fe4000c761270 */
[----:B------:R-:W-:Y:S02]  /*1a3d0*/  ISETP.LT.AND P5, PT, R87, UR15, !P0 ;  /* 0x0000000f57007c0c */ /* 0x000fe4000c7a1270 */
[----:B------:R-:W-:-:S09]  /*1a3e0*/  ISETP.LT.AND P1, PT, R86, UR15, !P0 ;  /* 0x0000000f56007c0c */ /* 0x000fd2000c721270 */
[----:B------:R0:W-:Y:S01]  /*1a3f0*/  @P3 STG.E.U8 desc[UR18][R88.64], R7 ;  /* 0x0000000758003986 */ /* 0x0001e2000c101112 */
[C---:B------:R-:W-:Y:S02]  /*1a400*/  IADD3 R4, P3, PT, R3.reuse, R0, RZ ;  /* 0x0000000003047210 */ /* 0x040fe40007f7e0ff */
[----:B------:R-:W-:Y:S02]  /*1a410*/  ISETP.LT.AND P2, PT, R84, UR15, !P0 ;  /* 0x0000000f54007c0c */ /* 0x000fe4000c741270 */
[----:B------:R-:W-:Y:S01]  /*1a420*/  LEA.HI.X.SX32 R5, R3, R2, 0x1, P3 ;  /* 0x0000000203057211 */ /* 0x000fe200018f0eff */
[----:B------:R-:W-:Y:S01]  /*1a430*/  @P5 STG.E.U8 desc[UR18][R90.64], R16 ;  /* 0x000000105a005986 */ /* 0x000fe2000c101112 */
[----:B------:R-:W-:Y:S02]  /*1a440*/  SHF.R.S32.HI R3, RZ, 0x8, R6 ;  /* 0x00000008ff037819 */ /* 0x000fe40000011406 */
[----:B------:R-:W-:-:S03]  /*1a450*/  IADD3 R6, P5, PT, R8, R0, RZ ;  /* 0x0000000008067210 */ /* 0x000fc60007fbe0ff */
[----:B------:R1:W-:Y:S01]  /*1a460*/  @P1 STG.E.U8 desc[UR18][R4.64], R3 ;  /* 0x0000000304001986 */ /* 0x0003e2000c101112 */
[C---:B0-----:R-:W-:Y:S01]  /*1a470*/  LEA.HI.X.SX32 R7, R8.reuse, R2, 0x1, P5 ;  /* 0x0000000208077211 */ /* 0x041fe200028f0eff */
[----:B------:R-:W-:-:S04]  /*1a480*/  VIADD R8, R8, UR7 ;  /* 0x0000000708087c36 */ /* 0x000fc80008000000 */
[----:B------:R0:W-:Y:S01]  /*1a490*/  @P2 STG.E.U8 desc[UR18][R6.64], R18 ;  /* 0x0000001206002986 */ /* 0x0001e2000c101112 */
[----:B--2---:R-:W-:Y:S02]  /*1a4a0*/  ISETP.LT.AND P5, PT, R9, UR15, !P0 ;  /* 0x0000000f09007c0c */ /* 0x004fe4000c7a1270 */
[----:B-1----:R-:W-:Y:S02]  /*1a4b0*/  PRMT R3, R18, 0x9910, RZ ;  /* 0x0000991012037816 */ /* 0x002fe400000000ff */
[----:B------:R-:W-:-:S03]  /*1a4c0*/  IADD3 R4, P2, PT, R8, R0, RZ ;  /* 0x0000000008047210 */ /* 0x000fc60007f5e0ff */
[----:B------:R-:W-:Y:S02]  /*1a4d0*/  IMAD.MOV.U32 R9, RZ, RZ, R3 ;  /* 0x000000ffff097224 */ /* 0x000fe400078e0003 */
[C---:B------:R-:W-:Y:S01]  /*1a4e0*/  VIADD R3, R8.reuse, UR7 ;  /* 0x0000000708037c36 */ /* 0x040fe20008000000 */
[----:B------:R-:W-:-:S04]  /*1a4f0*/  LEA.HI.X.SX32 R5, R8, R2, 0x1, P2 ;  /* 0x0000000208057211 */ /* 0x000fc800010f0eff */
[----:B0-----:R-:W-:Y:S02]  /*1a500*/  IADD3 R6, P2, PT, R3, R0, RZ ;  /* 0x0000000003067210 */ /* 0x001fe40007f5e0ff */
[----:B----4-:R-:W-:Y:S02]  /*1a510*/  ISETP.LT.AND P6, PT, R69, UR15, !P0 ;  /* 0x0000000f45007c0c */ /* 0x010fe4000c7c1270 */
[----:B------:R-:W-:Y:S02]  /*1a520*/  ISETP.LT.AND P3, PT, R11, UR15, !P0 ;  /* 0x0000000f0b007c0c */ /* 0x000fe4000c761270 */
[----:B------:R-:W-:Y:S01]  /*1a530*/  LEA.HI.X.SX32 R7, R3, R2, 0x1, P2 ;  /* 0x0000000203077211 */ /* 0x000fe200010f0eff */
[----:B------:R-:W2:Y:S01]  /*1a540*/  LDL.LU R11, [R1+0x7a4] ;  /* 0x0007a400010b7983 */ /* 0x000ea20000300800 */
[----:B-----5:R-:W-:-:S03]  /*1a550*/  ISETP.LT.AND P2, PT, R14, UR15, !P0 ;  /* 0x0000000f0e007c0c */ /* 0x020fc6000c741270 */
[----:B------:R-:W3:Y:S01]  /*1a560*/  LDL.LU R14, [R1+0x7ac] ;  /* 0x0007ac00010e7983 */ /* 0x000ee20000300800 */
[----:B------:R-:W-:Y:S01]  /*1a570*/  SHF.R.S32.HI R9, RZ, 0x8, R9 ;  /* 0x00000008ff097819 */ /* 0x000fe20000011409 */
[----:B------:R-:W-:Y:S01]  /*1a580*/  VIADD R8, R3, UR7 ;  /* 0x0000000703087c36 */ /* 0x000fe20008000000 */
[----:B------:R-:W-:Y:S01]  /*1a590*/  ISETP.LT.AND P4, PT, R68, UR15, !P0 ;  /* 0x0000000f44007c0c */ /* 0x000fe2000c781270 */
[----:B------:R-:W4:Y:S01]  /*1a5a0*/  LDL.LU R15, [R1+0x7b0] ;  /* 0x0007b000010f7983 */ /* 0x000f220000300800 */
[----:B------:R-:W-:Y:S02]  /*1a5b0*/  ISETP.LT.AND P1, PT, R10, UR15, !P0 ;  /* 0x0000000f0a007c0c */ /* 0x000fe4000c721270 */
[----:B------:R-:W-:Y:S01]  /*1a5c0*/  PRMT R10, R20, 0x9910, RZ ;  /* 0x00009910140a7816 */ /* 0x000fe200000000ff */
[----:B------:R0:W-:Y:S03]  /*1a5d0*/  @P6 STG.E.U8 desc[UR18][R4.64], R9 ;  /* 0x0000000904006986 */ /* 0x0001e6000c101112 */
[----:B------:R-:W-:-:S02]  /*1a5e0*/  SHF.R.S32.HI R10, RZ, 0x8, R10 ;  /* 0x00000008ff0a7819 */ /* 0x000fc4000001140a */
[----:B0-----:R-:W-:-:S04]  /*1a5f0*/  IADD3 R4, P6, PT, R8, R0, RZ ;  /* 0x0000000008047210 */ /* 0x001fc80007fde0ff */
[----:B------:R-:W-:Y:S01]  /*1a600*/  LEA.HI.X.SX32 R5, R8, R2, 0x1, P6 ;  /* 0x0000000208057211 */ /* 0x000fe200030f0eff */
[----:B------:R0:W-:Y:S04]  /*1a610*/  @P4 STG.E.U8 desc[UR18][R6.64], R20 ;  /* 0x0000001406004986 */ /* 0x0001e8000c101112 */
[----:B------:R1:W-:Y:S01]  /*1a620*/  @P3 STG.E.U8 desc[UR18][R4.64], R10 ;  /* 0x0000000a04003986 */ /* 0x0003e2000c101112 */
[----:B------:R-:W-:-:S03]  /*1a630*/  ISETP.LT.AND P3, PT, R12, UR15, !P0 ;  /* 0x0000000f0c007c0c */ /* 0x000fc6000c761270 */
[----:B------:R-:W5:Y:S01]  /*1a640*/  LDL.LU R12, [R1+0x7c0] ;  /* 0x0007c000010c7983 */ /* 0x000f620000300800 */
[----:B------:R-:W-:Y:S01]  /*1a650*/  VIADD R3, R8, UR7 ;  /* 0x0000000708037c36 */ /* 0x000fe20008000000 */
[----:B------:R-:W-:Y:S02]  /*1a660*/  F2FP.SATFINITE.E4M3.F32.PACK_AB_MERGE_C R22, R23, R22, RZ ;  /* 0x000000161716723e */ /* 0x000fe400048070ff */
[----:B------:R-:W4:Y:S02]  /*1a670*/  LDL.LU R8, [R1+0x7bc] ;  /* 0x0007bc0001087983 */ /* 0x000f240000300800 */
[----:B0-----:R-:W-:-:S04]  /*1a680*/  IADD3 R6, P6, PT, R3, R0, RZ ;  /* 0x0000000003067210 */ /* 0x001fc80007fde0ff */
[C---:B------:R-:W-:Y:S01]  /*1a690*/  LEA.HI.X.SX32 R7, R3.reuse, R2, 0x1, P6 ;  /* 0x0000000203077211 */ /* 0x040fe200030f0eff */
[----:B------:R-:W-:-:S04]  /*1a6a0*/  VIADD R3, R3, UR7 ;  /* 0x0000000703037c36 */ /* 0x000fc80008000000 */
[----:B------:R0:W-:Y:S01]  /*1a6b0*/  @P1 STG.E.U8 desc[UR18][R6.64], R22 ;  /* 0x0000001606001986 */ /* 0x0001e2000c101112 */
[C---:B-1----:R-:W-:Y:S01]  /*1a6c0*/  IADD3 R4, P1, PT, R3.reuse, R0, RZ ;  /* 0x0000000003047210 */ /* 0x042fe20007f3e0ff */
[----:B------:R-:W-:-:S03]  /*1a6d0*/  VIADD R9, R3, UR7 ;  /* 0x0000000703097c36 */ /* 0x000fc60008000000 */
[----:B------:R-:W-:Y:S02]  /*1a6e0*/  LEA.HI.X.SX32 R5, R3, R2, 0x1, P1 ;  /* 0x0000000203057211 */ /* 0x000fe400008f0eff */
[----:B0-----:R-:W-:-:S04]  /*1a6f0*/  IADD3 R6, P1, PT, R9, R0, RZ ;  /* 0x0000000009067210 */ /* 0x001fc80007f3e0ff */
[C---:B------:R-:W-:Y:S01]  /*1a700*/  LEA.HI.X.SX32 R7, R9.reuse, R2, 0x1, P1 ;  /* 0x0000000209077211 */ /* 0x040fe200008f0eff */
[----:B------:R-:W-:Y:S01]  /*1a710*/  VIADD R3, R9, UR7 ;  /* 0x0000000709037c36 */ /* 0x000fe20008000000 */
[----:B------:R-:W-:Y:S02]  /*1a720*/  ISETP.LT.AND P4, PT, R13, UR15, !P0 ;  /* 0x0000000f0d007c0c */ /* 0x000fe4000c781270 */
[----:B------:R-:W-:-:S04]  /*1a730*/  F2FP.SATFINITE.E4M3.F32.PACK_AB_MERGE_C R25, R25, R24, RZ ;  /* 0x000000181919723e */ /* 0x000fc800048070ff */
[----:B------:R-:W-:-:S04]  /*1a740*/  PRMT R13, R25, 0x9910, RZ ;  /* 0x00009910190d7816 */ /* 0x000fc800000000ff */
[----:B------:R-:W-:Y:S02]  /*1a750*/  SHF.R.S32.HI R13, RZ, 0x8, R13 ;  /* 0x00000008ff0d7819 */ /* 0x000fe4000001140d */
[----:B--2---:R-:W-:Y:S02]  /*1a760*/  ISETP.LT.AND P6, PT, R11, UR15, !P0 ;  /* 0x0000000f0b007c0c */ /* 0x004fe4000c7c1270 */
[----:B------:R-:W-:Y:S02]  /*1a770*/  PRMT R11, R22, 0x9910, RZ ;  /* 0x00009910160b7816 */ /* 0x000fe400000000ff */
[----:B---3--:R-:W-:Y:S02]  /*1a780*/  ISETP.LT.AND P1, PT, R14, UR15, !P0 ;  /* 0x0000000f0e007c0c */ /* 0x008fe4000c721270 */
[----:B------:R-:W2:Y:S04]  /*1a790*/  LDL.LU R14, [R1+0x7c4] ;  /* 0x0007c400010e7983 */ /* 0x000ea80000300800 */
[----:B------:R-:W3:Y:S01]  /*1a7a0*/  LDL.LU R10, [R1+0x7c8] ;  /* 0x0007c800010a7983 */ /* 0x000ee20000300800 */
[----:B------:R-:W-:-:S05]  /*1a7b0*/  SHF.R.S32.HI R11, RZ, 0x8, R11 ;  /* 0x00000008ff0b7819 */ /* 0x000fca000001140b */
[----:B------:R0:W-:Y:S04]  /*1a7c0*/  @P5 STG.E.U8 desc[UR18][R4.64], R11 ;  /* 0x0000000b04005986 */ /* 0x0001e8000c101112 */
[----:B------:R1:W-:Y:S01]  /*1a7d0*/  @P2 STG.E.U8 desc[UR18][R6.64], R25 ;  /* 0x0000001906002986 */ /* 0x0003e2000c101112 */
[----:B0-----:R-:W-:-:S04]  /*1a7e0*/  IADD3 R4, P5, PT, R3, R0, RZ ;  /* 0x0000000003047210 */ /* 0x001fc80007fbe0ff */
[----:B------:R-:W-:-:S05]  /*1a7f0*/  LEA.HI.X.SX32 R5, R3, R2, 0x1, P5 ;  /* 0x0000000203057211 */ /* 0x000fca00028f0eff */
[----:B------:R0:W-:Y:S01]  /*1a800*/  @P4 STG.E.U8 desc[UR18][R4.64], R13 ;  /* 0x0000000d04004986 */ /* 0x0001e2000c101112 */
[----:B-----5:R-:W-:-:S03]  /*1a810*/  ISETP.LT.AND P4, PT, R12, UR15, !P0 ;  /* 0x0000000f0c007c0c */ /* 0x020fc6000c781270 */
[----:B------:R-:W5:Y:S01]  /*1a820*/  LDL.LU R12, [R1+0x7d8] ;  /* 0x0007d800010c7983 */ /* 0x000f620000300800 */
[----:B------:R-:W-:Y:S01]  /*1a830*/  VIADD R9, R3, UR7 ;  /* 0x0000000703097c36 */ /* 0x000fe20008000000 */
[----:B------:R-:W-:-:S04]  /*1a840*/  F2FP.SATFINITE.E4M3.F32.PACK_AB_MERGE_C R27, R27, R26, RZ ;  /* 0x0000001a1b1b723e */ /* 0x000fc800048070ff */
[----:B-1----:R-:W-:-:S04]  /*1a850*/  IADD3 R6, P5, PT, R9, R0, RZ ;  /* 0x0000000009067210 */ /* 0x002fc80007fbe0ff */
[C---:B------:R-:W-:Y:S01]  /*1a860*/  LEA.HI.X.SX32 R7, R9.reuse, R2, 0x1, P5 ;  /* 0x0000000209077211 */ /* 0x040fe200028f0eff */
[----:B------:R-:W-:Y:S01]  /*1a870*/  VIADD R9, R9, UR7 ;  /* 0x0000000709097c36 */ /* 0x000fe20008000000 */
[----:B----4-:R-:W-:Y:S02]  /*1a880*/  ISETP.LT.AND P5, PT, R8, UR15, !P0 ;  /* 0x0000000f08007c0c */ /* 0x010fe4000c7a1270 */
[----:B------:R-:W4:Y:S01]  /*1a890*/  LDL.LU R8, [R1+0x7d4] ;  /* 0x0007d40001087983 */ /* 0x000f220000300800 */
[----:B------:R-:W-:-:S03]  /*1a8a0*/  VIADD R3, R9, UR7 ;  /* 0x0000000709037c36 */ /* 0x000fc60008000000 */
[----:B------:R1:W-:Y:S01]  /*1a8b0*/  @P3 STG.E.U8 desc[UR18][R6.64], R27 ;  /* 0x0000001b06003986 */ /* 0x0003e2000c101112 */
[----:B0-----:R-:W-:Y:S02]  /*1a8c0*/  IADD3 R4, P3, PT, R9, R0, RZ ;  /* 0x0000000009047210 */ /* 0x001fe40007f7e0ff */
[----:B------:R-:W-:Y:S02]  /*1a8d0*/  PRMT R11, R27, 0x9910, RZ ;  /* 0x000099101b0b7816 */ /* 0x000fe400000000ff */
[----:B------:R-:W-:Y:S02]  /*1a8e0*/  LEA.HI.X.SX32 R5, R9, R2, 0x1, P3 ;  /* 0x0000000209057211 */ /* 0x000fe400018f0eff */
[----:B------:R-:W-:Y:S02]  /*1a8f0*/  SHF.R.S32.HI R11, RZ, 0x8, R11 ;  /* 0x00000008ff0b7819 */ /* 0x000fe4000001140b */
[----:B-1----:R-:W-:Y:S02]  /*1a900*/  IADD3 R6, P3, PT, R3, R0, RZ ;  /* 0x0000000003067210 */ /* 0x002fe40007f7e0ff */
[----:B------:R-:W-:-:S02]  /*1a910*/  F2FP.SATFINITE.E4M3.F32.PACK_AB_MERGE_C R29, R29, R28, RZ ;  /* 0x0000001c1d1d723e */ /* 0x000fc400048070ff */
[C---:B------:R-:W-:Y:S01]  /*1a920*/  LEA.HI.X.SX32 R7, R3.reuse, R2, 0x1, P3 ;  /* 0x0000000203077211 */ /* 0x040fe200018f0eff */
[----:B------:R0:W-:Y:S04]  /*1a930*/  @P6 STG.E.U8 desc[UR18][R4.64], R11 ;  /* 0x0000000b04006986 */ /* 0x0001e8000c101112 */
[----:B------:R1:W-:Y:S01]  /*1a940*/  @P1 STG.E.U8 desc[UR18][R6.64], R29 ;  /* 0x0000001d06001986 */ /* 0x0003e2000c101112 */
[----:B------:R-:W-:Y:S01]  /*1a950*/  VIADD R9, R3, UR7 ;  /* 0x0000000703097c36 */ /* 0x000fe20008000000 */
[----:B------:R-:W-:Y:S02]  /*1a960*/  ISETP.LT.AND P2, PT, R15, UR15, !P0 ;  /* 0x0000000f0f007c0c */ /* 0x000fe4000c741270 */
[----:B------:R-:W-:Y:S02]  /*1a970*/  PRMT R13, R29, 0x9910, RZ ;  /* 0x000099101d0d7816 */ /* 0x000fe400000000ff */
[----:B0-----:R-:W-:-:S02]  /*1a980*/  IADD3 R4, P6, PT, R9, R0, RZ ;  /* 0x0000000009047210 */ /* 0x001fc40007fde0ff */
[----:B------:R-:W-:Y:S02]  /*1a990*/  SHF.R.S32.HI R13, RZ, 0x8, R13 ;  /* 0x00000008ff0d7819 */ /* 0x000fe4000001140d */
[----:B------:R-:W-:-:S05]  /*1a9a0*/  LEA.HI.X.SX32 R5, R9, R2, 0x1, P6 ;  /* 0x0000000209057211 */ /* 0x000fca00030f0eff */
[----:B------:R0:W-:Y:S01]  /*1a9b0*/  @P2 STG.E.U8 desc[UR18][R4.64], R13 ;  /* 0x0000000d04002986 */ /* 0x0001e2000c101112 */
[----:B--2---:R-:W-:-:S03]  /*1a9c0*/  ISETP.LT.AND P3, PT, R14, UR15, !P0 ;  /* 0x0000000f0e007c0c */ /* 0x004fc6000c761270 */
[----:B------:R-:W2:Y:S01]  /*1a9d0*/  LDL.LU R14, [R1+0x7dc] ;  /* 0x0007dc00010e7983 */ /* 0x000ea20000300800 */
[----:B---3--:R-:W-:-:S03]  /*1a9e0*/  ISETP.LT.AND P1, PT, R10, UR15, !P0 ;  /* 0x0000000f0a007c0c */ /* 0x008fc6000c721270 */
[----:B------:R-:W3:Y:S01]  /*1a9f0*/  LDL.LU R10, [R1+0x7e0] ;  /* 0x0007e000010a7983 */ /* 0x000ee20000300800 */
        /* <DEDUP_REMOVED lines=20> */
[----:B------:R-:W-:-:S03]  /*1ab40*/  VIADD R3, R9, UR7 ;  /* 0x0000000709037c36 */ /* 0x000fc60008000000 */
[----:B0-----:R-:W4:Y:S01]  /*1ab50*/  LDL.LU R11, [R1+0x7f4] ;  /* 0x0007f400010b7983 */ /* 0x001f220000300800 */
[----:B------:R-:W-:Y:S02]  /*1ab60*/  PRMT R13, R33, 0x9910, RZ ;  /* 0x00009910210d7816 */ /* 0x000fe400000000ff */
[C---:B------:R-:W-:Y:S02]  /*1ab70*/  IADD3 R4, P5, PT, R3.reuse, R0, RZ ;  /* 0x0000000003047210 */ /* 0x040fe40007fbe0ff */
[----:B------:R-:W-:Y:S02]  /*1ab80*/  SHF.R.S32.HI R13, RZ, 0x8, R13 ;  /* 0x00000008ff0d7819 */ /* 0x000fe4000001140d */
[----:B------:R-:W-:-:S05]  /*1ab90*/  LEA.HI.X.SX32 R5, R3, R2, 0x1, P5 ;  /* 0x0000000203057211 */ /* 0x000fca00028f0eff */
[----:B------:R0:W-:Y:S01]  /*1aba0*/  @P1 STG.E.U8 desc[UR18][R4.64], R13 ;  /* 0x0000000d04001986 */ /* 0x0001e2000c101112 */
[----:B---3--:R-:W-:-:S03]  /*1abb0*/  ISETP.LT.AND P3, PT, R10, UR15, !P0 ;  /* 0x0000000f0a007c0c */ /* 0x008fc6000c761270 */
[----:B------:R-:W3:Y:S04]  /*1abc0*/  LDL.LU R10, [R1+0x7e8] ;  /* 0x0007e800010a7983 */ /* 0x000ee80000300800 */
[----:B------:R-:W3:Y:S04]  /*1abd0*/  LDL.LU R16, [R1+0x7e4] ;  /* 0x0007e40001107983 */ /* 0x000ee80000300800 */
[----:B------:R-:W3:Y:S01]  /*1abe0*/  LDL.LU R17, [R1+0x7d0] ;  /* 0x0007d00001117983 */ /* 0x000ee20000300800 */
[----:B--2---:R-:W-:Y:S02]  /*1abf0*/  ISETP.LT.AND P4, PT, R14, UR15, !P0 ;  /* 0x0000000f0e007c0c */ /* 0x004fe4000c781270 */
[----:B-----5:R-:W-:-:S02]  /*1ac00*/  ISETP.LT.AND P1, PT, R12, UR15, !P0 ;  /* 0x0000000f0c007c0c */ /* 0x020fc4000c721270 */
[----:B------:R-:W2:Y:S04]  /*1ac10*/  LDL.LU R12, [R1+0x7cc] ;  /* 0x0007cc00010c7983 */ /* 0x000ea80000300800 */
[----:B------:R-:W5:Y:S01]  /*1ac20*/  LDL.LU R14, [R1+0x7b8] ;  /* 0x0007b800010e7983 */ /* 0x000f620000300800 */
[----:B------:R-:W-:Y:S01]  /*1ac30*/  VIADD R9, R3, UR7 ;  /* 0x0000000703097c36 */ /* 0x000fe20008000000 */
[----:B------:R-:W-:-:S04]  /*1ac40*/  F2FP.SATFINITE.E4M3.F32.PACK_AB_MERGE_C R35, R35, R34, RZ ;  /* 0x000000222323723e */ /* 0x000fc800048070ff */
[----:B-1----:R-:W-:-:S04]  /*1ac50*/  IADD3 R6, P5, PT, R9, R0, RZ ;  /* 0x0000000009067210 */ /* 0x002fc80007fbe0ff */
[C---:B------:R-:W-:Y:S01]  /*1ac60*/  LEA.HI.X.SX32 R7, R9.reuse, R2, 0x1, P5 ;  /* 0x0000000209077211 */ /* 0x040fe200028f0eff */
[----:B------:R-:W-:Y:S01]  /*1ac70*/  VIADD R9, R9, UR7 ;  /* 0x0000000709097c36 */ /* 0x000fe20008000000 */
[----:B----4-:R-:W-:-:S03]  /*1ac80*/  ISETP.LT.AND P5, PT, R8, UR15, !P0 ;  /* 0x0000000f08007c0c */ /* 0x010fc6000c7a1270 */
[----:B------:R1:W-:Y:S01]  /*1ac90*/  @P2 STG.E.U8 desc[UR18][R6.64], R35 ;  /* 0x0000002306002986 */ /* 0x0003e2000c101112 */
[C---:B0-----:R-:W-:Y:S01]  /*1aca0*/  IADD3 R4, P2, PT, R9.reuse, R0, RZ ;  /* 0x0000000009047210 */ /* 0x041fe20007f5e0ff */
[----:B------:R-:W-:Y:S01]  /*1acb0*/  VIADD R3, R9, UR7 ;  /* 0x0000000709037c36 */ /* 0x000fe20008000000 */
[----:B------:R-:W-:Y:S02]  /*1acc0*/  PRMT R8, R35, 0x9910, RZ ;  /* 0x0000991023087816 */ /* 0x000fe400000000ff */
[----:B------:R-:W-:Y:S01]  /*1acd0*/  LEA.HI.X.SX32 R5, R9, R2, 0x1, P2 ;  /* 0x0000000209057211 */ /* 0x000fe200010f0eff */
[C---:B------:R-:W-:Y:S01]  /*1ace0*/  VIADD R9, R3.reuse, UR7 ;  /* 0x0000000703097c36 */ /* 0x040fe20008000000 */
[----:B------:R-:W-:Y:S02]  /*1acf0*/  SHF.R.S32.HI R13, RZ, 0x8, R8 ;  /* 0x00000008ff0d7819 */ /* 0x000fe40000011408 */
[----:B-1----:R-:W-:-:S03]  /*1ad00*/  IADD3 R6, P2, PT, R3, R0, RZ ;  /* 0x0000000003067210 */ /* 0x002fc60007f5e0ff */
[----:B------:R-:W-:Y:S01]  /*1ad10*/  @P6 STG.E.U8 desc[UR18][R4.64], R13 ;  /* 0x0000000d04006986 */ /* 0x000fe2000c101112 */
[----:B------:R-:W-:Y:S02]  /*1ad20*/  F2FP.SATFINITE.E4M3.F32.PACK_AB_MERGE_C R37, R37, R36, RZ ;  /* 0x000000242525723e */ /* 0x000fe400048070ff */
[----:B------:R-:W-:Y:S01]  /*1ad30*/  LEA.HI.X.SX32 R7, R3, R2, 0x1, P2 ;  /* 0x0000000203077211 */ /* 0x000fe200010f0eff */
[C---:B------:R-:W-:Y:S01]  /*1ad40*/  VIADD R3, R9.reuse, UR7 ;  /* 0x0000000709037c36 */ /* 0x040fe20008000000 */
[----:B------:R-:W-:Y:S02]  /*1ad50*/  IADD3 R8, P6, PT, R9, R0, RZ ;  /* 0x0000000009087210 */ /* 0x000fe40007fde0ff */
[----:B------:R-:W-:Y:S01]  /*1ad60*/  PRMT R15, R37, 0x9910, RZ ;  /* 0x00009910250f7816 */ /* 0x000fe200000000ff */
[----:B------:R0:W-:Y:S01]  /*1ad70*/  @P4 STG.E.U8 desc[UR18][R6.64], R37 ;  /* 0x0000002506004986 */ /* 0x0001e2000c101112 */
[----:B------:R-:W-:Y:S02]  /*1ad80*/  LEA.HI.X.SX32 R9, R9, R2, 0x1, P6 ;  /* 0x0000000209097211 */ /* 0x000fe400030f0eff */
[----:B------:R-:W-:-:S02]  /*1ad90*/  SHF.R.S32.HI R15, RZ, 0x8, R15 ;  /* 0x00000008ff0f7819 */ /* 0x000fc4000001140f */
[----:B------:R-:W-:Y:S02]  /*1ada0*/  ISETP.LT.AND P2, PT, R11, UR15, !P0 ;  /* 0x0000000f0b007c0c */ /* 0x000fe4000c741270 */
[----:B------:R-:W-:Y:S01]  /*1adb0*/  F2FP.SATFINITE.E4M3.F32.PACK_AB_MERGE_C R39, R39, R38, RZ ;  /* 0x000000262727723e */ /* 0x000fe200048070ff */
[----:B------:R1:W-:Y:S03]  /*1adc0*/  @P3 STG.E.U8 desc[UR18][R8.64], R15 ;  /* 0x0000000f08003986 */ /* 0x0003e6000c101112 */
[----:B0-----:R-:W-:-:S04]  /*1add0*/  PRMT R6, R39, 0x9910, RZ ;  /* 0x0000991027067816 */ /* 0x001fc800000000ff */
[----:B-1----:R-:W-:Y:S02]  /*1ade0*/  SHF.R.S32.HI R15, RZ, 0x8, R6 ;  /* 0x00000008ff0f7819 */ /* 0x002fe40000011406 */
[----:B------:R-:W-:Y:S02]  /*1adf0*/  F2FP.SATFINITE.E4M3.F32.PACK_AB_MERGE_C R41, R41, R40, RZ ;  /* 0x000000282929723e */ /* 0x000fe400048070ff */
[----:B---3--:R-:W-:Y:S02]  /*1ae00*/  ISETP.LT.AND P4, PT, R10, UR15, !P0 ;  /* 0x0000000f0a007c0c */ /* 0x008fe4000c781270 */
[----:B------:R-:W-:-:S04]  /*1ae10*/  IADD3 R10, P6, PT, R3, R0, RZ ;  /* 0x00000000030a7210 */ /* 0x000fc80007fde0ff */
[C---:B------:R-:W-:Y:S01]  /*1ae20*/  LEA.HI.X.SX32 R11, R3.reuse, R2, 0x1, P6 ;  /* 0x00000002030b7211 */ /* 0x040fe200030f0eff */
[----:B------:R-:W-:-:S04]  /*1ae30*/  VIADD R3, R3, UR7 ;  /* 0x0000000703037c36 */ /* 0x000fc80008000000 */
[----:B------:R0:W-:Y:S01]  /*1ae40*/  @P1 STG.E.U8 desc[UR18][R10.64], R39 ;  /* 0x000000270a001986 */ /* 0x0001e2000c101112 */
[C---:B------:R-:W-:Y:S01]  /*1ae50*/  IADD3 R4, P1, PT, R3.reuse, R0, RZ ;  /* 0x0000000003047210 */ /* 0x040fe20007f3e0ff */
[----:B------:R-:W-:-:S03]  /*1ae60*/  VIADD R7, R3, UR7 ;  /* 0x0000000703077c36 */ /* 0x000fc60008000000 */
[----:B------:R-:W-:Y:S02]  /*1ae70*/  LEA.HI.X.SX32 R5, R3, R2, 0x1, P1 ;  /* 0x0000000203057211 */ /* 0x000fe400008f0eff */
[C---:B------:R-:W-:Y:S01]  /*1ae80*/  IADD3 R6, P1, PT, R7.reuse, R0, RZ ;  /* 0x0000000007067210 */ /* 0x040fe20007f3e0ff */
[C---:B------:R-:W-:Y:S01]  /*1ae90*/  VIADD R3, R7.reuse, UR7 ;  /* 0x0000000707037c36 */ /* 0x040fe20008000000 */
[----:B------:R-:W-:Y:S02]  /*1aea0*/  ISETP.LT.AND P3, PT, R16, UR15, !P0 ;  /* 0x0000000f10007c0c */ /* 0x000fe4000c761270 */
[----:B------:R-:W3:Y:S01]  /*1aeb0*/  LDL.LU R16, [R1+0x7b4] ;  /* 0x0007b40001107983 */ /* 0x000ee20000300800 */
[----:B------:R-:W-:-:S03]  /*1aec0*/  LEA.HI.X.SX32 R7, R7, R2, 0x1, P1 ;  /* 0x0000000207077211 */ /* 0x000fc600008f0eff */
[----:B------:R-:W4:Y:S01]  /*1aed0*/  LDL.LU R18, [R1+0x7a0] ;  /* 0x0007a00001127983 */ /* 0x000f220000300800 */
[----:B--2---:R-:W-:-:S03]  /*1aee0*/  ISETP.LT.AND P1, PT, R12, UR15, !P0 ;  /* 0x0000000f0c007c0c */ /* 0x004fc6000c721270 */
[----:B------:R-:W2:Y:S04]  /*1aef0*/  LDL.LU R12, [R1+0x79c] ;  /* 0x00079c00010c7983 */ /* 0x000ea80000300800 */
[----:B------:R-:W-:Y:S04]  /*1af00*/  @P5 STG.E.U8 desc[UR18][R4.64], R15 ;  /* 0x0000000f04005986 */ /* 0x000fe8000c101112 */
[----:B------:R1:W-:Y:S01]  /*1af10*/  @P2 STG.E.U8 desc[UR18][R6.64], R41 ;  /* 0x0000002906002986 */ /* 0x0003e2000c101112 */
[----:B-----5:R-:W-:-:S03]  /*1af20*/  ISETP.LT.AND P2, PT, R14, UR15, !P0 ;  /* 0x0000000f0e007c0c */ /* 0x020fc6000c741270 */
[----:B------:R-:W5:Y:S01]  /*1af30*/  LDL.LU R14, [R1+0x788] ;  /* 0x00078800010e7983 */ /* 0x000f620000300800 */
[C---:B------:R-:W-:Y:S01]  /*1af40*/  IADD3 R8, P5, PT, R3.reuse, R0, RZ ;  /* 0x0000000003087210 */ /* 0x040fe20007fbe0ff */
[----:B------:R-:W-:Y:S01]  /*1af50*/  VIADD R13, R3, UR7 ;  /* 0x00000007030d7c36 */ /* 0x000fe20008000000 */
[----:B------:R-:W-:Y:S02]  /*1af60*/  ISETP.LT.AND P6, PT, R17, UR15, !P0 ;  /* 0x0000000f11007c0c */ /* 0x000fe4000c7c1270 */
[----:B------:R-:W-:Y:S02]  /*1af70*/  PRMT R17, R41, 0x9910, RZ ;  /* 0x0000991029117816 */ /* 0x000fe400000000ff */
[----:B------:R-:W-:Y:S02]  /*1af80*/  LEA.HI.X.SX32 R9, R3, R2, 0x1, P5 ;  /* 0x0000000203097211 */ /* 0x000fe400028f0eff */
[----:B0-----:R-:W-:Y:S02]  /*1af90*/  IADD3 R10, P5, PT, R13, R0, RZ ;  /* 0x000000000d0a7210 */ /* 0x001fe40007fbe0ff */
[----:B------:R-:W-:-:S02]  /*1afa0*/  SHF.R.S32.HI R17, RZ, 0x8, R17 ;  /* 0x00000008ff117819 */ /* 0x000fc40000011411 */
[----:B------:R-:W-:Y:S02]  /*1afb0*/  F2FP.SATFINITE.E4M3.F32.PACK_AB_MERGE_C R43, R43, R42, RZ ;  /* 0x0000002a2b2b723e */ /* 0x000fe400048070ff */
[C---:B------:R-:W-:Y:S01]  /*1afc0*/  LEA.HI.X.SX32 R11, R13.reuse, R2, 0x1, P5 ;  /* 0x000000020d0b7211 */ /* 0x040fe200028f0eff */
[----:B------:R-:W-:Y:S01]  /*1afd0*/  VIADD R13, R13, UR7 ;  /* 0x000000070d0d7c36 */ /* 0x000fe20008000000 */
[----:B------:R0:W-:Y:S01]  /*1afe0*/  @P4 STG.E.U8 desc[UR18][R8.64], R17 ;  /* 0x0000001108004986 */ /* 0x0001e2000c101112 */
[----:B-1----:R-:W-:-:S03]  /*1aff0*/  PRMT R6, R43, 0x9910, RZ ;  /* 0x000099102b067816 */ /* 0x002fc600000000ff */
[----:B------:R1:W-:Y:S01]  /*1b000*/  @P3 STG.E.U8 desc[UR18][R10.64], R43 ;  /* 0x0000002b0a003986 */ /* 0x0003e2000c101112 */
[C---:B------:R-:W-:Y:S01]  /*1b010*/  IADD3 R4, P3, PT, R13.reuse, R0, RZ ;  /* 0x000000000d047210 */ /* 0x040fe20007f7e0ff */
[----:B------:R-:W-:-:S03]  /*1b020*/  VIADD R3, R13, UR7 ;  /* 0x000000070d037c36 */ /* 0x000fc60008000000 */
[----:B------:R-:W-:Y:S02]  /*1b030*/  LEA.HI.X.SX32 R5, R13, R2, 0x1, P3 ;  /* 0x000000020d057211 */ /* 0x000fe400018f0eff */
[----:B------:R-:W-:Y:S02]  /*1b040*/  SHF.R.S32.HI R13, RZ, 0x8, R6 ;  /* 0x00000008ff0d7819 */ /* 0x000fe40000011406 */
[----:B------:R-:W-:-:S04]  /*1b050*/  IADD3 R6, P3, PT, R3, R0, RZ ;  /* 0x0000000003067210 */ /* 0x000fc80007f7e0ff */
[----:B------:R-:W-:Y:S02]  /*1b060*/  LEA.HI.X.SX32 R7, R3, R2, 0x1, P3 ;  /* 0x0000000203077211 */ /* 0x000fe400018f0eff */
[----:B------:R-:W-:Y:S01]  /*1b070*/  F2FP.SATFINITE.E4M3.F32.PACK_AB_MERGE_C R45, R45, R44, RZ ;  /* 0x0000002c2d2d723e */ /* 0x000fe200048070ff */
[----:B------:R-:W-:Y:S04]  /*1b080*/  @P6 STG.E.U8 desc[UR18][R4.64], R13 ;  /* 0x0000000d04006986 */ /* 0x000fe8000c101112 */
[----:B------:R0:W-:Y:S01]  /*1b090*/  @P1 STG.E.U8 desc[UR18][R6.64], R45 ;  /* 0x0000002d06001986 */ /* 0x0001e2000c101112 */
[----:B---3--:R-:W-:-:S03]  /*1b0a0*/  ISETP.LT.AND P4, PT, R16, UR15, !P0 ;  /* 0x0000000f10007c0c */ /* 0x008fc6000c781270 */
[----:B------:R-:W3:Y:S04]  /*1b0b0*/  LDL.LU R16, [R1+0x784] ;  /* 0x0007840001107983 */ /* 0x000ee80000300800 */
[----:B0-----:R-:W3:Y:S01]  /*1b0c0*/  LDL.LU R17, [R1+0x73c] ;  /* 0x00073c0001117983 */ /* 0x001ee20000300800 */
[----:B--2---:R-:W-:-:S03]  /*1b0d0*/  ISETP.LT.AND P3, PT, R12, UR15, !P0 ;  /* 0x0000000f0c007c0c */ /* 0x004fc6000c761270 */
[----:B------:R-:W2:Y:S01]  /*1b0e0*/  LDL.LU R12, [R1+0x738] ;  /* 0x00073800010c7983 */ /* 0x000ea20000300800 */
[----:B-----5:R-:W-:-:S03]  /*1b0f0*/  ISETP.LT.AND P1, PT, R14, UR15, !P0 ;  /* 0x0000000f0e007c0c */ /* 0x020fc6000c721270 */
[----:B------:R-:W5:Y:S01]  /*1b100*/  LDL.LU R14, [R1+0x734] ;  /* 0x00073400010e7983 */ /* 0x000f620000300800 */
[----:B------:R-:W-:-:S04]  /*1b110*/  VIADD R9, R3, UR7 ;  /* 0x0000000703097c36 */ /* 0x000fc80008000000 */
[C---:B------:R-:W-:Y:S01]  /*1b120*/  VIADD R3, R9.reuse, UR7 ;  /* 0x0000000709037c36 */ /* 0x040fe20008000000 */
[----:B------:R-:W-:Y:S02]  /*1b130*/  IADD3 R8, P6, PT, R9, R0, RZ ;  /* 0x0000000009087210 */ /* 0x000fe40007fde0ff */
[----:B------:R-:W-:Y:S02]  /*1b140*/  PRMT R15, R45, 0x9910, RZ ;  /* 0x000099102d0f7816 */ /* 0x000fe400000000ff */
[----:B------:R-:W-:Y:S02]  /*1b150*/  LEA.HI.X.SX32 R9, R9, R2, 0x1, P6 ;  /* 0x0000000209097211 */ /* 0x000fe400030f0eff */
[----:B-1----:R-:W-:Y:S02]  /*1b160*/  IADD3 R10, P6, PT, R3, R0, RZ ;  /* 0x00000000030a7210 */ /* 0x002fe40007fde0ff */
[----:B------:R-:W-:Y:S02]  /*1b170*/  SHF.R.S32.HI R15, RZ, 0x8, R15 ;  /* 0x00000008ff0f7819 */ /* 0x000fe4000001140f */
[----:B------:R-:W-:-:S02]  /*1b180*/  F2FP.SATFINITE.E4M3.F32.PACK_AB_MERGE_C R47, R47, R46, RZ ;  /* 0x0000002e2f2f723e */ /* 0x000fc400048070ff */
[C---:B------:R-:W-:Y:S01]  /*1b190*/  LEA.HI.X.SX32 R11, R3.reuse, R2, 0x1, P6 ;  /* 0x00000002030b7211 */ /* 0x040fe200030f0eff */
[----:B------:R-:W-:Y:S01]  /*1b1a0*/  VIADD R3, R3, UR7 ;  /* 0x0000000703037c36 */ /* 0x000fe20008000000 */
[----:B------:R0:W-:Y:S01]  /*1b1b0*/  @P2 STG.E.U8 desc[UR18][R8.64], R15 ;  /* 0x0000000f08002986 */ /* 0x0001e2000c101112 */
[----:B------:R-:W-:Y:S02]  /*1b1c0*/  PRMT R6, R47, 0x9910, RZ ;  /* 0x000099102f067816 */ /* 0x000fe400000000ff */
[C---:B------:R-:W-:Y:S01]  /*1b1d0*/  VIADD R7, R3.reuse, UR7 ;  /* 0x0000000703077c36 */ /* 0x040fe20008000000 */
[----:B------:R1:W-:Y:S01]  /*1b1e0*/  @P4 STG.E.U8 desc[UR18][R10.64], R47 ;  /* 0x0000002f0a004986 */ /* 0x0003e2000c101112 */
[----:B------:R-:W-:-:S04]  /*1b1f0*/  IADD3 R4, P4, PT, R3, R0, RZ ;  /* 0x0000000003047210 */ /* 0x000fc80007f9e0ff */
[----:B------:R-:W-:Y:S02]  /*1b200*/  LEA.HI.X.SX32 R5, R3, R2, 0x1, P4 ;  /* 0x0000000203057211 */ /* 0x000fe400020f0eff */
[----:B0-----:R-:W-:Y:S02]  /*1b210*/  SHF.R.S32.HI R15, RZ, 0x8, R6 ;  /* 0x00000008ff0f7819 */ /* 0x001fe40000011406 */
[C---:B------:R-:W-:Y:S01]  /*1b220*/  IADD3 R6, P4, PT, R7.reuse, R0, RZ ;  /* 0x0000000007067210 */ /* 0x040fe20007f9e0ff */
[C---:B------:R-:W-:Y:S01]  /*1b230*/  VIADD R3, R7.reuse, UR7 ;  /* 0x0000000707037c36 */ /* 0x040fe20008000000 */
[----:B----4-:R-:W-:Y:S02]  /*1b240*/  ISETP.LT.AND P5, PT, R18, UR15, !P0 ;  /* 0x0000000f12007c0c */ /* 0x010fe4000c7a1270 */
[----:B------:R-:W4:Y:S01]  /*1b250*/  LDL.LU R18, [R1+0x730] ;  /* 0x0007300001127983 */ /* 0x000f220000300800 */
[----:B------:R-:W-:Y:S02]  /*1b260*/  LEA.HI.X.SX32 R7, R7, R2, 0x1, P4 ;  /* 0x0000000207077211 */ /* 0x000fe400020f0eff */
[----:B------:R-:W-:-:S08]  /*1b270*/  F2FP.SATFINITE.E4M3.F32.PACK_AB_MERGE_C R49, R49, R48, RZ ;  /* 0x000000303131723e */ /* 0x000fd000048070ff */
[----:B------:R-:W-:Y:S04]  /*1b280*/  @P5 STG.E.U8 desc[UR18][R4.64], R15 ;  /* 0x0000000f04005986 */ /* 0x000fe8000c101112 */
[----:B------:R0:W-:Y:S01]  /*1b290*/  @P3 STG.E.U8 desc[UR18][R6.64], R49 ;  /* 0x0000003106003986 */ /* 0x0001e2000c101112 */
[----:B---3--:R-:W-:-:S03]  /*1b2a0*/  ISETP.LT.AND P2, PT, R16, UR15, !P0 ;  /* 0x0000000f10007c0c */ /* 0x008fc6000c741270 */
[----:B------:R-:W3:Y:S01]  /*1b2b0*/  LDL.LU R16, [R1+0x72c] ;  /* 0x00072c0001107983 */ /* 0x000ee20000300800 */
[----:B--2---:R-:W-:-:S03]  /*1b2c0*/  ISETP.LT.AND P4, PT, R12, UR15, !P0 ;  /* 0x0000000f0c007c0c */ /* 0x004fc6000c781270 */
[----:B------:R-:W2:Y:S01]  /*1b2d0*/  LDL.LU R12, [R1+0x728] ;  /* 0x00072800010c7983 */ /* 0x000ea20000300800 */
[----:B-----5:R-:W-:-:S03]  /*1b2e0*/  ISETP.LT.AND P3, PT, R14, UR15, !P0 ;  /* 0x0000000f0e007c0c */ /* 0x020fc6000c761270 */
[----:B------:R-:W5:Y:S01]  /*1b2f0*/  LDL.LU R14, [R1+0x724] ;  /* 0x00072400010e7983 */ /* 0x000f620000300800 */
[C---:B------:R-:W-:Y:S01]  /*1b300*/  IADD3 R8, P5, PT, R3.reuse, R0, RZ ;  /* 0x0000000003087210 */ /* 0x040fe20007fbe0ff */
[----:B------:R-:W-:Y:S01]  /*1b310*/  VIADD R13, R3, UR7 ;  /* 0x00000007030d7c36 */ /* 0x000fe20008000000 */
[----:B------:R-:W-:Y:S01]  /*1b320*/  ISETP.LT.AND P6, PT, R17, UR15, !P0 ;  /* 0x0000000f11007c0c */ /* 0x000fe2000c7c1270 */
[----:B------:R-:W5:Y:S01]  /*1b330*/  LDL.LU R19, [R1+0x720] ;  /* 0x0007200001137983 */ /* 0x000f620000300800 */
[----:B------:R-:W-:Y:S02]  /*1b340*/  PRMT R17, R49, 0x9910, RZ ;  /* 0x0000991031117816 */ /* 0x000fe400000000ff */
[----:B------:R-:W-:Y:S02]  /*1b350*/  LEA.HI.X.SX32 R9, R3, R2, 0x1, P5 ;  /* 0x0000000203097211 */ /* 0x000fe400028f0eff */
[----:B-1----:R-:W-:Y:S02]  /*1b360*/  IADD3 R10, P5, PT, R13, R0, RZ ;  /* 0x000000000d0a7210 */ /* 0x002fe40007fbe0ff */
[----:B------:R-:W-:-:S02]  /*1b370*/  SHF.R.S32.HI R17, RZ, 0x8, R17 ;  /* 0x00000008ff117819 */ /* 0x000fc40000011411 */
[----:B------:R-:W-:Y:S02]  /*1b380*/  F2FP.SATFINITE.E4M3.F32.PACK_AB_MERGE_C R51, R51, R50, RZ ;  /* 0x000000323333723e */ /* 0x000fe400048070ff */
[C---:B------:R-:W-:Y:S01]  /*1b390*/  LEA.HI.X.SX32 R11, R13.reuse, R2, 0x1, P5 ;  /* 0x000000020d0b7211 */ /* 0x040fe200028f0eff */
[----:B------:R-:W-:Y:S01]  /*1b3a0*/  VIADD R13, R13, UR7 ;  /* 0x000000070d0d7c36 */ /* 0x000fe20008000000 */
[----:B------:R1:W-:Y:S01]  /*1b3b0*/  @P1 STG.E.U8 desc[UR18][R8.64], R17 ;  /* 0x0000001108001986 */ /* 0x0003e2000c101112 */
[----:B0-----:R-:W-:-:S03]  /*1b3c0*/  PRMT R6, R51, 0x9910, RZ ;  /* 0x0000991033067816 */ /* 0x001fc600000000ff */
[----:B------:R0:W-:Y:S01]  /*1b3d0*/  @P2 STG.E.U8 desc[UR18][R10.64], R51 ;  /* 0x000000330a002986 */ /* 0x0001e2000c101112 */
[C---:B------:R-:W-:Y:S01]  /*1b3e0*/  IADD3 R4, P2, PT, R13.reuse, R0, RZ ;  /* 0x000000000d047210 */ /* 0x040fe20007f5e0ff */
[----:B------:R-:W-:-:S03]  /*1b3f0*/  VIADD R3, R13, UR7 ;  /* 0x000000070d037c36 */ /* 0x000fc60008000000 */
[----:B------:R-:W-:Y:S02]  /*1b400*/  LEA.HI.X.SX32 R5, R13, R2, 0x1, P2 ;  /* 0x000000020d057211 */ /* 0x000fe400010f0eff */
[----:B------:R-:W-:Y:S01]  /*1b410*/  SHF.R.S32.HI R13, RZ, 0x8, R6 ;  /* 0x00000008ff0d7819 */ /* 0x000fe20000011406 */
[----:B-1----:R-:W5:Y:S01]  /*1b420*/  LDL.LU R17, [R1+0x71c] ;  /* 0x00071c0001117983 */ /* 0x002f620000300800 */
[----:B------:R-:W-:-:S04]  /*1b430*/  IADD3 R6, P2, PT, R3, R0, RZ ;  /* 0x0000000003067210 */ /* 0x000fc80007f5e0ff */
[----:B------:R-:W-:Y:S02]  /*1b440*/  LEA.HI.X.SX32 R7, R3, R2, 0x1, P2 ;  /* 0x0000000203077211 */ /* 0x000fe400010f0eff */
[----:B------:R-:W-:Y:S02]  /*1b450*/  F2FP.SATFINITE.E4M3.F32.PACK_AB_MERGE_C R53, R53, R52, RZ ;  /* 0x000000343535723e */ /* 0x000fe400048070ff */
[----:B----4-:R-:W-:Y:S01]  /*1b460*/  ISETP.LT.AND P1, PT, R18, UR15, !P0 ;  /* 0x0000000f12007c0c */ /* 0x010fe2000c721270 */
[----:B------:R-:W-:Y:S04]  /*1b470*/  @P6 STG.E.U8 desc[UR18][R4.64], R13 ;  /* 0x0000000d04006986 */ /* 0x000fe8000c101112 */
[----:B------:R1:W-:Y:S01]  /*1b480*/  @P4 STG.E.U8 desc[UR18][R6.64], R53 ;  /* 0x0000003506004986 */ /* 0x0003e2000c101112 */
[----:B---3--:R-:W-:-:S02]  /*1b490*/  ISETP.LT.AND P5, PT, R16, UR15, !P0 ;  /* 0x0000000f10007c0c */ /* 0x008fc4000c7a1270 */
[----:B--2---:R-:W-:Y:S02]  /*1b4a0*/  ISETP.LT.AND P2, PT, R12, UR15, !P0 ;  /* 0x0000000f0c007c0c */ /* 0x004fe4000c741270 */
[----:B------:R-:W2:Y:S04]  /*1b4b0*/  LDL.LU R12, [R1+0x718] ;  /* 0x00071800010c7983 */ /* 0x000ea80000300800 */
[----:B------:R-:W3:Y:S04]  /*1b4c0*/  LDL.LU R18, [R1+0x714] ;  /* 0x0007140001127983 */ /* 0x000ee80000300800 */
[----:B------:R-:W4:Y:S01]  /*1b4d0*/  LDL.LU R16, [R1+0x710] ;  /* 0x0007100001107983 */ /* 0x000f220000300800 */
[----:B-----5:R-:W-:-:S03]  /*1b4e0*/  ISETP.LT.AND P4, PT, R14, UR15, !P0 ;  /* 0x0000000f0e007c0c */ /* 0x020fc6000c781270 */
[----:B------:R-:W5:Y:S01]  /*1b4f0*/  LDL.LU R14, [R1+0x70c] ;  /* 0x00070c00010e7983 */ /* 0x000f620000300800 */
[----:B------:R-:W-:-:S04]  /*1b500*/  VIADD R9, R3, UR7 ;  /* 0x0000000703097c36 */ /* 0x000fc80008000000 */
[C---:B------:R-:W-:Y:S01]  /*1b510*/  VIADD R3, R9.reuse, UR7 ;  /* 0x0000000709037c36 */ /* 0x040fe20008000000 */
[----:B------:R-:W-:Y:S02]  /*1b520*/  IADD3 R8, P6, PT, R9, R0, RZ ;  /* 0x0000000009087210 */ /* 0x000fe40007fde0ff */
[----:B------:R-:W-:Y:S02]  /*1b530*/  PRMT R15, R53, 0x9910, RZ ;  /* 0x00009910350f7816 */ /* 0x000fe400000000ff */
[----:B------:R-:W-:Y:S02]  /*1b540*/  LEA.HI.X.SX32 R9, R9, R2, 0x1, P6 ;  /* 0x0000000209097211 */ /* 0x000fe400030f0eff */
[----:B0-----:R-:W-:Y:S02]  /*1b550*/  IADD3 R10, P6, PT, R3, R0, RZ ;  /* 0x00000000030a7210 */ /* 0x001fe40007fde0ff */
[----:B------:R-:W-:Y:S02]  /*1b560*/  SHF.R.S32.HI R15, RZ, 0x8, R15 ;  /* 0x00000008ff0f7819 */ /* 0x000fe4000001140f */
[----:B------:R-:W-:-:S02]  /*1b570*/  F2FP.SATFINITE.E4M3.F32.PACK_AB_MERGE_C R55, R55, R54, RZ ;  /* 0x000000363737723e */ /* 0x000fc400048070ff */
[C---:B------:R-:W-:Y:S01]  /*1b580*/  LEA.HI.X.SX32 R11, R3.reuse, R2, 0x1, P6 ;  /* 0x00000002030b7211 */ /* 0x040fe200030f0eff */
[----:B------:R-:W-:Y:S01]  /*1b590*/  VIADD R3, R3, UR7 ;  /* 0x0000000703037c36 */ /* 0x000fe20008000000 */
[----:B------:R0:W-:Y:S01]  /*1b5a0*/  @P3 STG.E.U8 desc[UR18][R8.64], R15 ;  /* 0x0000000f08003986 */ /* 0x0001e2000c101112 */
[----:B-1----:R-:W-:Y:S02]  /*1b5b0*/  PRMT R6, R55, 0x9910, RZ ;  /* 0x0000991037067816 */ /* 0x002fe400000000ff */
[C---:B------:R-:W-:Y:S01]  /*1b5c0*/  VIADD R7, R3.reuse, UR7 ;  /* 0x0000000703077c36 */ /* 0x040fe20008000000 */
[----:B------:R1:W-:Y:S01]  /*1b5d0*/  @P1 STG.E.U8 desc[UR18][R10.64], R55 ;  /* 0x000000370a001986 */ /* 0x0003e2000c101112 */
[----:B------:R-:W-:-:S04]  /*1b5e0*/  IADD3 R4, P1, PT, R3, R0, RZ ;  /* 0x0000000003047210 */ /* 0x000fc80007f3e0ff */
[----:B------:R-:W-:Y:S01]  /*1b5f0*/  LEA.HI.X.SX32 R5, R3, R2, 0x1, P1 ;  /* 0x0000000203057211 */ /* 0x000fe200008f0eff */
[C---:B------:R-:W-:Y:S01]  /*1b600*/  VIADD R3, R7.reuse, UR7 ;  /* 0x0000000707037c36 */ /* 0x040fe20008000000 */
[----:B0-----:R-:W-:Y:S02]  /*1b610*/  SHF.R.S32.HI R15, RZ, 0x8, R6 ;  /* 0x00000008ff0f7819 */ /* 0x001fe40000011406 */
[----:B------:R-:W-:Y:S01]  /*1b620*/  IADD3 R6, P1, PT, R7, R0, RZ ;  /* 0x0000000007067210 */ /* 0x000fe20007f3e0ff */
[----:B------:R-:W-:Y:S01]  /*1b630*/  VIADD R13, R3, UR7 ;  /* 0x00000007030d7c36 */ /* 0x000fe20008000000 */
[----:B------:R-:W-:Y:S01]  /*1b640*/  F2FP.SATFINITE.E4M3.F32.PACK_AB_MERGE_C R57, R57, R56, RZ ;  /* 0x000000383939723e */ /* 0x000fe200048070ff */
[----:B------:R0:W-:Y:S01]  /*1b650*/  @P5 STG.E.U8 desc[UR18][R4.64], R15 ;  /* 0x0000000f04005986 */ /* 0x0001e2000c101112 */
[----:B------:R-:W-:Y:S02]  /*1b660*/  LEA.HI.X.SX32 R7, R7, R2, 0x1, P1 ;  /* 0x0000000207077211 */ /* 0x000fe400008f0eff */
[----:B------:R-:W-:-:S02]  /*1b670*/  IADD3 R8, P5, PT, R3, R0, RZ ;  /* 0x0000000003087210 */ /* 0x000fc40007fbe0ff */
[----:B------:R-:W-:Y:S02]  /*1b680*/  ISETP.LT.AND P6, PT, R17, UR15, !P0 ;  /* 0x0000000f11007c0c */ /* 0x000fe4000c7c1270 */
[----:B------:R-:W-:Y:S02]  /*1b690*/  PRMT R17, R57, 0x9910, RZ ;  /* 0x0000991039117816 */ /* 0x000fe400000000ff */
[----:B------:R-:W-:Y:S02]  /*1b6a0*/  LEA.HI.X.SX32 R9, R3, R2, 0x1, P5 ;  /* 0x0000000203097211 */ /* 0x000fe400028f0eff */
[C---:B-1----:R-:W-:Y:S01]  /*1b6b0*/  IADD3 R10, P5, PT, R13.reuse, R0, RZ ;  /* 0x000000000d0a7210 */ /* 0x042fe20007fbe0ff */
[----:B------:R-:W-:Y:S01]  /*1b6c0*/  @P2 STG.E.U8 desc[UR18][R6.64], R57 ;  /* 0x0000003906002986 */ /* 0x000fe2000c101112 */
[----:B------:R-:W-:Y:S02]  /*1b6d0*/  SHF.R.S32.HI R17, RZ, 0x8, R17 ;  /* 0x00000008ff117819 */ /* 0x000fe40000011411 */
[----:B------:R-:W-:-:S03]  /*1b6e0*/  LEA.HI.X.SX32 R11, R13, R2, 0x1, P5 ;  /* 0x000000020d0b7211 */ /* 0x000fc600028f0eff */
[----:B------:R1:W-:Y:S01]  /*1b6f0*/  @P4 STG.E.U8 desc[UR18][R8.64], R17 ;  /* 0x0000001108004986 */ /* 0x0003e2000c101112 */
[----:B--2---:R-:W-:-:S03]  /*1b700*/  ISETP.LT.AND P1, PT, R12, UR15, !P0 ;  /* 0x0000000f0c007c0c */ /* 0x004fc6000c721270 */
[----:B------:R-:W2:Y:S01]  /*1b710*/  LDL.LU R12, [R1+0x708] ;  /* 0x00070800010c7983 */ /* 0x000ea20000300800 */
[----:B---3--:R-:W-:-:S03]  /*1b720*/  ISETP.LT.AND P2, PT, R18, UR15, !P0 ;  /* 0x0000000f12007c0c */ /* 0x008fc6000c741270 */
[----:B------:R-:W3:Y:S01]  /*1b730*/  LDL.LU R18, [R1+0x700] ;  /* 0x0007000001127983 */ /* 0x000ee20000300800 */
[----:B----4-:R-:W-:-:S03]  /*1b740*/  ISETP.LT.AND P5, PT, R16, UR15, !P0 ;  /* 0x0000000f10007c0c */ /* 0x010fc6000c7a1270 */
[----:B------:R-:W4:Y:S01]  /*1b750*/  LDL.LU R16, [R1+0x6fc] ;  /* 0x0006fc0001107983 */ /* 0x000f220000300800 */
[----:B-----5:R-:W-:-:S03]  /*1b760*/  ISETP.LT.AND P4, PT, R14, UR15, !P0 ;  /* 0x0000000f0e007c0c */ /* 0x020fc6000c781270 */
[----:B------:R-:W5:Y:S01]  /*1b770*/  LDL.LU R14, [R1+0x704] ;  /* 0x00070400010e7983 */ /* 0x000f620000300800 */
[----:B------:R-:W-:Y:S01]  /*1b780*/  ISETP.LT.AND P3, PT, R19, UR15, !P0 ;  /* 0x0000000f13007c0c */ /* 0x000fe2000c761270 */
[----:B------:R-:W-:Y:S01]  /*1b790*/  VIADD R13, R13, UR7 ;  /* 0x000000070d0d7c36 */ /* 0x000fe20008000000 */
[----:B------:R-:W-:-:S03]  /*1b7a0*/  F2FP.SATFINITE.E4M3.F32.PACK_AB_MERGE_C R59, R59, R58, RZ ;  /* 0x0000003a3b3b723e */ /* 0x000fc600048070ff */
[----:B------:R-:W-:Y:S01]  /*1b7b0*/  VIADD R3, R13, UR7 ;  /* 0x000000070d037c36 */ /* 0x000fe20008000000 */
[----:B0-----:R-:W-:-:S07]  /*1b7c0*/  PRMT R15, R59, 0x9910, RZ ;  /* 0x000099103b0f7816 */ /* 0x001fce00000000ff */
[----:B------:R0:W-:Y:S01]  /*1b7d0*/  @P3 STG.E.U8 desc[UR18][R10.64], R59 ;  /* 0x0000003b0a003986 */ /* 0x0001e2000c101112 */
[----:B------:R-:W-:Y:S01]  /*1b7e0*/  IADD3 R4, P3, PT, R13, R0, RZ ;  /* 0x000000000d047210 */ /* 0x000fe20007f7e0ff */
[----:B-1----:R-:W-:-:S03]  /*1b7f0*/  VIADD R9, R3, UR7 ;  /* 0x0000000703097c36 */ /* 0x002fc60008000000 */
[----:B------:R-:W-:Y:S02]  /*1b800*/  LEA.HI.X.SX32 R5, R13, R2, 0x1, P3 ;  /* 0x000000020d057211 */ /* 0x000fe400018f0eff */
[C---:B------:R-:W-:Y:S02]  /*1b810*/  IADD3 R6, P3, PT, R3.reuse, R0, RZ ;  /* 0x0000000003067210 */ /* 0x040fe40007f7e0ff */
[----:B------:R-:W-:Y:S02]  /*1b820*/  SHF.R.S32.HI R15, RZ, 0x8, R15 ;  /* 0x00000008ff0f7819 */ /* 0x000fe4000001140f */
[----:B------:R-:W-:Y:S01]  /*1b830*/  LEA.HI.X.SX32 R7, R3, R2, 0x1, P3 ;  /* 0x0000000203077211 */ /* 0x000fe200018f0eff */
[----:B------:R-:W-:Y:S01]  /*1b840*/  VIADD R3, R9, UR7 ;  /* 0x0000000709037c36 */ /* 0x000fe20008000000 */
[----:B------:R-:W-:Y:S01]  /*1b850*/  F2FP.SATFINITE.E4M3.F32.PACK_AB_MERGE_C R61, R61, R60, RZ ;  /* 0x0000003c3d3d723e */ /* 0x000fe200048070ff */
[----:B------:R1:W-:Y:S02]  /*1b860*/  @P6 STG.E.U8 desc[UR18][R4.64], R15 ;  /* 0x0000000f04006986 */ /* 0x0003e4000c101112 */
[----:B------:R-:W-:-:S02]  /*1b870*/  VIADD R13, R3, UR7 ;  /* 0x00000007030d7c36 */ /* 0x000fc40008000000 */
[----:B------:R-:W-:Y:S01]  /*1b880*/  @P1 STG.E.U8 desc[UR18][R6.64], R61 ;  /* 0x0000003d06001986 */ /* 0x000fe2000c101112 */
[-C--:B0-----:R-:W-:Y:S02]  /*1b890*/  IADD3 R10, P1, PT, R3, R0.reuse, RZ ;  /* 0x00000000030a7210 */ /* 0x081fe40007f3e0ff */
[----:B------:R-:W-:Y:S02]  /*1b8a0*/  IADD3 R8, P6, PT, R9, R0, RZ ;  /* 0x0000000009087210 */ /* 0x000fe40007fde0ff */
[-C--:B------:R-:W-:Y:S01]  /*1b8b0*/  LEA.HI.X.SX32 R11, R3, R2.reuse, 0x1, P1 ;  /* 0x00000002030b7211 */ /* 0x080fe200008f0eff */
[----:B-1----:R-:W-:Y:S01]  /*1b8c0*/  VIADD R15, R13, UR7 ;  /* 0x000000070d0f7c36 */ /* 0x002fe20008000000 */
[----:B------:R-:W-:Y:S02]  /*1b8d0*/  LEA.HI.X.SX32 R9, R9, R2, 0x1, P6 ;  /* 0x0000000209097211 */ /* 0x000fe400030f0eff */
[----:B------:R-:W-:Y:S01]  /*1b8e0*/  IADD3 R4, P1, PT, R13, R0, RZ ;  /* 0x000000000d047210 */ /* 0x000fe20007f3e0ff */
[----:B------:R-:W-:Y:S01]  /*1b8f0*/  VIADD R3, R15, UR7 ;  /* 0x000000070f037c36 */ /* 0x000fe20008000000 */
[----:B------:R-:W-:-:S02]  /*1b900*/  PRMT R17, R61, 0x9910, RZ ;  /* 0x000099103d117816 */ /* 0x000fc400000000ff */
[----:B------:R-:W-:Y:S02]  /*1b910*/  LEA.HI.X.SX32 R5, R13, R2, 0x1, P1 ;  /* 0x000000020d057211 */ /* 0x000fe400008f0eff */
[----:B------:R-:W-:Y:S02]  /*1b920*/  SHF.R.S32.HI R17, RZ, 0x8, R17 ;  /* 0x00000008ff117819 */ /* 0x000fe40000011411 */
[----:B------:R-:W-:-:S03]  /*1b930*/  F2FP.SATFINITE.E4M3.F32.PACK_AB_MERGE_C R63, R63, R62, RZ ;  /* 0x0000003e3f3f723e */ /* 0x000fc600048070ff */
[----:B------:R0:W-:Y:S01]  /*1b940*/  @P2 STG.E.U8 desc[UR18][R8.64], R17 ;  /* 0x0000001108002986 */ /* 0x0001e2000c101112 */
[----:B------:R-:W-:Y:S02]  /*1b950*/  F2FP.SATFINITE.E4M3.F32.PACK_AB_MERGE_C R65, R65, R64, RZ ;  /* 0x000000404141723e */ /* 0x000fe400048070ff */
[----:B------:R-:W-:-:S04]  /*1b960*/  F2FP.SATFINITE.E4M3.F32.PACK_AB_MERGE_C R67, R67, R66, RZ ;  /* 0x000000424343723e */ /* 0x000fc800048070ff */
[----:B------:R-:W-:Y:S02]  /*1b970*/  PRMT R19, R67, 0x9910, RZ ;  /* 0x0000991043137816 */ /* 0x000fe400000000ff */
[----:B0-----:R-:W-:Y:S01]  /*1b980*/  PRMT R17, R65, 0x9910, RZ ;  /* 0x0000991041117816 */ /* 0x001fe200000000ff */
[----:B------:R0:W-:Y:S01]  /*1b990*/  @P5 STG.E.U8 desc[UR18][R10.64], R63 ;  /* 0x0000003f0a005986 */ /* 0x0001e2000c101112 */
[----:B------:R-:W-:Y:S02]  /*1b9a0*/  SHF.R.S32.HI R19, RZ, 0x8, R19 ;  /* 0x00000008ff137819 */ /* 0x000fe40000011413 */
[----:B------:R-:W-:Y:S02]  /*1b9b0*/  SHF.R.S32.HI R17, RZ, 0x8, R17 ;  /* 0x00000008ff117819 */ /* 0x000fe40000011411 */
[----:B--2---:R-:W-:Y:S02]  /*1b9c0*/  ISETP.LT.AND P3, PT, R12, UR15, !P0 ;  /* 0x0000000f0c007c0c */ /* 0x004fe4000c761270 */
[----:B------:R-:W-:-:S04]  /*1b9d0*/  IADD3 R12, P6, PT, R15, R0, RZ ;  /* 0x000000000f0c7210 */ /* 0x000fc80007fde0ff */
[----:B------:R-:W-:Y:S01]  /*1b9e0*/  LEA.HI.X.SX32 R13, R15, R2, 0x1, P6 ;  /* 0x000000020f0d7211 */ /* 0x000fe200030f0eff */
[C---:B------:R-:W-:Y:S01]  /*1b9f0*/  VIADD R15, R3.reuse, UR7 ;  /* 0x00000007030f7c36 */ /* 0x040fe20008000000 */
[C---:B------:R-:W-:Y:S02]  /*1ba00*/  IADD3 R6, P6, PT, R3.reuse, R0, RZ ;  /* 0x0000000003067210 */ /* 0x040fe40007fde0ff */
[----:B----4-:R-:W-:Y:S02]  /*1ba10*/  ISETP.LT.AND P1, PT, R16, UR15, !P0 ;  /* 0x0000000f10007c0c */ /* 0x010fe4000c721270 */
[----:B------:R-:W-:Y:S01]  /*1ba20*/  LEA.HI.X.SX32 R7, R3, R2, 0x1, P6 ;  /* 0x0000000203077211 */ /* 0x000fe200030f0eff */
[C---:B------:R-:W-:Y:S01]  /*1ba30*/  VIADD R3, R15.reuse, UR7 ;  /* 0x000000070f037c36 */ /* 0x040fe20008000000 */
[----:B------:R-:W-:Y:S02]  /*1ba40*/  IADD3 R8, P6, PT, R15, R0, RZ ;  /* 0x000000000f087210 */ /* 0x000fe40007fde0ff */
[----:B------:R-:W-:-:S02]  /*1ba50*/  PRMT R16, R63, 0x9910, RZ ;  /* 0x000099103f107816 */ /* 0x000fc400000000ff */
[----:B---3--:R-:W-:Y:S02]  /*1ba60*/  ISETP.LT.AND P2, PT, R18, UR15, !P0 ;  /* 0x0000000f12007c0c */ /* 0x008fe4000c741270 */
[----:B-----5:R-:W-:Y:S02]  /*1ba70*/  ISETP.LT.AND P0, PT, R14, UR15, !P0 ;  /* 0x0000000f0e007c0c */ /* 0x020fe4000c701270 */
[----:B------:R-:W-:Y:S02]  /*1ba80*/  LEA.HI.X.SX32 R9, R15, R2, 0x1, P6 ;  /* 0x000000020f097211 */ /* 0x000fe400030f0eff */
[----:B------:R-:W-:Y:S01]  /*1ba90*/  IADD3 R14, P6, PT, R3, R0, RZ ;  /* 0x00000000030e7210 */ /* 0x000fe20007fde0ff */
[----:B------:R-:W-:-:S03]  /*1baa0*/  IMAD.MOV.U32 R0, RZ, RZ, R16 ;  /* 0x000000ffff007224 */ /* 0x000fc600078e0010 */
[----:B------:R-:W-:Y:S02]  /*1bab0*/  LEA.HI.X.SX32 R15, R3, R2, 0x1, P6 ;  /* 0x00000002030f7211 */ /* 0x000fe400030f0eff */
[----:B------:R-:W-:-:S05]  /*1bac0*/  SHF.R.S32.HI R3, RZ, 0x8, R0 ;  /* 0x00000008ff037819 */ /* 0x000fca0000011400 */
[----:B------:R0:W-:Y:S04]  /*1bad0*/  @P4 STG.E.U8 desc[UR18][R4.64], R3 ;  /* 0x0000000304004986 */ /* 0x0001e8000c101112 */
[----:B------:R0:W-:Y:S04]  /*1bae0*/  @P3 STG.E.U8 desc[UR18][R12.64], R65 ;  /* 0x000000410c003986 */ /* 0x0001e8000c101112 */
[----:B------:R0:W-:Y:S04]  /*1baf0*/  @P2 STG.E.U8 desc[UR18][R6.64], R17 ;  /* 0x0000001106002986 */ /* 0x0001e8000c101112 */
[----:B------:R0:W-:Y:S04]  /*1bb00*/  @P1 STG.E.U8 desc[UR18][R8.64], R67 ;  /* 0x0000004308001986 */ /* 0x0001e8000c101112 */
[----:B------:R0:W-:Y:S01]  /*1bb10*/  @P0 STG.E.U8 desc[UR18][R14.64], R19 ;  /* 0x000000130e000986 */ /* 0x0001e2000c101112 */
[----:B------:R-:W-:Y:S06]  /*1bb20*/  BAR.SYNC.DEFER_BLOCKING 0x0 ;  /* 0x0000000000007b1d */ /* 0x000fec0000010000 */
[----:B------:R-:W-:Y:S05]  /*1bb30*/  BRA.U UP0, `(.L_x_13) ;  /* 0x0000000100a07547 */ /* 0x000fea000b800000 */
[----:B------:R-:W1:Y:S01]  /*1bb40*/  S2UR UR5, SR_CgaCtaId ;  /* 0x00000000000579c3 */ /* 0x000e620000008800 */
[----:B------:R-:W-:Y:S01]  /*1bb50*/  NOP ;  /* 0x0000000000007918 */ /* 0x000fe20000000000 */
[----:B------:R-:W-:Y:S01]  /*1bb60*/  UMOV UR4, 0x50 ;  /* 0x0000005000047882 */ /* 0x000fe20000000000 */
[----:B------:R-:W-:Y:S02]  /*1bb70*/  IMAD.U32 R0, RZ, RZ, UR8 ;  /* 0x00000008ff007e24 */ /* 0x000fe4000f8e00ff */
[----:B0-----:R-:W-:Y:S02]  /*1bb80*/  IMAD.MOV.U32 R3, RZ, RZ, 0x3 ;  /* 0x00000003ff037424 */ /* 0x001fe400078e00ff */
[----:B------:R-:W-:Y:S01]  /*1bb90*/  IMAD.MOV.U32 R7, RZ, RZ, 0x1 ;  /* 0x00000001ff077424 */ /* 0x000fe200078e00ff */
[----:B------:R-:W-:-:S04]  /*1bba0*/  LOP3.LUT R0, R0, 0xffff, RZ, 0xc0, !PT ;  /* 0x0000ffff00007812 */ /* 0x000fc800078ec0ff */
[----:B------:R-:W-:-:S05]  /*1bbb0*/  SHF.R.U32.HI R0, RZ, 0x5, R0 ;  /* 0x00000005ff007819 */ /* 0x000fca0000011600 */
[----:B------:R-:W-:Y:S01]  /*1bbc0*/  VIADD R2, R0, 0x10 ;  /* 0x0000001000027836 */ /* 0x000fe20000000000 */
[----:B------:R-:W-:Y:S01]  /*1bbd0*/  SHF.L.U32 R0, R3, R0, RZ ;  /* 0x0000000003007219 */ /* 0x000fe200000006ff */
[----:B-1----:R-:W-:-:S03]  /*1bbe0*/  ULEA UR6, UR5, UR4, 0x18 ;  /* 0x0000000405067291 */ /* 0x002fc6000f8ec0ff */
[----:B------:R-:W-:-:S04]  /*1bbf0*/  SHF.L.U32 R3, R7, R2, RZ ;  /* 0x0000000207037219 */ /* 0x000fc800000006ff */
[----:B------:R-:W-:Y:S02]  /*1bc00*/  LOP3.LUT R0, R3, R0, RZ, 0xfc, !PT ;  /* 0x0000000003007212 */ /* 0x000fe400078efcff */
[----:B------:R-:W0:Y:S02]  /*1bc10*/  LDS R5, [UR6] ;  /* 0x00000006ff057984 */ /* 0x000e240008000800 */
[C---:B------:R-:W-:Y:S02]  /*1bc20*/  LOP3.LUT R2, R0.reuse, 0xffff, RZ, 0xc0, !PT ;  /* 0x0000ffff00027812 */ /* 0x040fe400078ec0ff */
[----:B0-----:R-:W-:-:S04]  /*1bc30*/  LOP3.LUT R3, R0, 0xffff, R5, 0x80, !PT ;  /* 0x0000ffff00037812 */ /* 0x001fc800078e8005 */
[----:B------:R-:W-:-:S13]  /*1bc40*/  ISETP.NE.AND P0, PT, R3, R2, PT ;  /* 0x000000020300720c */ /* 0x000fda0003f05270 */
[----:B------:R-:W-:Y:S05]  /*1bc50*/  @P0 BRA `(.L_x_14) ;  /* 0x0000000000500947 */ /* 0x000fea0003800000 */
[----:B------:R-:W-:Y:S02]  /*1bc60*/  SHF.R.U32.HI R5, RZ, 0x10, R5 ;  /* 0x00000010ff057819 */ /* 0x000fe40000011605 */
[----:B------:R-:W-:-:S04]  /*1bc70*/  SHF.R.U32.HI R2, RZ, 0x10, R0 ;  /* 0x00000010ff027819 */ /* 0x000fc80000011600 */
[----:B------:R-:W-:-:S04]  /*1bc80*/  LOP3.LUT R5, R5, R2, RZ, 0xc0, !PT ;  /* 0x0000000205057212 */ /* 0x000fc800078ec0ff */
[----:B------:R-:W-:-:S13]  /*1bc90*/  ISETP.NE.AND P0, PT, R5, R2, PT ;  /* 0x000000020500720c */ /* 0x000fda0003f05270 */
[----:B------:R-:W-:Y:S05]  /*1bca0*/  @P0 BRA `(.L_x_15) ;  /* 0x0000000000300947 */ /* 0x000fea0003800000 */
[----:B------:R-:W-:Y:S01]  /*1bcb0*/  R2UR UR4, R0 ;  /* 0x00000000000472ca */ /* 0x000fe200000e0000 */
[----:B------:R-:W-:Y:S01]  /*1bcc0*/  VOTEU.ANY UR5, UPT, PT ;  /* 0x0000000000057886 */ /* 0x000fe200038e0100 */
[----:B------:R-:W0:Y:S01]  /*1bcd0*/  S2R R0, SR_LANEID ;  /* 0x0000000000007919 */ /* 0x000e220000000000 */
[----:B------:R-:W-:-:S10]  /*1bce0*/  UFLO.U32 UR5, UR5 ;  /* 0x00000005000572bd */ /* 0x000fd400080e0000 */
[----:B------:R-:W-:-:S06]  /*1bcf0*/  ULOP3.LUT UR4, URZ, UR4, URZ, 0x33, !UPT ;  /* 0x00000004ff047292 */ /* 0x000fcc000f8e33ff */
[----:B------:R-:W-:-:S04]  /*1bd00*/  IMAD.U32 R2, RZ, RZ, UR4 ;  /* 0x00000004ff027e24 */ /* 0x000fc8000f8e00ff */
[----:B------:R-:W1:Y:S02]  /*1bd10*/  REDUX UR7, R2 ;  /* 0x00000000020773c4 */ /* 0x000e640000000000 */
[----:B------:R2:W-:Y:S01]  /*1bd20*/  UTCATOMSWS.AND URZ, UR4 ;  /* 0x0000000400ff79e3 */ /* 0x0005e20008000000 */
[----:B0-----:R-:W-:Y:S01]  /*1bd30*/  ISETP.EQ.U32.AND P0, PT, R0, UR5, PT ;  /* 0x0000000500007c0c */ /* 0x001fe2000bf02070 */
[----:B-1----:R-:W-:-:S12]  /*1bd40*/  IMAD.U32 R0, RZ, RZ, UR7 ;  /* 0x00000007ff007e24 */ /* 0x002fd8000f8e00ff */
[----:B------:R2:W-:Y:S01]  /*1bd50*/  @P0 ATOMS.AND RZ, [UR6], R0 ;  /* 0x00000000ffff098c */ /* 0x0005e2000a800006 */
[----:B------:R-:W-:Y:S05]  /*1bd60*/  BRA `(.L_x_13) ;  /* 0x0000000000147947 */ /* 0x000fea0003800000 */
.L_x_15:
[----:B------:R-:W-:-:S07]  /*1bd70*/  MOV R2, 0x1bd90 ;  /* 0x0001bd9000027802 */ /* 0x000fce0000000f00 */
[----:B------:R-:W-:Y:S05]  /*1bd80*/  CALL.REL.NOINC `($__internal_0_$__cuda_sm10x_tcgen05_guardrail_trap_col_being_dealloced_not_returned_by_alloc) ;  /* 0x00000000002c7944 */ /* 0x000fea0003c00000 */
[----:B------:R-:W-:Y:S05]  /*1bd90*/  BRA `(.L_x_13) ;  /* 0x0000000000087947 */ /* 0x000fea0003800000 */
.L_x_14:
[----:B------:R-:W-:-:S07]  /*1bda0*/  MOV R2, 0x1bdc0 ;  /* 0x0001bdc000027802 */ /* 0x000fce0000000f00 */
[----:B------:R-:W-:Y:S05]  /*1bdb0*/  CALL.REL.NOINC `($__internal_2_$__cuda_sm10x_tcgen05_guardrail_trap_unallocated_columns_being_dealloced) ;  /* 0x0000000000387944 */ /* 0x000fea0003c00000 */
.L_x_13:
[----:B------:R-:W-:Y:S01]  /*1bdc0*/  NOP ;  /* 0x0000000000007918 */ /* 0x000fe20000000000 */
[----:B--2---:R-:W-:Y:S05]  /*1bdd0*/  EXIT ;  /* 0x000000000000794d */ /* 0x004fea0003800000 */
.L_x_8:
[----:B------:R-:W0:Y:S02]  /*1bde0*/  SYNCS.PHASECHK.TRANS64.TRYWAIT P6, [UR6], R6 ;  /* 0x00000006ff0075a7 */ /* 0x000e2400080c1106 */
[----:B0-----:R-:W-:Y:S05]  /*1bdf0*/  @!P6 BRA `(.L_x_8) ;  /* 0xfffffffc00f8e947 */ /* 0x001fea000383ffff */
[----:B------:R-:W-:Y:S05]  /*1be00*/  BRA `(.L_x_16) ;  /* 0xffffff3c00347947 */ /* 0x000fea000383ffff */
.L_x_12:
[----:B------:R-:W1:Y:S02]  /*1be10*/  SYNCS.PHASECHK.TRANS64.TRYWAIT P0, [UR6], R0 ;  /* 0x00000000ff0075a7 */ /* 0x000e640008001106 */
[----:B-1----:R-:W-:Y:S05]  /*1be20*/  @!P0 BRA `(.L_x_12) ;  /* 0xfffffffc00f88947 */ /* 0x002fea000383ffff */
[----:B------:R-:W-:Y:S05]  /*1be30*/  BRA `(.L_x_11) ;  /* 0xffffffdc00787947 */ /* 0x000fea000383ffff */
        .weak           $__internal_0_$__cuda_sm10x_tcgen05_guardrail_trap_col_being_dealloced_not_returned_by_alloc
        .type           $__internal_0_$__cuda_sm10x_tcgen05_guardrail_trap_col_being_dealloced_not_returned_by_alloc,@function
        .size           $__internal_0_$__cuda_sm10x_tcgen05_guardrail_trap_col_being_dealloced_not_returned_by_alloc,($__internal_1_$__cuda_sm10x_tcgen05_guardrail_trap_phase_invalid_during_alloc - $__internal_0_$__cuda_sm10x_tcgen05_guardrail_trap_col_being_dealloced_not_returned_by_alloc)
$__internal_0_$__cuda_sm10x_tcgen05_guardrail_trap_col_being_dealloced_not_returned_by_alloc:
[----:B------:R-:W-:Y:S05]  /*1be40*/  BPT.TRAP 0x1 ;  /* 0x000000040000795c */ /* 0x000fea0000300000 */
[----:B------:R-:W-:-:S04]  /*1be50*/  IMAD.MOV.U32 R3, RZ, RZ, 0x0 ;  /* 0x00000000ff037424 */ /* 0x000fc800078e00ff */
[----:B------:R-:W-:Y:S05]  /*1be60*/  RET.REL.NODEC R2 `(matmul_kernel) ;  /* 0xfffffe4002647950 */ /* 0x000fea0003c3ffff */
        .weak           $__internal_1_$__cuda_sm10x_tcgen05_guardrail_trap_phase_invalid_during_alloc
        .type           $__internal_1_$__cuda_sm10x_tcgen05_guardrail_trap_phase_invalid_during_alloc,@function
        .size           $__internal_1_$__cuda_sm10x_tcgen05_guardrail_trap_phase_invalid_during_alloc,($__internal_2_$__cuda_sm10x_tcgen05_guardrail_trap_unallocated_columns_being_dealloced - $__internal_1_$__cuda_sm10x_tcgen05_guardrail_trap_phase_invalid_during_alloc)
$__internal_1_$__cuda_sm10x_tcgen05_guardrail_trap_phase_invalid_during_alloc:
[----:B------:R-:W-:Y:S05]  /*1be70*/  BPT.TRAP 0x1 ;  /* 0x000000040000795c */ /* 0x000fea0000300000 */
[----:B------:R-:W-:-:S04]  /*1be80*/  IMAD.MOV.U32 R3, RZ, RZ, 0x0 ;  /* 0x00000000ff037424 */ /* 0x000fc800078e00ff */
[----:B------:R-:W-:Y:S05]  /*1be90*/  RET.REL.NODEC R2 `(matmul_kernel) ;  /* 0xfffffe4002587950 */ /* 0x000fea0003c3ffff */
        .weak           $__internal_2_$__cuda_sm10x_tcgen05_guardrail_trap_unallocated_columns_being_dealloced
        .type           $__internal_2_$__cuda_sm10x_tcgen05_guardrail_trap_unallocated_columns_being_dealloced,@function
        .size           $__internal_2_$__cuda_sm10x_tcgen05_guardrail_trap_unallocated_columns_being_dealloced,(.L_x_20 - $__internal_2_$__cuda_sm10x_tcgen05_guardrail_trap_unallocated_columns_being_dealloced)
$__internal_2_$__cuda_sm10x_tcgen05_guardrail_trap_unallocated_columns_being_dealloced:
[----:B------:R-:W-:Y:S05]  /*1bea0*/  BPT.TRAP 0x1 ;  /* 0x000000040000795c */ /* 0x000fea0000300000 */
[----:B------:R-:W-:-:S04]  /*1beb0*/  IMAD.MOV.U32 R3, RZ, RZ, 0x0 ;  /* 0x00000000ff037424 */ /* 0x000fc800078e00ff */
[----:B------:R-:W-:Y:S05]  /*1bec0*/  RET.REL.NODEC R2 `(matmul_kernel) ;  /* 0xfffffe40024c7950 */ /* 0x000fea0003c3ffff */
.L_x_17:
[----:B------:R-:W-:-:S00]  /*1bed0*/  BRA `(.L_x_17) ;  /* 0xfffffffc00fc7947 */ /* 0x000fc0000383ffff */
[----:B------:R-:W-:-:S00]  /*1bee0*/  NOP ;  /* 0x0000000000007918 */ /* 0x000fc00000000000 */
        /* <DEDUP_REMOVED lines=9> */
.L_x_20:


//--------------------- .nv.shared.matmul_kernel  --------------------------
	.section	.nv.shared.matmul_kernel,"aw",@nobits
	.sectionflags	@""
	.align	16
	.zero		1024


//--------------------- .nv.shared.reserved.0     --------------------------
	.section	.nv.shared.reserved.0,"aw",@nobits
	.align	8
	.weak		__nv_reservedSMEM_offset_0_alias
	.size		__nv_reservedSMEM_offset_0_alias, 0, 64
	.other		__nv_reservedSMEM_offset_0_alias,@"STO_CUDA_RESERVED_SHARED STV_DEFAULT"
__nv_reservedSMEM_offset_0_alias:
	.zero		0
.nv.shared.reserved.0:
	.zero		64
	.weak		__nv_reservedSMEM_allocation_phase
	.type		__nv_reservedSMEM_allocation_phase,@object
	.size		__nv_reservedSMEM_allocation_phase,(.L_0 - __nv_reservedSMEM_allocation_phase)
__nv_reservedSMEM_allocation_phase:
	.zero		1
.L_0:
	.zero		7
	.weak		__nv_reservedSMEM_devtool_atexit_pc
	.type		__nv_reservedSMEM_devtool_atexit_pc,@object
	.size		__nv_reservedSMEM_devtool_atexit_pc,(__nv_reservedSMEM_allocation_mask - __nv_reservedSMEM_devtool_atexit_pc)
__nv_reservedSMEM_devtool_atexit_pc:
	.zero		8
	.weak		__nv_reservedSMEM_allocation_mask
	.type		__nv_reservedSMEM_allocation_mask,@object
	.size		__nv_reservedSMEM_allocation_mask,(.L_2 - __nv_reservedSMEM_allocation_mask)
__nv_reservedSMEM_allocation_mask:
	.zero		4
.L_2:


//--------------------- .nv.constant0.matmul_kernel --------------------------
	.section	.nv.constant0.matmul_kernel,"a",@progbits
	.sectionflags	@""
	.align	4
.nv.constant0.matmul_kernel:
	.zero		976


//--------------------- SYMBOLS --------------------------

	.type		.nv.reservedSmem.offset0,@object
	.size		.nv.reservedSmem.offset0,0x4
	.type		.nv.reservedSmem.cap,@object
	.size		.nv.reservedSmem.cap,0x4
